//
// Generated by NVIDIA NVVM Compiler
//
// Compiler Build ID: CL-36424714
// Cuda compilation tools, release 13.0, V13.0.88
// Based on NVVM 20.0.0
//

.version 9.0
.target sm_100
.address_size 64

	// .globl	_Z6my_subPdS_S_i
// _ZZN3cub18CUB_300001_SM_10006detail6reduce28DeviceReduceSingleTileKernelINS2_10policy_hubIdyN4cuda3__47maximumIvEEE10Policy1000EPdSB_yS8_ddNS5_3std3__410__identityEEEvT0_T1_T2_T3_T4_T6_E12temp_storage has been demoted
// _ZZN3cub18CUB_300001_SM_10006detail6reduce18DeviceReduceKernelINS2_10policy_hubIdyN4cuda3__47maximumIvEEE10Policy1000EPdyS8_dNS5_3std3__410__identityEEEvT0_PT3_T1_NS0_13GridEvenShareISI_EET2_T4_E12temp_storage has been demoted
// _ZZN3cub18CUB_300001_SM_10006detail6reduce28DeviceReduceSingleTileKernelINS2_10policy_hubIdyN4cuda3__47maximumIvEEE10Policy1000EPdSB_iS8_ddNS5_3std3__410__identityEEEvT0_T1_T2_T3_T4_T6_E12temp_storage has been demoted
.global .align 1 .b8 _ZN34_INTERNAL_5ac6204c_4_k_cu_05ae43d74cuda3std3__45__cpo5beginE[1];
.global .align 1 .b8 _ZN34_INTERNAL_5ac6204c_4_k_cu_05ae43d74cuda3std3__45__cpo3endE[1];
.global .align 1 .b8 _ZN34_INTERNAL_5ac6204c_4_k_cu_05ae43d74cuda3std3__45__cpo6cbeginE[1];
.global .align 1 .b8 _ZN34_INTERNAL_5ac6204c_4_k_cu_05ae43d74cuda3std3__45__cpo4cendE[1];
.global .align 1 .b8 _ZN34_INTERNAL_5ac6204c_4_k_cu_05ae43d74cuda3std3__45__cpo6rbeginE[1];
.global .align 1 .b8 _ZN34_INTERNAL_5ac6204c_4_k_cu_05ae43d74cuda3std3__45__cpo4rendE[1];
.global .align 1 .b8 _ZN34_INTERNAL_5ac6204c_4_k_cu_05ae43d74cuda3std3__45__cpo7crbeginE[1];
.global .align 1 .b8 _ZN34_INTERNAL_5ac6204c_4_k_cu_05ae43d74cuda3std3__45__cpo5crendE[1];
.global .align 1 .b8 _ZN34_INTERNAL_5ac6204c_4_k_cu_05ae43d74cuda3std3__436_GLOBAL__N__5ac6204c_4_k_cu_05ae43d76ignoreE[1];
.global .align 1 .b8 _ZN34_INTERNAL_5ac6204c_4_k_cu_05ae43d74cuda3std3__419piecewise_constructE[1];
.global .align 1 .b8 _ZN34_INTERNAL_5ac6204c_4_k_cu_05ae43d74cuda3std3__48in_placeE[1];
.global .align 1 .b8 _ZN34_INTERNAL_5ac6204c_4_k_cu_05ae43d74cuda3std3__420unreachable_sentinelE[1];
.global .align 1 .b8 _ZN34_INTERNAL_5ac6204c_4_k_cu_05ae43d74cuda3std3__47nulloptE[1];
.global .align 1 .b8 _ZN34_INTERNAL_5ac6204c_4_k_cu_05ae43d74cuda3std3__48unexpectE[1];
.global .align 1 .b8 _ZN34_INTERNAL_5ac6204c_4_k_cu_05ae43d74cuda3std6ranges3__45__cpo4swapE[1];
.global .align 1 .b8 _ZN34_INTERNAL_5ac6204c_4_k_cu_05ae43d74cuda3std6ranges3__45__cpo9iter_moveE[1];
.global .align 1 .b8 _ZN34_INTERNAL_5ac6204c_4_k_cu_05ae43d74cuda3std6ranges3__45__cpo5beginE[1];
.global .align 1 .b8 _ZN34_INTERNAL_5ac6204c_4_k_cu_05ae43d74cuda3std6ranges3__45__cpo3endE[1];
.global .align 1 .b8 _ZN34_INTERNAL_5ac6204c_4_k_cu_05ae43d74cuda3std6ranges3__45__cpo6cbeginE[1];
.global .align 1 .b8 _ZN34_INTERNAL_5ac6204c_4_k_cu_05ae43d74cuda3std6ranges3__45__cpo4cendE[1];
.global .align 1 .b8 _ZN34_INTERNAL_5ac6204c_4_k_cu_05ae43d74cuda3std6ranges3__45__cpo7advanceE[1];
.global .align 1 .b8 _ZN34_INTERNAL_5ac6204c_4_k_cu_05ae43d74cuda3std6ranges3__45__cpo9iter_swapE[1];
.global .align 1 .b8 _ZN34_INTERNAL_5ac6204c_4_k_cu_05ae43d74cuda3std6ranges3__45__cpo4nextE[1];
.global .align 1 .b8 _ZN34_INTERNAL_5ac6204c_4_k_cu_05ae43d74cuda3std6ranges3__45__cpo4prevE[1];
.global .align 1 .b8 _ZN34_INTERNAL_5ac6204c_4_k_cu_05ae43d74cuda3std6ranges3__45__cpo4dataE[1];
.global .align 1 .b8 _ZN34_INTERNAL_5ac6204c_4_k_cu_05ae43d74cuda3std6ranges3__45__cpo5cdataE[1];
.global .align 1 .b8 _ZN34_INTERNAL_5ac6204c_4_k_cu_05ae43d74cuda3std6ranges3__45__cpo4sizeE[1];
.global .align 1 .b8 _ZN34_INTERNAL_5ac6204c_4_k_cu_05ae43d74cuda3std6ranges3__45__cpo5ssizeE[1];
.global .align 1 .b8 _ZN34_INTERNAL_5ac6204c_4_k_cu_05ae43d74cuda3std6ranges3__45__cpo8distanceE[1];
.global .align 1 .b8 _ZN34_INTERNAL_5ac6204c_4_k_cu_05ae43d76thrust24THRUST_300001_SM_1000_NS6system6detail10sequential3seqE[1];
.global .align 1 .b8 _ZN34_INTERNAL_5ac6204c_4_k_cu_05ae43d76thrust24THRUST_300001_SM_1000_NS12placeholders2_1E[1];
.global .align 1 .b8 _ZN34_INTERNAL_5ac6204c_4_k_cu_05ae43d76thrust24THRUST_300001_SM_1000_NS12placeholders2_2E[1];
.global .align 1 .b8 _ZN34_INTERNAL_5ac6204c_4_k_cu_05ae43d76thrust24THRUST_300001_SM_1000_NS12placeholders2_3E[1];
.global .align 1 .b8 _ZN34_INTERNAL_5ac6204c_4_k_cu_05ae43d76thrust24THRUST_300001_SM_1000_NS12placeholders2_4E[1];
.global .align 1 .b8 _ZN34_INTERNAL_5ac6204c_4_k_cu_05ae43d76thrust24THRUST_300001_SM_1000_NS12placeholders2_5E[1];
.global .align 1 .b8 _ZN34_INTERNAL_5ac6204c_4_k_cu_05ae43d76thrust24THRUST_300001_SM_1000_NS12placeholders2_6E[1];
.global .align 1 .b8 _ZN34_INTERNAL_5ac6204c_4_k_cu_05ae43d76thrust24THRUST_300001_SM_1000_NS12placeholders2_7E[1];
.global .align 1 .b8 _ZN34_INTERNAL_5ac6204c_4_k_cu_05ae43d76thrust24THRUST_300001_SM_1000_NS12placeholders2_8E[1];
.global .align 1 .b8 _ZN34_INTERNAL_5ac6204c_4_k_cu_05ae43d76thrust24THRUST_300001_SM_1000_NS12placeholders2_9E[1];
.global .align 1 .b8 _ZN34_INTERNAL_5ac6204c_4_k_cu_05ae43d76thrust24THRUST_300001_SM_1000_NS12placeholders3_10E[1];

.visible .entry _Z6my_subPdS_S_i(
	.param .u64 .ptr .align 1 _Z6my_subPdS_S_i_param_0,
	.param .u64 .ptr .align 1 _Z6my_subPdS_S_i_param_1,
	.param .u64 .ptr .align 1 _Z6my_subPdS_S_i_param_2,
	.param .u32 _Z6my_subPdS_S_i_param_3
)
{
	.reg .pred 	%p<7>;
	.reg .b32 	%r<14>;
	.reg .b64 	%rd<11>;
	.reg .b64 	%fd<5>;

	ld.param.u64 	%rd1, [_Z6my_subPdS_S_i_param_0];
	ld.param.u64 	%rd2, [_Z6my_subPdS_S_i_param_1];
	ld.param.u64 	%rd3, [_Z6my_subPdS_S_i_param_2];
	ld.param.u32 	%r5, [_Z6my_subPdS_S_i_param_3];
	mov.u32 	%r6, %ctaid.x;
	mov.u32 	%r7, %ntid.x;
	mov.u32 	%r8, %tid.x;
	mad.lo.s32 	%r9, %r6, %r7, %r8;
	mov.u32 	%r10, %ctaid.y;
	mov.u32 	%r11, %ntid.y;
	mov.u32 	%r12, %tid.y;
	mad.lo.s32 	%r2, %r10, %r11, %r12;
	setp.eq.s32 	%p1, %r9, 0;
	add.s32 	%r3, %r5, -1;
	setp.ge.u32 	%p2, %r9, %r3;
	or.pred  	%p3, %p1, %p2;
	@%p3 bra 	$L__BB0_3;
	setp.eq.s32 	%p4, %r2, 0;
	setp.ge.u32 	%p5, %r2, %r3;
	or.pred  	%p6, %p4, %p5;
	@%p6 bra 	$L__BB0_3;
	mad.lo.s32 	%r13, %r5, %r9, %r2;
	cvta.to.global.u64 	%rd4, %rd2;
	mul.wide.u32 	%rd5, %r13, 8;
	add.s64 	%rd6, %rd4, %rd5;
	ld.global.f64 	%fd1, [%rd6];
	cvta.to.global.u64 	%rd7, %rd1;
	add.s64 	%rd8, %rd7, %rd5;
	ld.global.f64 	%fd2, [%rd8];
	sub.f64 	%fd3, %fd1, %fd2;
	abs.f64 	%fd4, %fd3;
	cvta.to.global.u64 	%rd9, %rd3;
	add.s64 	%rd10, %rd9, %rd5;
	st.global.f64 	[%rd10], %fd4;
$L__BB0_3:
	ret;

}
	// .globl	_Z6updatePdS_i
.visible .entry _Z6updatePdS_i(
	.param .u64 .ptr .align 1 _Z6updatePdS_i_param_0,
	.param .u64 .ptr .align 1 _Z6updatePdS_i_param_1,
	.param .u32 _Z6updatePdS_i_param_2
)
{
	.reg .pred 	%p<7>;
	.reg .b32 	%r<20>;
	.reg .b64 	%rd<15>;
	.reg .b64 	%fd<9>;

	ld.param.u64 	%rd1, [_Z6updatePdS_i_param_0];
	ld.param.u64 	%rd2, [_Z6updatePdS_i_param_1];
	ld.param.u32 	%r5, [_Z6updatePdS_i_param_2];
	mov.u32 	%r6, %ctaid.x;
	mov.u32 	%r7, %ntid.x;
	mov.u32 	%r8, %tid.x;
	mad.lo.s32 	%r9, %r6, %r7, %r8;
	mov.u32 	%r10, %ctaid.y;
	mov.u32 	%r11, %ntid.y;
	mov.u32 	%r12, %tid.y;
	mad.lo.s32 	%r2, %r10, %r11, %r12;
	setp.eq.s32 	%p1, %r9, 0;
	add.s32 	%r3, %r5, -1;
	setp.ge.u32 	%p2, %r9, %r3;
	or.pred  	%p3, %p1, %p2;
	@%p3 bra 	$L__BB1_3;
	setp.eq.s32 	%p4, %r2, 0;
	setp.ge.u32 	%p5, %r2, %r3;
	or.pred  	%p6, %p4, %p5;
	@%p6 bra 	$L__BB1_3;
	cvta.to.global.u64 	%rd3, %rd1;
	mul.lo.s32 	%r13, %r5, %r9;
	add.s32 	%r14, %r13, %r2;
	add.s32 	%r15, %r14, -1;
	mul.wide.u32 	%rd4, %r15, 8;
	add.s64 	%rd5, %rd3, %rd4;
	ld.global.f64 	%fd1, [%rd5];
	add.s32 	%r16, %r14, 1;
	mul.wide.u32 	%rd6, %r16, 8;
	add.s64 	%rd7, %rd3, %rd6;
	ld.global.f64 	%fd2, [%rd7];
	add.f64 	%fd3, %fd1, %fd2;
	sub.s32 	%r17, %r13, %r5;
	add.s32 	%r18, %r17, %r2;
	mul.wide.u32 	%rd8, %r18, 8;
	add.s64 	%rd9, %rd3, %rd8;
	ld.global.f64 	%fd4, [%rd9];
	add.f64 	%fd5, %fd3, %fd4;
	add.s32 	%r19, %r14, %r5;
	mul.wide.u32 	%rd10, %r19, 8;
	add.s64 	%rd11, %rd3, %rd10;
	ld.global.f64 	%fd6, [%rd11];
	add.f64 	%fd7, %fd5, %fd6;
	mul.f64 	%fd8, %fd7, 0d3FD0000000000000;
	cvta.to.global.u64 	%rd12, %rd2;
	mul.wide.u32 	%rd13, %r14, 8;
	add.s64 	%rd14, %rd12, %rd13;
	st.global.f64 	[%rd14], %fd8;
$L__BB1_3:
	ret;

}
	// .globl	_Z4fillPdS_i
.visible .entry _Z4fillPdS_i(
	.param .u64 .ptr .align 1 _Z4fillPdS_i_param_0,
	.param .u64 .ptr .align 1 _Z4fillPdS_i_param_1,
	.param .u32 _Z4fillPdS_i_param_2
)
{
	.reg .pred 	%p<4>;
	.reg .b32 	%r<12>;
	.reg .b64 	%rd<29>;
	.reg .b64 	%fd<13>;

	ld.param.u64 	%rd4, [_Z4fillPdS_i_param_0];
	ld.param.u64 	%rd5, [_Z4fillPdS_i_param_1];
	ld.param.u32 	%r4, [_Z4fillPdS_i_param_2];
	cvta.to.global.u64 	%rd1, %rd4;
	cvta.to.global.u64 	%rd2, %rd5;
	mov.u32 	%r5, %ctaid.x;
	mov.u32 	%r6, %ntid.x;
	mov.u32 	%r7, %tid.x;
	mad.lo.s32 	%r1, %r5, %r6, %r7;
	mov.b64 	%rd6, 4621819117588971520;
	st.global.u64 	[%rd2], %rd6;
	st.global.u64 	[%rd1], %rd6;
	add.s32 	%r2, %r4, -1;
	mul.wide.s32 	%rd7, %r2, 8;
	add.s64 	%rd8, %rd2, %rd7;
	mov.b64 	%rd9, 4626322717216342016;
	st.global.u64 	[%rd8], %rd9;
	add.s64 	%rd3, %rd1, %rd7;
	st.global.u64 	[%rd3], %rd9;
	mul.lo.s32 	%r8, %r4, %r4;
	mul.wide.u32 	%rd10, %r8, 8;
	add.s64 	%rd11, %rd2, %rd10;
	mov.b64 	%rd12, 4629137466983448576;
	st.global.u64 	[%rd11+-8], %rd12;
	add.s64 	%rd13, %rd1, %rd10;
	st.global.u64 	[%rd13+-8], %rd12;
	sub.s32 	%r3, %r8, %r4;
	mul.wide.s32 	%rd14, %r3, 8;
	add.s64 	%rd15, %rd2, %rd14;
	st.global.u64 	[%rd15], %rd9;
	add.s64 	%rd16, %rd1, %rd14;
	st.global.u64 	[%rd16], %rd9;
	setp.eq.s32 	%p1, %r1, 0;
	setp.ge.u32 	%p2, %r1, %r2;
	or.pred  	%p3, %p1, %p2;
	@%p3 bra 	$L__BB2_2;
	ld.global.f64 	%fd1, [%rd1];
	cvt.rn.f64.s32 	%fd2, %r2;
	mov.f64 	%fd3, 0d4024000000000000;
	div.rn.f64 	%fd4, %fd3, %fd2;
	cvt.rn.f64.u32 	%fd5, %r1;
	fma.rn.f64 	%fd6, %fd4, %fd5, %fd1;
	mul.wide.u32 	%rd17, %r1, 8;
	add.s64 	%rd18, %rd2, %rd17;
	st.global.f64 	[%rd18], %fd6;
	add.s64 	%rd19, %rd1, %rd17;
	st.global.f64 	[%rd19], %fd6;
	ld.global.f64 	%fd7, [%rd3];
	fma.rn.f64 	%fd8, %fd4, %fd5, %fd7;
	add.s32 	%r9, %r3, %r1;
	mul.wide.u32 	%rd20, %r9, 8;
	add.s64 	%rd21, %rd2, %rd20;
	st.global.f64 	[%rd21], %fd8;
	add.s64 	%rd22, %rd1, %rd20;
	st.global.f64 	[%rd22], %fd8;
	ld.global.f64 	%fd9, [%rd1];
	fma.rn.f64 	%fd10, %fd4, %fd5, %fd9;
	mul.lo.s32 	%r10, %r4, %r1;
	mul.wide.u32 	%rd23, %r10, 8;
	add.s64 	%rd24, %rd2, %rd23;
	st.global.f64 	[%rd24], %fd10;
	add.s64 	%rd25, %rd1, %rd23;
	st.global.f64 	[%rd25], %fd10;
	ld.global.f64 	%fd11, [%rd3];
	fma.rn.f64 	%fd12, %fd4, %fd5, %fd11;
	add.s32 	%r11, %r2, %r10;
	mul.wide.u32 	%rd26, %r11, 8;
	add.s64 	%rd27, %rd2, %rd26;
	st.global.f64 	[%rd27], %fd12;
	add.s64 	%rd28, %rd1, %rd26;
	st.global.f64 	[%rd28], %fd12;
$L__BB2_2:
	ret;

}
	// .globl	_ZN3cub18CUB_300001_SM_10006detail11EmptyKernelIvEEvv
.visible .entry _ZN3cub18CUB_300001_SM_10006detail11EmptyKernelIvEEvv()
{


	ret;

}
	// .globl	_ZN3cub18CUB_300001_SM_10006detail6reduce28DeviceReduceSingleTileKernelINS2_10policy_hubIdyN4cuda3__47maximumIvEEE10Policy1000EPdSB_yS8_ddNS5_3std3__410__identityEEEvT0_T1_T2_T3_T4_T6_
.visible .entry _ZN3cub18CUB_300001_SM_10006detail6reduce28DeviceReduceSingleTileKernelINS2_10policy_hubIdyN4cuda3__47maximumIvEEE10Policy1000EPdSB_yS8_ddNS5_3std3__410__identityEEEvT0_T1_T2_T3_T4_T6_(
	.param .u64 .ptr .align 1 _ZN3cub18CUB_300001_SM_10006detail6reduce28DeviceReduceSingleTileKernelINS2_10policy_hubIdyN4cuda3__47maximumIvEEE10Policy1000EPdSB_yS8_ddNS5_3std3__410__identityEEEvT0_T1_T2_T3_T4_T6__param_0,
	.param .u64 .ptr .align 1 _ZN3cub18CUB_300001_SM_10006detail6reduce28DeviceReduceSingleTileKernelINS2_10policy_hubIdyN4cuda3__47maximumIvEEE10Policy1000EPdSB_yS8_ddNS5_3std3__410__identityEEEvT0_T1_T2_T3_T4_T6__param_1,
	.param .u64 _ZN3cub18CUB_300001_SM_10006detail6reduce28DeviceReduceSingleTileKernelINS2_10policy_hubIdyN4cuda3__47maximumIvEEE10Policy1000EPdSB_yS8_ddNS5_3std3__410__identityEEEvT0_T1_T2_T3_T4_T6__param_2,
	.param .align 1 .b8 _ZN3cub18CUB_300001_SM_10006detail6reduce28DeviceReduceSingleTileKernelINS2_10policy_hubIdyN4cuda3__47maximumIvEEE10Policy1000EPdSB_yS8_ddNS5_3std3__410__identityEEEvT0_T1_T2_T3_T4_T6__param_3[1],
	.param .f64 _ZN3cub18CUB_300001_SM_10006detail6reduce28DeviceReduceSingleTileKernelINS2_10policy_hubIdyN4cuda3__47maximumIvEEE10Policy1000EPdSB_yS8_ddNS5_3std3__410__identityEEEvT0_T1_T2_T3_T4_T6__param_4,
	.param .align 1 .b8 _ZN3cub18CUB_300001_SM_10006detail6reduce28DeviceReduceSingleTileKernelINS2_10policy_hubIdyN4cuda3__47maximumIvEEE10Policy1000EPdSB_yS8_ddNS5_3std3__410__identityEEEvT0_T1_T2_T3_T4_T6__param_5[1]
)
.maxntid 256
.minnctapersm 1
{
	.reg .pred 	%p<220>;
	.reg .b32 	%r<446>;
	.reg .b64 	%rd<232>;
	.reg .b64 	%fd<381>;
	// demoted variable
	.shared .align 8 .b8 _ZZN3cub18CUB_300001_SM_10006detail6reduce28DeviceReduceSingleTileKernelINS2_10policy_hubIdyN4cuda3__47maximumIvEEE10Policy1000EPdSB_yS8_ddNS5_3std3__410__identityEEEvT0_T1_T2_T3_T4_T6_E12temp_storage[80];
	ld.param.u64 	%rd31, [_ZN3cub18CUB_300001_SM_10006detail6reduce28DeviceReduceSingleTileKernelINS2_10policy_hubIdyN4cuda3__47maximumIvEEE10Policy1000EPdSB_yS8_ddNS5_3std3__410__identityEEEvT0_T1_T2_T3_T4_T6__param_0];
	ld.param.u64 	%rd33, [_ZN3cub18CUB_300001_SM_10006detail6reduce28DeviceReduceSingleTileKernelINS2_10policy_hubIdyN4cuda3__47maximumIvEEE10Policy1000EPdSB_yS8_ddNS5_3std3__410__identityEEEvT0_T1_T2_T3_T4_T6__param_1];
	ld.param.u64 	%rd32, [_ZN3cub18CUB_300001_SM_10006detail6reduce28DeviceReduceSingleTileKernelINS2_10policy_hubIdyN4cuda3__47maximumIvEEE10Policy1000EPdSB_yS8_ddNS5_3std3__410__identityEEEvT0_T1_T2_T3_T4_T6__param_2];
	ld.param.f64 	%fd58, [_ZN3cub18CUB_300001_SM_10006detail6reduce28DeviceReduceSingleTileKernelINS2_10policy_hubIdyN4cuda3__47maximumIvEEE10Policy1000EPdSB_yS8_ddNS5_3std3__410__identityEEEvT0_T1_T2_T3_T4_T6__param_4];
	cvta.to.global.u64 	%rd1, %rd33;
	setp.ne.s64 	%p1, %rd32, 0;
	@%p1 bra 	$L__BB4_3;
	mov.u32 	%r427, %tid.x;
	setp.ne.s32 	%p219, %r427, 0;
	@%p219 bra 	$L__BB4_74;
	st.global.f64 	[%rd1], %fd58;
	bra.uni 	$L__BB4_74;
$L__BB4_3:
	and.b64  	%rd34, %rd31, 31;
	setp.ne.s64 	%p2, %rd34, 0;
	@%p2 bra 	$L__BB4_38;
	setp.gt.u64 	%p110, %rd32, 2047;
	@%p110 bra 	$L__BB4_22;
	cvt.u32.u64 	%r1, %rd32;
	mov.u32 	%r2, %tid.x;
	setp.ge.u32 	%p159, %r2, %r1;
	mov.f64 	%fd359, 0d0000000000000000;
	mov.u32 	%r431, %r2;
	@%p159 bra 	$L__BB4_7;
	mul.wide.u32 	%rd189, %r2, 8;
	add.s64 	%rd188, %rd31, %rd189;
	// begin inline asm
	ld.global.nc.u64 %rd187, [%rd188];
	// end inline asm
	mov.b64 	%fd359, %rd187;
	add.s32 	%r431, %r2, 256;
$L__BB4_7:
	setp.ge.u32 	%p160, %r431, %r1;
	@%p160 bra 	$L__BB4_13;
	not.b32 	%r303, %r431;
	add.s32 	%r5, %r303, %r1;
	and.b32  	%r304, %r5, 768;
	setp.eq.s32 	%p161, %r304, 768;
	@%p161 bra 	$L__BB4_11;
	mul.wide.u32 	%rd190, %r431, 8;
	add.s64 	%rd222, %rd31, %rd190;
	shr.u32 	%r305, %r5, 8;
	add.s32 	%r306, %r305, 1;
	and.b32  	%r307, %r306, 3;
	neg.s32 	%r429, %r307;
$L__BB4_10:
	.pragma "nounroll";
	// begin inline asm
	ld.global.nc.u64 %rd191, [%rd222];
	// end inline asm
	mov.b64 	%fd272, %rd191;
	setp.lt.f64 	%p162, %fd359, %fd272;
	selp.f64 	%fd359, %fd272, %fd359, %p162;
	add.s32 	%r431, %r431, 256;
	add.s64 	%rd222, %rd222, 2048;
	add.s32 	%r429, %r429, 1;
	setp.ne.s32 	%p163, %r429, 0;
	@%p163 bra 	$L__BB4_10;
$L__BB4_11:
	setp.lt.u32 	%p164, %r5, 768;
	@%p164 bra 	$L__BB4_13;
$L__BB4_12:
	mul.wide.s32 	%rd201, %r431, 8;
	add.s64 	%rd194, %rd31, %rd201;
	// begin inline asm
	ld.global.nc.u64 %rd193, [%rd194];
	// end inline asm
	mov.b64 	%fd273, %rd193;
	setp.lt.f64 	%p165, %fd359, %fd273;
	selp.f64 	%fd274, %fd273, %fd359, %p165;
	add.s64 	%rd196, %rd194, 2048;
	// begin inline asm
	ld.global.nc.u64 %rd195, [%rd196];
	// end inline asm
	mov.b64 	%fd275, %rd195;
	setp.lt.f64 	%p166, %fd274, %fd275;
	selp.f64 	%fd276, %fd275, %fd274, %p166;
	add.s64 	%rd198, %rd194, 4096;
	// begin inline asm
	ld.global.nc.u64 %rd197, [%rd198];
	// end inline asm
	mov.b64 	%fd277, %rd197;
	setp.lt.f64 	%p167, %fd276, %fd277;
	selp.f64 	%fd278, %fd277, %fd276, %p167;
	add.s64 	%rd200, %rd194, 6144;
	// begin inline asm
	ld.global.nc.u64 %rd199, [%rd200];
	// end inline asm
	mov.b64 	%fd279, %rd199;
	setp.lt.f64 	%p168, %fd278, %fd279;
	selp.f64 	%fd359, %fd279, %fd278, %p168;
	add.s32 	%r431, %r431, 1024;
	setp.lt.s32 	%p169, %r431, %r1;
	@%p169 bra 	$L__BB4_12;
$L__BB4_13:
	setp.lt.u64 	%p170, %rd32, 256;
	@%p170 bra 	$L__BB4_18;
	// begin inline asm
	mov.u32 %r371, %laneid;
	// end inline asm
	mov.b64 	%rd212, %fd359;
	mov.b64 	{%r373, %r378}, %rd212;
	mov.b32 	%r379, 1;
	mov.b32 	%r420, 31;
	mov.b32 	%r421, -1;
	// begin inline asm
	shfl.sync.down.b32 %r372, %r373, %r379, %r420, %r421;
	// end inline asm
	// begin inline asm
	shfl.sync.down.b32 %r377, %r378, %r379, %r420, %r421;
	// end inline asm
	mov.b64 	%rd213, {%r372, %r377};
	mov.b64 	%fd327, %rd213;
	setp.gt.s32 	%p198, %r371, 30;
	setp.lt.f64 	%p199, %fd359, %fd327;
	selp.f64 	%fd328, %fd327, %fd359, %p199;
	selp.f64 	%fd329, %fd359, %fd328, %p198;
	mov.b64 	%rd214, %fd329;
	mov.b64 	{%r383, %r388}, %rd214;
	mov.b32 	%r389, 2;
	// begin inline asm
	shfl.sync.down.b32 %r382, %r383, %r389, %r420, %r421;
	// end inline asm
	// begin inline asm
	shfl.sync.down.b32 %r387, %r388, %r389, %r420, %r421;
	// end inline asm
	mov.b64 	%rd215, {%r382, %r387};
	mov.b64 	%fd330, %rd215;
	setp.gt.s32 	%p200, %r371, 29;
	setp.lt.f64 	%p201, %fd329, %fd330;
	selp.f64 	%fd331, %fd330, %fd329, %p201;
	selp.f64 	%fd332, %fd329, %fd331, %p200;
	mov.b64 	%rd216, %fd332;
	mov.b64 	{%r393, %r398}, %rd216;
	mov.b32 	%r399, 4;
	// begin inline asm
	shfl.sync.down.b32 %r392, %r393, %r399, %r420, %r421;
	// end inline asm
	// begin inline asm
	shfl.sync.down.b32 %r397, %r398, %r399, %r420, %r421;
	// end inline asm
	mov.b64 	%rd217, {%r392, %r397};
	mov.b64 	%fd333, %rd217;
	setp.gt.s32 	%p202, %r371, 27;
	setp.lt.f64 	%p203, %fd332, %fd333;
	selp.f64 	%fd334, %fd333, %fd332, %p203;
	selp.f64 	%fd335, %fd332, %fd334, %p202;
	mov.b64 	%rd218, %fd335;
	mov.b64 	{%r403, %r408}, %rd218;
	mov.b32 	%r409, 8;
	// begin inline asm
	shfl.sync.down.b32 %r402, %r403, %r409, %r420, %r421;
	// end inline asm
	// begin inline asm
	shfl.sync.down.b32 %r407, %r408, %r409, %r420, %r421;
	// end inline asm
	mov.b64 	%rd219, {%r402, %r407};
	mov.b64 	%fd336, %rd219;
	setp.gt.s32 	%p204, %r371, 23;
	setp.lt.f64 	%p205, %fd335, %fd336;
	selp.f64 	%fd337, %fd336, %fd335, %p205;
	selp.f64 	%fd338, %fd335, %fd337, %p204;
	mov.b64 	%rd220, %fd338;
	mov.b64 	{%r413, %r418}, %rd220;
	mov.b32 	%r419, 16;
	// begin inline asm
	shfl.sync.down.b32 %r412, %r413, %r419, %r420, %r421;
	// end inline asm
	// begin inline asm
	shfl.sync.down.b32 %r417, %r418, %r419, %r420, %r421;
	// end inline asm
	mov.b64 	%rd221, {%r412, %r417};
	mov.b64 	%fd339, %rd221;
	setp.gt.s32 	%p206, %r371, 15;
	setp.lt.f64 	%p207, %fd338, %fd339;
	selp.f64 	%fd10, %fd339, %fd338, %p207;
	selp.f64 	%fd380, %fd338, %fd10, %p206;
	setp.ne.s32 	%p208, %r371, 0;
	@%p208 bra 	$L__BB4_16;
	shr.u32 	%r422, %r2, 2;
	and.b32  	%r423, %r422, 248;
	mov.u32 	%r424, _ZZN3cub18CUB_300001_SM_10006detail6reduce28DeviceReduceSingleTileKernelINS2_10policy_hubIdyN4cuda3__47maximumIvEEE10Policy1000EPdSB_yS8_ddNS5_3std3__410__identityEEEvT0_T1_T2_T3_T4_T6_E12temp_storage;
	add.s32 	%r425, %r424, %r423;
	st.shared.f64 	[%r425+8], %fd10;
$L__BB4_16:
	bar.sync 	0;
	setp.ne.s32 	%p209, %r2, 0;
	@%p209 bra 	$L__BB4_72;
	ld.shared.f64 	%fd340, [_ZZN3cub18CUB_300001_SM_10006detail6reduce28DeviceReduceSingleTileKernelINS2_10policy_hubIdyN4cuda3__47maximumIvEEE10Policy1000EPdSB_yS8_ddNS5_3std3__410__identityEEEvT0_T1_T2_T3_T4_T6_E12temp_storage+16];
	setp.lt.f64 	%p210, %fd380, %fd340;
	selp.f64 	%fd341, %fd340, %fd380, %p210;
	ld.shared.f64 	%fd342, [_ZZN3cub18CUB_300001_SM_10006detail6reduce28DeviceReduceSingleTileKernelINS2_10policy_hubIdyN4cuda3__47maximumIvEEE10Policy1000EPdSB_yS8_ddNS5_3std3__410__identityEEEvT0_T1_T2_T3_T4_T6_E12temp_storage+24];
	setp.lt.f64 	%p211, %fd341, %fd342;
	selp.f64 	%fd343, %fd342, %fd341, %p211;
	ld.shared.f64 	%fd344, [_ZZN3cub18CUB_300001_SM_10006detail6reduce28DeviceReduceSingleTileKernelINS2_10policy_hubIdyN4cuda3__47maximumIvEEE10Policy1000EPdSB_yS8_ddNS5_3std3__410__identityEEEvT0_T1_T2_T3_T4_T6_E12temp_storage+32];
	setp.lt.f64 	%p212, %fd343, %fd344;
	selp.f64 	%fd345, %fd344, %fd343, %p212;
	ld.shared.f64 	%fd346, [_ZZN3cub18CUB_300001_SM_10006detail6reduce28DeviceReduceSingleTileKernelINS2_10policy_hubIdyN4cuda3__47maximumIvEEE10Policy1000EPdSB_yS8_ddNS5_3std3__410__identityEEEvT0_T1_T2_T3_T4_T6_E12temp_storage+40];
	setp.lt.f64 	%p213, %fd345, %fd346;
	selp.f64 	%fd347, %fd346, %fd345, %p213;
	ld.shared.f64 	%fd348, [_ZZN3cub18CUB_300001_SM_10006detail6reduce28DeviceReduceSingleTileKernelINS2_10policy_hubIdyN4cuda3__47maximumIvEEE10Policy1000EPdSB_yS8_ddNS5_3std3__410__identityEEEvT0_T1_T2_T3_T4_T6_E12temp_storage+48];
	setp.lt.f64 	%p214, %fd347, %fd348;
	selp.f64 	%fd349, %fd348, %fd347, %p214;
	ld.shared.f64 	%fd350, [_ZZN3cub18CUB_300001_SM_10006detail6reduce28DeviceReduceSingleTileKernelINS2_10policy_hubIdyN4cuda3__47maximumIvEEE10Policy1000EPdSB_yS8_ddNS5_3std3__410__identityEEEvT0_T1_T2_T3_T4_T6_E12temp_storage+56];
	setp.lt.f64 	%p215, %fd349, %fd350;
	selp.f64 	%fd351, %fd350, %fd349, %p215;
	ld.shared.f64 	%fd352, [_ZZN3cub18CUB_300001_SM_10006detail6reduce28DeviceReduceSingleTileKernelINS2_10policy_hubIdyN4cuda3__47maximumIvEEE10Policy1000EPdSB_yS8_ddNS5_3std3__410__identityEEEvT0_T1_T2_T3_T4_T6_E12temp_storage+64];
	setp.lt.f64 	%p216, %fd351, %fd352;
	selp.f64 	%fd380, %fd352, %fd351, %p216;
	bra.uni 	$L__BB4_72;
$L__BB4_18:
	// begin inline asm
	mov.u32 %r308, %laneid;
	// end inline asm
	and.b32  	%r359, %r2, 992;
	add.s32 	%r360, %r359, 32;
	setp.gt.u32 	%p171, %r360, %r1;
	not.b32 	%r361, %r359;
	add.s32 	%r362, %r1, %r361;
	selp.b32 	%r357, %r362, 31, %p171;
	mov.b64 	%rd202, %fd359;
	mov.b64 	{%r310, %r315}, %rd202;
	mov.b32 	%r316, 1;
	mov.b32 	%r358, -1;
	// begin inline asm
	shfl.sync.down.b32 %r309, %r310, %r316, %r357, %r358;
	// end inline asm
	// begin inline asm
	shfl.sync.down.b32 %r314, %r315, %r316, %r357, %r358;
	// end inline asm
	mov.b64 	%rd203, {%r309, %r314};
	mov.b64 	%fd280, %rd203;
	setp.lt.s32 	%p172, %r308, %r357;
	setp.lt.f64 	%p173, %fd359, %fd280;
	selp.f64 	%fd281, %fd280, %fd359, %p173;
	selp.f64 	%fd282, %fd281, %fd359, %p172;
	mov.b64 	%rd204, %fd282;
	mov.b64 	{%r320, %r325}, %rd204;
	mov.b32 	%r326, 2;
	// begin inline asm
	shfl.sync.down.b32 %r319, %r320, %r326, %r357, %r358;
	// end inline asm
	// begin inline asm
	shfl.sync.down.b32 %r324, %r325, %r326, %r357, %r358;
	// end inline asm
	mov.b64 	%rd205, {%r319, %r324};
	mov.b64 	%fd283, %rd205;
	add.s32 	%r363, %r308, 2;
	setp.gt.s32 	%p174, %r363, %r357;
	setp.lt.f64 	%p175, %fd282, %fd283;
	selp.f64 	%fd284, %fd283, %fd282, %p175;
	selp.f64 	%fd285, %fd282, %fd284, %p174;
	mov.b64 	%rd206, %fd285;
	mov.b64 	{%r330, %r335}, %rd206;
	mov.b32 	%r336, 4;
	// begin inline asm
	shfl.sync.down.b32 %r329, %r330, %r336, %r357, %r358;
	// end inline asm
	// begin inline asm
	shfl.sync.down.b32 %r334, %r335, %r336, %r357, %r358;
	// end inline asm
	mov.b64 	%rd207, {%r329, %r334};
	mov.b64 	%fd286, %rd207;
	add.s32 	%r364, %r308, 4;
	setp.gt.s32 	%p176, %r364, %r357;
	setp.lt.f64 	%p177, %fd285, %fd286;
	selp.f64 	%fd287, %fd286, %fd285, %p177;
	selp.f64 	%fd288, %fd285, %fd287, %p176;
	mov.b64 	%rd208, %fd288;
	mov.b64 	{%r340, %r345}, %rd208;
	mov.b32 	%r346, 8;
	// begin inline asm
	shfl.sync.down.b32 %r339, %r340, %r346, %r357, %r358;
	// end inline asm
	// begin inline asm
	shfl.sync.down.b32 %r344, %r345, %r346, %r357, %r358;
	// end inline asm
	mov.b64 	%rd209, {%r339, %r344};
	mov.b64 	%fd289, %rd209;
	add.s32 	%r365, %r308, 8;
	setp.gt.s32 	%p178, %r365, %r357;
	setp.lt.f64 	%p179, %fd288, %fd289;
	selp.f64 	%fd290, %fd289, %fd288, %p179;
	selp.f64 	%fd291, %fd288, %fd290, %p178;
	mov.b64 	%rd210, %fd291;
	mov.b64 	{%r350, %r355}, %rd210;
	mov.b32 	%r356, 16;
	// begin inline asm
	shfl.sync.down.b32 %r349, %r350, %r356, %r357, %r358;
	// end inline asm
	// begin inline asm
	shfl.sync.down.b32 %r354, %r355, %r356, %r357, %r358;
	// end inline asm
	mov.b64 	%rd211, {%r349, %r354};
	mov.b64 	%fd292, %rd211;
	add.s32 	%r366, %r308, 16;
	setp.gt.s32 	%p180, %r366, %r357;
	setp.lt.f64 	%p181, %fd291, %fd292;
	selp.f64 	%fd293, %fd292, %fd291, %p181;
	selp.f64 	%fd380, %fd291, %fd293, %p180;
	setp.ne.s32 	%p182, %r308, 0;
	@%p182 bra 	$L__BB4_20;
	shr.u32 	%r367, %r2, 2;
	and.b32  	%r368, %r367, 248;
	mov.u32 	%r369, _ZZN3cub18CUB_300001_SM_10006detail6reduce28DeviceReduceSingleTileKernelINS2_10policy_hubIdyN4cuda3__47maximumIvEEE10Policy1000EPdSB_yS8_ddNS5_3std3__410__identityEEEvT0_T1_T2_T3_T4_T6_E12temp_storage;
	add.s32 	%r370, %r369, %r368;
	st.shared.f64 	[%r370+8], %fd380;
$L__BB4_20:
	bar.sync 	0;
	setp.ne.s32 	%p183, %r2, 0;
	@%p183 bra 	$L__BB4_72;
	setp.gt.u64 	%p184, %rd32, 32;
	ld.shared.f64 	%fd294, [_ZZN3cub18CUB_300001_SM_10006detail6reduce28DeviceReduceSingleTileKernelINS2_10policy_hubIdyN4cuda3__47maximumIvEEE10Policy1000EPdSB_yS8_ddNS5_3std3__410__identityEEEvT0_T1_T2_T3_T4_T6_E12temp_storage+16];
	setp.lt.f64 	%p185, %fd380, %fd294;
	selp.f64 	%fd296, %fd294, %fd380, %p185;
	selp.f64 	%fd297, %fd296, %fd380, %p184;
	setp.gt.u64 	%p186, %rd32, 64;
	ld.shared.f64 	%fd299, [_ZZN3cub18CUB_300001_SM_10006detail6reduce28DeviceReduceSingleTileKernelINS2_10policy_hubIdyN4cuda3__47maximumIvEEE10Policy1000EPdSB_yS8_ddNS5_3std3__410__identityEEEvT0_T1_T2_T3_T4_T6_E12temp_storage+24];
	setp.lt.f64 	%p187, %fd297, %fd299;
	selp.f64 	%fd301, %fd299, %fd297, %p187;
	selp.f64 	%fd302, %fd301, %fd297, %p186;
	setp.gt.u64 	%p188, %rd32, 96;
	ld.shared.f64 	%fd304, [_ZZN3cub18CUB_300001_SM_10006detail6reduce28DeviceReduceSingleTileKernelINS2_10policy_hubIdyN4cuda3__47maximumIvEEE10Policy1000EPdSB_yS8_ddNS5_3std3__410__identityEEEvT0_T1_T2_T3_T4_T6_E12temp_storage+32];
	setp.lt.f64 	%p189, %fd302, %fd304;
	selp.f64 	%fd306, %fd304, %fd302, %p189;
	selp.f64 	%fd307, %fd306, %fd302, %p188;
	setp.gt.u64 	%p190, %rd32, 128;
	ld.shared.f64 	%fd309, [_ZZN3cub18CUB_300001_SM_10006detail6reduce28DeviceReduceSingleTileKernelINS2_10policy_hubIdyN4cuda3__47maximumIvEEE10Policy1000EPdSB_yS8_ddNS5_3std3__410__identityEEEvT0_T1_T2_T3_T4_T6_E12temp_storage+40];
	setp.lt.f64 	%p191, %fd307, %fd309;
	selp.f64 	%fd311, %fd309, %fd307, %p191;
	selp.f64 	%fd312, %fd311, %fd307, %p190;
	setp.gt.u64 	%p192, %rd32, 160;
	ld.shared.f64 	%fd314, [_ZZN3cub18CUB_300001_SM_10006detail6reduce28DeviceReduceSingleTileKernelINS2_10policy_hubIdyN4cuda3__47maximumIvEEE10Policy1000EPdSB_yS8_ddNS5_3std3__410__identityEEEvT0_T1_T2_T3_T4_T6_E12temp_storage+48];
	setp.lt.f64 	%p193, %fd312, %fd314;
	selp.f64 	%fd316, %fd314, %fd312, %p193;
	selp.f64 	%fd317, %fd316, %fd312, %p192;
	setp.gt.u64 	%p194, %rd32, 192;
	ld.shared.f64 	%fd319, [_ZZN3cub18CUB_300001_SM_10006detail6reduce28DeviceReduceSingleTileKernelINS2_10policy_hubIdyN4cuda3__47maximumIvEEE10Policy1000EPdSB_yS8_ddNS5_3std3__410__identityEEEvT0_T1_T2_T3_T4_T6_E12temp_storage+56];
	setp.lt.f64 	%p195, %fd317, %fd319;
	selp.f64 	%fd321, %fd319, %fd317, %p195;
	selp.f64 	%fd322, %fd321, %fd317, %p194;
	setp.gt.u64 	%p196, %rd32, 224;
	ld.shared.f64 	%fd324, [_ZZN3cub18CUB_300001_SM_10006detail6reduce28DeviceReduceSingleTileKernelINS2_10policy_hubIdyN4cuda3__47maximumIvEEE10Policy1000EPdSB_yS8_ddNS5_3std3__410__identityEEEvT0_T1_T2_T3_T4_T6_E12temp_storage+64];
	setp.lt.f64 	%p197, %fd322, %fd324;
	selp.f64 	%fd326, %fd324, %fd322, %p197;
	selp.f64 	%fd380, %fd326, %fd322, %p196;
	bra.uni 	$L__BB4_72;
$L__BB4_22:
	mov.u32 	%r14, %tid.x;
	shl.b32 	%r237, %r14, 2;
	mul.wide.u32 	%rd145, %r237, 8;
	add.s64 	%rd134, %rd31, %rd145;
	// begin inline asm
	ld.global.nc.v2.u64 {%rd132, %rd133}, [%rd134];
	// end inline asm
	add.s64 	%rd137, %rd134, 16;
	// begin inline asm
	ld.global.nc.v2.u64 {%rd135, %rd136}, [%rd137];
	// end inline asm
	mov.b64 	%fd206, %rd132;
	mov.b64 	%fd207, %rd133;
	mov.b64 	%fd208, %rd135;
	mov.b64 	%fd209, %rd136;
	add.s64 	%rd140, %rd134, 8192;
	// begin inline asm
	ld.global.nc.v2.u64 {%rd138, %rd139}, [%rd140];
	// end inline asm
	add.s64 	%rd143, %rd134, 8208;
	// begin inline asm
	ld.global.nc.v2.u64 {%rd141, %rd142}, [%rd143];
	// end inline asm
	mov.b64 	%fd210, %rd138;
	mov.b64 	%fd211, %rd139;
	mov.b64 	%fd212, %rd141;
	mov.b64 	%fd213, %rd142;
	setp.lt.f64 	%p111, %fd206, %fd207;
	selp.f64 	%fd214, %fd207, %fd206, %p111;
	setp.lt.f64 	%p112, %fd214, %fd208;
	selp.f64 	%fd215, %fd208, %fd214, %p112;
	setp.lt.f64 	%p113, %fd215, %fd209;
	selp.f64 	%fd216, %fd209, %fd215, %p113;
	setp.lt.f64 	%p114, %fd216, %fd210;
	selp.f64 	%fd217, %fd210, %fd216, %p114;
	setp.lt.f64 	%p115, %fd217, %fd211;
	selp.f64 	%fd218, %fd211, %fd217, %p115;
	setp.lt.f64 	%p116, %fd218, %fd212;
	selp.f64 	%fd219, %fd212, %fd218, %p116;
	setp.lt.f64 	%p117, %fd219, %fd213;
	selp.f64 	%fd366, %fd213, %fd219, %p117;
	add.s64 	%rd6, %rd32, -2048;
	setp.lt.u64 	%p118, %rd6, 2048;
	mov.b64 	%rd224, 2048;
	@%p118 bra 	$L__BB4_26;
	mov.b64 	%rd224, 2048;
$L__BB4_24:
	shl.b64 	%rd159, %rd224, 3;
	add.s64 	%rd149, %rd134, %rd159;
	// begin inline asm
	ld.global.nc.v2.u64 {%rd147, %rd148}, [%rd149];
	// end inline asm
	add.s64 	%rd152, %rd149, 16;
	// begin inline asm
	ld.global.nc.v2.u64 {%rd150, %rd151}, [%rd152];
	// end inline asm
	mov.b64 	%fd220, %rd147;
	mov.b64 	%fd221, %rd148;
	mov.b64 	%fd222, %rd150;
	mov.b64 	%fd223, %rd151;
	add.s64 	%rd155, %rd149, 8192;
	// begin inline asm
	ld.global.nc.v2.u64 {%rd153, %rd154}, [%rd155];
	// end inline asm
	add.s64 	%rd158, %rd149, 8208;
	// begin inline asm
	ld.global.nc.v2.u64 {%rd156, %rd157}, [%rd158];
	// end inline asm
	mov.b64 	%fd224, %rd153;
	mov.b64 	%fd225, %rd154;
	mov.b64 	%fd226, %rd156;
	mov.b64 	%fd227, %rd157;
	setp.lt.f64 	%p119, %fd366, %fd220;
	selp.f64 	%fd228, %fd220, %fd366, %p119;
	setp.lt.f64 	%p120, %fd228, %fd221;
	selp.f64 	%fd229, %fd221, %fd228, %p120;
	setp.lt.f64 	%p121, %fd229, %fd222;
	selp.f64 	%fd230, %fd222, %fd229, %p121;
	setp.lt.f64 	%p122, %fd230, %fd223;
	selp.f64 	%fd231, %fd223, %fd230, %p122;
	setp.lt.f64 	%p123, %fd231, %fd224;
	selp.f64 	%fd232, %fd224, %fd231, %p123;
	setp.lt.f64 	%p124, %fd232, %fd225;
	selp.f64 	%fd233, %fd225, %fd232, %p124;
	setp.lt.f64 	%p125, %fd233, %fd226;
	selp.f64 	%fd234, %fd226, %fd233, %p125;
	setp.lt.f64 	%p126, %fd234, %fd227;
	selp.f64 	%fd366, %fd227, %fd234, %p126;
	sub.s64 	%rd160, %rd32, %rd224;
	setp.lt.u64 	%p127, %rd160, 2048;
	@%p127 bra 	$L__BB4_34;
	add.s64 	%rd224, %rd224, 2048;
	setp.le.u64 	%p128, %rd224, %rd6;
	@%p128 bra 	$L__BB4_24;
$L__BB4_26:
	setp.le.u64 	%p129, %rd32, %rd224;
	@%p129 bra 	$L__BB4_34;
	cvt.u32.u64 	%r238, %rd224;
	cvt.u32.u64 	%r239, %rd32;
	sub.s32 	%r15, %r239, %r238;
	setp.ge.s32 	%p130, %r14, %r15;
	@%p130 bra 	$L__BB4_34;
	not.b32 	%r241, %r14;
	add.s32 	%r242, %r241, %r239;
	sub.s32 	%r16, %r242, %r238;
	and.b32  	%r244, %r16, 768;
	setp.eq.s32 	%p131, %r244, 768;
	mov.u32 	%r435, %r14;
	@%p131 bra 	$L__BB4_31;
	cvt.u64.u32 	%rd161, %r14;
	add.s64 	%rd162, %rd224, %rd161;
	shl.b64 	%rd163, %rd162, 3;
	add.s64 	%rd225, %rd31, %rd163;
	shr.u32 	%r245, %r16, 8;
	add.s32 	%r246, %r245, 1;
	and.b32  	%r247, %r246, 3;
	neg.s32 	%r433, %r247;
	mov.u32 	%r435, %r14;
$L__BB4_30:
	.pragma "nounroll";
	// begin inline asm
	ld.global.nc.u64 %rd164, [%rd225];
	// end inline asm
	mov.b64 	%fd236, %rd164;
	setp.lt.f64 	%p132, %fd366, %fd236;
	selp.f64 	%fd366, %fd236, %fd366, %p132;
	add.s32 	%r435, %r435, 256;
	add.s64 	%rd225, %rd225, 2048;
	add.s32 	%r433, %r433, 1;
	setp.ne.s32 	%p133, %r433, 0;
	@%p133 bra 	$L__BB4_30;
$L__BB4_31:
	setp.lt.u32 	%p134, %r16, 768;
	@%p134 bra 	$L__BB4_34;
	cvt.u64.u32 	%rd166, %r435;
	add.s64 	%rd167, %rd224, %rd166;
	shl.b64 	%rd168, %rd167, 3;
	add.s64 	%rd226, %rd31, %rd168;
$L__BB4_33:
	// begin inline asm
	ld.global.nc.u64 %rd169, [%rd226];
	// end inline asm
	mov.b64 	%fd237, %rd169;
	setp.lt.f64 	%p135, %fd366, %fd237;
	selp.f64 	%fd238, %fd237, %fd366, %p135;
	add.s64 	%rd172, %rd226, 2048;
	// begin inline asm
	ld.global.nc.u64 %rd171, [%rd172];
	// end inline asm
	mov.b64 	%fd239, %rd171;
	setp.lt.f64 	%p136, %fd238, %fd239;
	selp.f64 	%fd240, %fd239, %fd238, %p136;
	add.s64 	%rd174, %rd226, 4096;
	// begin inline asm
	ld.global.nc.u64 %rd173, [%rd174];
	// end inline asm
	mov.b64 	%fd241, %rd173;
	setp.lt.f64 	%p137, %fd240, %fd241;
	selp.f64 	%fd242, %fd241, %fd240, %p137;
	add.s64 	%rd176, %rd226, 6144;
	// begin inline asm
	ld.global.nc.u64 %rd175, [%rd176];
	// end inline asm
	mov.b64 	%fd243, %rd175;
	setp.lt.f64 	%p138, %fd242, %fd243;
	selp.f64 	%fd366, %fd243, %fd242, %p138;
	add.s32 	%r435, %r435, 1024;
	add.s64 	%rd226, %rd226, 8192;
	setp.lt.s32 	%p139, %r435, %r15;
	@%p139 bra 	$L__BB4_33;
$L__BB4_34:
	// begin inline asm
	mov.u32 %r248, %laneid;
	// end inline asm
	mov.b64 	%rd177, %fd366;
	mov.b64 	{%r250, %r255}, %rd177;
	mov.b32 	%r256, 1;
	mov.b32 	%r297, 31;
	mov.b32 	%r298, -1;
	// begin inline asm
	shfl.sync.down.b32 %r249, %r250, %r256, %r297, %r298;
	// end inline asm
	// begin inline asm
	shfl.sync.down.b32 %r254, %r255, %r256, %r297, %r298;
	// end inline asm
	mov.b64 	%rd178, {%r249, %r254};
	mov.b64 	%fd244, %rd178;
	setp.gt.s32 	%p140, %r248, 30;
	setp.lt.f64 	%p141, %fd366, %fd244;
	selp.f64 	%fd245, %fd244, %fd366, %p141;
	selp.f64 	%fd246, %fd366, %fd245, %p140;
	mov.b64 	%rd179, %fd246;
	mov.b64 	{%r260, %r265}, %rd179;
	mov.b32 	%r266, 2;
	// begin inline asm
	shfl.sync.down.b32 %r259, %r260, %r266, %r297, %r298;
	// end inline asm
	// begin inline asm
	shfl.sync.down.b32 %r264, %r265, %r266, %r297, %r298;
	// end inline asm
	mov.b64 	%rd180, {%r259, %r264};
	mov.b64 	%fd247, %rd180;
	setp.gt.s32 	%p142, %r248, 29;
	setp.lt.f64 	%p143, %fd246, %fd247;
	selp.f64 	%fd248, %fd247, %fd246, %p143;
	selp.f64 	%fd249, %fd246, %fd248, %p142;
	mov.b64 	%rd181, %fd249;
	mov.b64 	{%r270, %r275}, %rd181;
	mov.b32 	%r276, 4;
	// begin inline asm
	shfl.sync.down.b32 %r269, %r270, %r276, %r297, %r298;
	// end inline asm
	// begin inline asm
	shfl.sync.down.b32 %r274, %r275, %r276, %r297, %r298;
	// end inline asm
	mov.b64 	%rd182, {%r269, %r274};
	mov.b64 	%fd250, %rd182;
	setp.gt.s32 	%p144, %r248, 27;
	setp.lt.f64 	%p145, %fd249, %fd250;
	selp.f64 	%fd251, %fd250, %fd249, %p145;
	selp.f64 	%fd252, %fd249, %fd251, %p144;
	mov.b64 	%rd183, %fd252;
	mov.b64 	{%r280, %r285}, %rd183;
	mov.b32 	%r286, 8;
	// begin inline asm
	shfl.sync.down.b32 %r279, %r280, %r286, %r297, %r298;
	// end inline asm
	// begin inline asm
	shfl.sync.down.b32 %r284, %r285, %r286, %r297, %r298;
	// end inline asm
	mov.b64 	%rd184, {%r279, %r284};
	mov.b64 	%fd253, %rd184;
	setp.gt.s32 	%p146, %r248, 23;
	setp.lt.f64 	%p147, %fd252, %fd253;
	selp.f64 	%fd254, %fd253, %fd252, %p147;
	selp.f64 	%fd255, %fd252, %fd254, %p146;
	mov.b64 	%rd185, %fd255;
	mov.b64 	{%r290, %r295}, %rd185;
	mov.b32 	%r296, 16;
	// begin inline asm
	shfl.sync.down.b32 %r289, %r290, %r296, %r297, %r298;
	// end inline asm
	// begin inline asm
	shfl.sync.down.b32 %r294, %r295, %r296, %r297, %r298;
	// end inline asm
	mov.b64 	%rd186, {%r289, %r294};
	mov.b64 	%fd256, %rd186;
	setp.gt.s32 	%p148, %r248, 15;
	setp.lt.f64 	%p149, %fd255, %fd256;
	selp.f64 	%fd26, %fd256, %fd255, %p149;
	selp.f64 	%fd380, %fd255, %fd26, %p148;
	setp.ne.s32 	%p150, %r248, 0;
	@%p150 bra 	$L__BB4_36;
	shr.u32 	%r299, %r14, 2;
	and.b32  	%r300, %r299, 248;
	mov.u32 	%r301, _ZZN3cub18CUB_300001_SM_10006detail6reduce28DeviceReduceSingleTileKernelINS2_10policy_hubIdyN4cuda3__47maximumIvEEE10Policy1000EPdSB_yS8_ddNS5_3std3__410__identityEEEvT0_T1_T2_T3_T4_T6_E12temp_storage;
	add.s32 	%r302, %r301, %r300;
	st.shared.f64 	[%r302+8], %fd26;
$L__BB4_36:
	bar.sync 	0;
	setp.ne.s32 	%p151, %r14, 0;
	@%p151 bra 	$L__BB4_72;
	ld.shared.f64 	%fd257, [_ZZN3cub18CUB_300001_SM_10006detail6reduce28DeviceReduceSingleTileKernelINS2_10policy_hubIdyN4cuda3__47maximumIvEEE10Policy1000EPdSB_yS8_ddNS5_3std3__410__identityEEEvT0_T1_T2_T3_T4_T6_E12temp_storage+16];
	setp.lt.f64 	%p152, %fd380, %fd257;
	selp.f64 	%fd258, %fd257, %fd380, %p152;
	ld.shared.f64 	%fd259, [_ZZN3cub18CUB_300001_SM_10006detail6reduce28DeviceReduceSingleTileKernelINS2_10policy_hubIdyN4cuda3__47maximumIvEEE10Policy1000EPdSB_yS8_ddNS5_3std3__410__identityEEEvT0_T1_T2_T3_T4_T6_E12temp_storage+24];
	setp.lt.f64 	%p153, %fd258, %fd259;
	selp.f64 	%fd260, %fd259, %fd258, %p153;
	ld.shared.f64 	%fd261, [_ZZN3cub18CUB_300001_SM_10006detail6reduce28DeviceReduceSingleTileKernelINS2_10policy_hubIdyN4cuda3__47maximumIvEEE10Policy1000EPdSB_yS8_ddNS5_3std3__410__identityEEEvT0_T1_T2_T3_T4_T6_E12temp_storage+32];
	setp.lt.f64 	%p154, %fd260, %fd261;
	selp.f64 	%fd262, %fd261, %fd260, %p154;
	ld.shared.f64 	%fd263, [_ZZN3cub18CUB_300001_SM_10006detail6reduce28DeviceReduceSingleTileKernelINS2_10policy_hubIdyN4cuda3__47maximumIvEEE10Policy1000EPdSB_yS8_ddNS5_3std3__410__identityEEEvT0_T1_T2_T3_T4_T6_E12temp_storage+40];
	setp.lt.f64 	%p155, %fd262, %fd263;
	selp.f64 	%fd264, %fd263, %fd262, %p155;
	ld.shared.f64 	%fd265, [_ZZN3cub18CUB_300001_SM_10006detail6reduce28DeviceReduceSingleTileKernelINS2_10policy_hubIdyN4cuda3__47maximumIvEEE10Policy1000EPdSB_yS8_ddNS5_3std3__410__identityEEEvT0_T1_T2_T3_T4_T6_E12temp_storage+48];
	setp.lt.f64 	%p156, %fd264, %fd265;
	selp.f64 	%fd266, %fd265, %fd264, %p156;
	ld.shared.f64 	%fd267, [_ZZN3cub18CUB_300001_SM_10006detail6reduce28DeviceReduceSingleTileKernelINS2_10policy_hubIdyN4cuda3__47maximumIvEEE10Policy1000EPdSB_yS8_ddNS5_3std3__410__identityEEEvT0_T1_T2_T3_T4_T6_E12temp_storage+56];
	setp.lt.f64 	%p157, %fd266, %fd267;
	selp.f64 	%fd268, %fd267, %fd266, %p157;
	ld.shared.f64 	%fd269, [_ZZN3cub18CUB_300001_SM_10006detail6reduce28DeviceReduceSingleTileKernelINS2_10policy_hubIdyN4cuda3__47maximumIvEEE10Policy1000EPdSB_yS8_ddNS5_3std3__410__identityEEEvT0_T1_T2_T3_T4_T6_E12temp_storage+64];
	setp.lt.f64 	%p158, %fd268, %fd269;
	selp.f64 	%fd380, %fd269, %fd268, %p158;
	bra.uni 	$L__BB4_72;
$L__BB4_38:
	setp.gt.u64 	%p3, %rd32, 2047;
	@%p3 bra 	$L__BB4_56;
	cvt.u32.u64 	%r25, %rd32;
	mov.u32 	%r26, %tid.x;
	setp.ge.u32 	%p52, %r26, %r25;
	mov.f64 	%fd372, 0d0000000000000000;
	mov.u32 	%r440, %r26;
	@%p52 bra 	$L__BB4_41;
	mul.wide.u32 	%rd99, %r26, 8;
	add.s64 	%rd98, %rd31, %rd99;
	// begin inline asm
	ld.global.nc.u64 %rd97, [%rd98];
	// end inline asm
	mov.b64 	%fd372, %rd97;
	add.s32 	%r440, %r26, 256;
$L__BB4_41:
	setp.ge.u32 	%p53, %r440, %r25;
	@%p53 bra 	$L__BB4_47;
	not.b32 	%r114, %r440;
	add.s32 	%r29, %r114, %r25;
	and.b32  	%r115, %r29, 768;
	setp.eq.s32 	%p54, %r115, 768;
	@%p54 bra 	$L__BB4_45;
	mul.wide.u32 	%rd100, %r440, 8;
	add.s64 	%rd227, %rd31, %rd100;
	shr.u32 	%r116, %r29, 8;
	add.s32 	%r117, %r116, 1;
	and.b32  	%r118, %r117, 3;
	neg.s32 	%r438, %r118;
$L__BB4_44:
	.pragma "nounroll";
	// begin inline asm
	ld.global.nc.u64 %rd101, [%rd227];
	// end inline asm
	mov.b64 	%fd125, %rd101;
	setp.lt.f64 	%p55, %fd372, %fd125;
	selp.f64 	%fd372, %fd125, %fd372, %p55;
	add.s32 	%r440, %r440, 256;
	add.s64 	%rd227, %rd227, 2048;
	add.s32 	%r438, %r438, 1;
	setp.ne.s32 	%p56, %r438, 0;
	@%p56 bra 	$L__BB4_44;
$L__BB4_45:
	setp.lt.u32 	%p57, %r29, 768;
	@%p57 bra 	$L__BB4_47;
$L__BB4_46:
	mul.wide.s32 	%rd111, %r440, 8;
	add.s64 	%rd104, %rd31, %rd111;
	// begin inline asm
	ld.global.nc.u64 %rd103, [%rd104];
	// end inline asm
	mov.b64 	%fd126, %rd103;
	setp.lt.f64 	%p58, %fd372, %fd126;
	selp.f64 	%fd127, %fd126, %fd372, %p58;
	add.s64 	%rd106, %rd104, 2048;
	// begin inline asm
	ld.global.nc.u64 %rd105, [%rd106];
	// end inline asm
	mov.b64 	%fd128, %rd105;
	setp.lt.f64 	%p59, %fd127, %fd128;
	selp.f64 	%fd129, %fd128, %fd127, %p59;
	add.s64 	%rd108, %rd104, 4096;
	// begin inline asm
	ld.global.nc.u64 %rd107, [%rd108];
	// end inline asm
	mov.b64 	%fd130, %rd107;
	setp.lt.f64 	%p60, %fd129, %fd130;
	selp.f64 	%fd131, %fd130, %fd129, %p60;
	add.s64 	%rd110, %rd104, 6144;
	// begin inline asm
	ld.global.nc.u64 %rd109, [%rd110];
	// end inline asm
	mov.b64 	%fd132, %rd109;
	setp.lt.f64 	%p61, %fd131, %fd132;
	selp.f64 	%fd372, %fd132, %fd131, %p61;
	add.s32 	%r440, %r440, 1024;
	setp.lt.s32 	%p62, %r440, %r25;
	@%p62 bra 	$L__BB4_46;
$L__BB4_47:
	setp.lt.u64 	%p63, %rd32, 256;
	@%p63 bra 	$L__BB4_52;
	// begin inline asm
	mov.u32 %r182, %laneid;
	// end inline asm
	mov.b64 	%rd122, %fd372;
	mov.b64 	{%r184, %r189}, %rd122;
	mov.b32 	%r190, 1;
	mov.b32 	%r231, 31;
	mov.b32 	%r232, -1;
	// begin inline asm
	shfl.sync.down.b32 %r183, %r184, %r190, %r231, %r232;
	// end inline asm
	// begin inline asm
	shfl.sync.down.b32 %r188, %r189, %r190, %r231, %r232;
	// end inline asm
	mov.b64 	%rd123, {%r183, %r188};
	mov.b64 	%fd180, %rd123;
	setp.gt.s32 	%p91, %r182, 30;
	setp.lt.f64 	%p92, %fd372, %fd180;
	selp.f64 	%fd181, %fd180, %fd372, %p92;
	selp.f64 	%fd182, %fd372, %fd181, %p91;
	mov.b64 	%rd124, %fd182;
	mov.b64 	{%r194, %r199}, %rd124;
	mov.b32 	%r200, 2;
	// begin inline asm
	shfl.sync.down.b32 %r193, %r194, %r200, %r231, %r232;
	// end inline asm
	// begin inline asm
	shfl.sync.down.b32 %r198, %r199, %r200, %r231, %r232;
	// end inline asm
	mov.b64 	%rd125, {%r193, %r198};
	mov.b64 	%fd183, %rd125;
	setp.gt.s32 	%p93, %r182, 29;
	setp.lt.f64 	%p94, %fd182, %fd183;
	selp.f64 	%fd184, %fd183, %fd182, %p94;
	selp.f64 	%fd185, %fd182, %fd184, %p93;
	mov.b64 	%rd126, %fd185;
	mov.b64 	{%r204, %r209}, %rd126;
	mov.b32 	%r210, 4;
	// begin inline asm
	shfl.sync.down.b32 %r203, %r204, %r210, %r231, %r232;
	// end inline asm
	// begin inline asm
	shfl.sync.down.b32 %r208, %r209, %r210, %r231, %r232;
	// end inline asm
	mov.b64 	%rd127, {%r203, %r208};
	mov.b64 	%fd186, %rd127;
	setp.gt.s32 	%p95, %r182, 27;
	setp.lt.f64 	%p96, %fd185, %fd186;
	selp.f64 	%fd187, %fd186, %fd185, %p96;
	selp.f64 	%fd188, %fd185, %fd187, %p95;
	mov.b64 	%rd128, %fd188;
	mov.b64 	{%r214, %r219}, %rd128;
	mov.b32 	%r220, 8;
	// begin inline asm
	shfl.sync.down.b32 %r213, %r214, %r220, %r231, %r232;
	// end inline asm
	// begin inline asm
	shfl.sync.down.b32 %r218, %r219, %r220, %r231, %r232;
	// end inline asm
	mov.b64 	%rd129, {%r213, %r218};
	mov.b64 	%fd189, %rd129;
	setp.gt.s32 	%p97, %r182, 23;
	setp.lt.f64 	%p98, %fd188, %fd189;
	selp.f64 	%fd190, %fd189, %fd188, %p98;
	selp.f64 	%fd191, %fd188, %fd190, %p97;
	mov.b64 	%rd130, %fd191;
	mov.b64 	{%r224, %r229}, %rd130;
	mov.b32 	%r230, 16;
	// begin inline asm
	shfl.sync.down.b32 %r223, %r224, %r230, %r231, %r232;
	// end inline asm
	// begin inline asm
	shfl.sync.down.b32 %r228, %r229, %r230, %r231, %r232;
	// end inline asm
	mov.b64 	%rd131, {%r223, %r228};
	mov.b64 	%fd192, %rd131;
	setp.gt.s32 	%p99, %r182, 15;
	setp.lt.f64 	%p100, %fd191, %fd192;
	selp.f64 	%fd38, %fd192, %fd191, %p100;
	selp.f64 	%fd380, %fd191, %fd38, %p99;
	setp.ne.s32 	%p101, %r182, 0;
	@%p101 bra 	$L__BB4_50;
	shr.u32 	%r233, %r26, 2;
	and.b32  	%r234, %r233, 248;
	mov.u32 	%r235, _ZZN3cub18CUB_300001_SM_10006detail6reduce28DeviceReduceSingleTileKernelINS2_10policy_hubIdyN4cuda3__47maximumIvEEE10Policy1000EPdSB_yS8_ddNS5_3std3__410__identityEEEvT0_T1_T2_T3_T4_T6_E12temp_storage;
	add.s32 	%r236, %r235, %r234;
	st.shared.f64 	[%r236+8], %fd38;
$L__BB4_50:
	bar.sync 	0;
	setp.ne.s32 	%p102, %r26, 0;
	@%p102 bra 	$L__BB4_72;
	ld.shared.f64 	%fd193, [_ZZN3cub18CUB_300001_SM_10006detail6reduce28DeviceReduceSingleTileKernelINS2_10policy_hubIdyN4cuda3__47maximumIvEEE10Policy1000EPdSB_yS8_ddNS5_3std3__410__identityEEEvT0_T1_T2_T3_T4_T6_E12temp_storage+16];
	setp.lt.f64 	%p103, %fd380, %fd193;
	selp.f64 	%fd194, %fd193, %fd380, %p103;
	ld.shared.f64 	%fd195, [_ZZN3cub18CUB_300001_SM_10006detail6reduce28DeviceReduceSingleTileKernelINS2_10policy_hubIdyN4cuda3__47maximumIvEEE10Policy1000EPdSB_yS8_ddNS5_3std3__410__identityEEEvT0_T1_T2_T3_T4_T6_E12temp_storage+24];
	setp.lt.f64 	%p104, %fd194, %fd195;
	selp.f64 	%fd196, %fd195, %fd194, %p104;
	ld.shared.f64 	%fd197, [_ZZN3cub18CUB_300001_SM_10006detail6reduce28DeviceReduceSingleTileKernelINS2_10policy_hubIdyN4cuda3__47maximumIvEEE10Policy1000EPdSB_yS8_ddNS5_3std3__410__identityEEEvT0_T1_T2_T3_T4_T6_E12temp_storage+32];
	setp.lt.f64 	%p105, %fd196, %fd197;
	selp.f64 	%fd198, %fd197, %fd196, %p105;
	ld.shared.f64 	%fd199, [_ZZN3cub18CUB_300001_SM_10006detail6reduce28DeviceReduceSingleTileKernelINS2_10policy_hubIdyN4cuda3__47maximumIvEEE10Policy1000EPdSB_yS8_ddNS5_3std3__410__identityEEEvT0_T1_T2_T3_T4_T6_E12temp_storage+40];
	setp.lt.f64 	%p106, %fd198, %fd199;
	selp.f64 	%fd200, %fd199, %fd198, %p106;
	ld.shared.f64 	%fd201, [_ZZN3cub18CUB_300001_SM_10006detail6reduce28DeviceReduceSingleTileKernelINS2_10policy_hubIdyN4cuda3__47maximumIvEEE10Policy1000EPdSB_yS8_ddNS5_3std3__410__identityEEEvT0_T1_T2_T3_T4_T6_E12temp_storage+48];
	setp.lt.f64 	%p107, %fd200, %fd201;
	selp.f64 	%fd202, %fd201, %fd200, %p107;
	ld.shared.f64 	%fd203, [_ZZN3cub18CUB_300001_SM_10006detail6reduce28DeviceReduceSingleTileKernelINS2_10policy_hubIdyN4cuda3__47maximumIvEEE10Policy1000EPdSB_yS8_ddNS5_3std3__410__identityEEEvT0_T1_T2_T3_T4_T6_E12temp_storage+56];
	setp.lt.f64 	%p108, %fd202, %fd203;
	selp.f64 	%fd204, %fd203, %fd202, %p108;
	ld.shared.f64 	%fd205, [_ZZN3cub18CUB_300001_SM_10006detail6reduce28DeviceReduceSingleTileKernelINS2_10policy_hubIdyN4cuda3__47maximumIvEEE10Policy1000EPdSB_yS8_ddNS5_3std3__410__identityEEEvT0_T1_T2_T3_T4_T6_E12temp_storage+64];
	setp.lt.f64 	%p109, %fd204, %fd205;
	selp.f64 	%fd380, %fd205, %fd204, %p109;
	bra.uni 	$L__BB4_72;
$L__BB4_52:
	// begin inline asm
	mov.u32 %r119, %laneid;
	// end inline asm
	and.b32  	%r170, %r26, 992;
	add.s32 	%r171, %r170, 32;
	setp.gt.u32 	%p64, %r171, %r25;
	not.b32 	%r172, %r170;
	add.s32 	%r173, %r25, %r172;
	selp.b32 	%r168, %r173, 31, %p64;
	mov.b64 	%rd112, %fd372;
	mov.b64 	{%r121, %r126}, %rd112;
	mov.b32 	%r127, 1;
	mov.b32 	%r169, -1;
	// begin inline asm
	shfl.sync.down.b32 %r120, %r121, %r127, %r168, %r169;
	// end inline asm
	// begin inline asm
	shfl.sync.down.b32 %r125, %r126, %r127, %r168, %r169;
	// end inline asm
	mov.b64 	%rd113, {%r120, %r125};
	mov.b64 	%fd133, %rd113;
	setp.lt.s32 	%p65, %r119, %r168;
	setp.lt.f64 	%p66, %fd372, %fd133;
	selp.f64 	%fd134, %fd133, %fd372, %p66;
	selp.f64 	%fd135, %fd134, %fd372, %p65;
	mov.b64 	%rd114, %fd135;
	mov.b64 	{%r131, %r136}, %rd114;
	mov.b32 	%r137, 2;
	// begin inline asm
	shfl.sync.down.b32 %r130, %r131, %r137, %r168, %r169;
	// end inline asm
	// begin inline asm
	shfl.sync.down.b32 %r135, %r136, %r137, %r168, %r169;
	// end inline asm
	mov.b64 	%rd115, {%r130, %r135};
	mov.b64 	%fd136, %rd115;
	add.s32 	%r174, %r119, 2;
	setp.gt.s32 	%p67, %r174, %r168;
	setp.lt.f64 	%p68, %fd135, %fd136;
	selp.f64 	%fd137, %fd136, %fd135, %p68;
	selp.f64 	%fd138, %fd135, %fd137, %p67;
	mov.b64 	%rd116, %fd138;
	mov.b64 	{%r141, %r146}, %rd116;
	mov.b32 	%r147, 4;
	// begin inline asm
	shfl.sync.down.b32 %r140, %r141, %r147, %r168, %r169;
	// end inline asm
	// begin inline asm
	shfl.sync.down.b32 %r145, %r146, %r147, %r168, %r169;
	// end inline asm
	mov.b64 	%rd117, {%r140, %r145};
	mov.b64 	%fd139, %rd117;
	add.s32 	%r175, %r119, 4;
	setp.gt.s32 	%p69, %r175, %r168;
	setp.lt.f64 	%p70, %fd138, %fd139;
	selp.f64 	%fd140, %fd139, %fd138, %p70;
	selp.f64 	%fd141, %fd138, %fd140, %p69;
	mov.b64 	%rd118, %fd141;
	mov.b64 	{%r151, %r156}, %rd118;
	mov.b32 	%r157, 8;
	// begin inline asm
	shfl.sync.down.b32 %r150, %r151, %r157, %r168, %r169;
	// end inline asm
	// begin inline asm
	shfl.sync.down.b32 %r155, %r156, %r157, %r168, %r169;
	// end inline asm
	mov.b64 	%rd119, {%r150, %r155};
	mov.b64 	%fd142, %rd119;
	add.s32 	%r176, %r119, 8;
	setp.gt.s32 	%p71, %r176, %r168;
	setp.lt.f64 	%p72, %fd141, %fd142;
	selp.f64 	%fd143, %fd142, %fd141, %p72;
	selp.f64 	%fd144, %fd141, %fd143, %p71;
	mov.b64 	%rd120, %fd144;
	mov.b64 	{%r161, %r166}, %rd120;
	mov.b32 	%r167, 16;
	// begin inline asm
	shfl.sync.down.b32 %r160, %r161, %r167, %r168, %r169;
	// end inline asm
	// begin inline asm
	shfl.sync.down.b32 %r165, %r166, %r167, %r168, %r169;
	// end inline asm
	mov.b64 	%rd121, {%r160, %r165};
	mov.b64 	%fd145, %rd121;
	add.s32 	%r177, %r119, 16;
	setp.gt.s32 	%p73, %r177, %r168;
	setp.lt.f64 	%p74, %fd144, %fd145;
	selp.f64 	%fd146, %fd145, %fd144, %p74;
	selp.f64 	%fd380, %fd144, %fd146, %p73;
	setp.ne.s32 	%p75, %r119, 0;
	@%p75 bra 	$L__BB4_54;
	shr.u32 	%r178, %r26, 2;
	and.b32  	%r179, %r178, 248;
	mov.u32 	%r180, _ZZN3cub18CUB_300001_SM_10006detail6reduce28DeviceReduceSingleTileKernelINS2_10policy_hubIdyN4cuda3__47maximumIvEEE10Policy1000EPdSB_yS8_ddNS5_3std3__410__identityEEEvT0_T1_T2_T3_T4_T6_E12temp_storage;
	add.s32 	%r181, %r180, %r179;
	st.shared.f64 	[%r181+8], %fd380;
$L__BB4_54:
	bar.sync 	0;
	setp.ne.s32 	%p76, %r26, 0;
	@%p76 bra 	$L__BB4_72;
	setp.gt.u64 	%p77, %rd32, 32;
	ld.shared.f64 	%fd147, [_ZZN3cub18CUB_300001_SM_10006detail6reduce28DeviceReduceSingleTileKernelINS2_10policy_hubIdyN4cuda3__47maximumIvEEE10Policy1000EPdSB_yS8_ddNS5_3std3__410__identityEEEvT0_T1_T2_T3_T4_T6_E12temp_storage+16];
	setp.lt.f64 	%p78, %fd380, %fd147;
	selp.f64 	%fd149, %fd147, %fd380, %p78;
	selp.f64 	%fd150, %fd149, %fd380, %p77;
	setp.gt.u64 	%p79, %rd32, 64;
	ld.shared.f64 	%fd152, [_ZZN3cub18CUB_300001_SM_10006detail6reduce28DeviceReduceSingleTileKernelINS2_10policy_hubIdyN4cuda3__47maximumIvEEE10Policy1000EPdSB_yS8_ddNS5_3std3__410__identityEEEvT0_T1_T2_T3_T4_T6_E12temp_storage+24];
	setp.lt.f64 	%p80, %fd150, %fd152;
	selp.f64 	%fd154, %fd152, %fd150, %p80;
	selp.f64 	%fd155, %fd154, %fd150, %p79;
	setp.gt.u64 	%p81, %rd32, 96;
	ld.shared.f64 	%fd157, [_ZZN3cub18CUB_300001_SM_10006detail6reduce28DeviceReduceSingleTileKernelINS2_10policy_hubIdyN4cuda3__47maximumIvEEE10Policy1000EPdSB_yS8_ddNS5_3std3__410__identityEEEvT0_T1_T2_T3_T4_T6_E12temp_storage+32];
	setp.lt.f64 	%p82, %fd155, %fd157;
	selp.f64 	%fd159, %fd157, %fd155, %p82;
	selp.f64 	%fd160, %fd159, %fd155, %p81;
	setp.gt.u64 	%p83, %rd32, 128;
	ld.shared.f64 	%fd162, [_ZZN3cub18CUB_300001_SM_10006detail6reduce28DeviceReduceSingleTileKernelINS2_10policy_hubIdyN4cuda3__47maximumIvEEE10Policy1000EPdSB_yS8_ddNS5_3std3__410__identityEEEvT0_T1_T2_T3_T4_T6_E12temp_storage+40];
	setp.lt.f64 	%p84, %fd160, %fd162;
	selp.f64 	%fd164, %fd162, %fd160, %p84;
	selp.f64 	%fd165, %fd164, %fd160, %p83;
	setp.gt.u64 	%p85, %rd32, 160;
	ld.shared.f64 	%fd167, [_ZZN3cub18CUB_300001_SM_10006detail6reduce28DeviceReduceSingleTileKernelINS2_10policy_hubIdyN4cuda3__47maximumIvEEE10Policy1000EPdSB_yS8_ddNS5_3std3__410__identityEEEvT0_T1_T2_T3_T4_T6_E12temp_storage+48];
	setp.lt.f64 	%p86, %fd165, %fd167;
	selp.f64 	%fd169, %fd167, %fd165, %p86;
	selp.f64 	%fd170, %fd169, %fd165, %p85;
	setp.gt.u64 	%p87, %rd32, 192;
	ld.shared.f64 	%fd172, [_ZZN3cub18CUB_300001_SM_10006detail6reduce28DeviceReduceSingleTileKernelINS2_10policy_hubIdyN4cuda3__47maximumIvEEE10Policy1000EPdSB_yS8_ddNS5_3std3__410__identityEEEvT0_T1_T2_T3_T4_T6_E12temp_storage+56];
	setp.lt.f64 	%p88, %fd170, %fd172;
	selp.f64 	%fd174, %fd172, %fd170, %p88;
	selp.f64 	%fd175, %fd174, %fd170, %p87;
	setp.gt.u64 	%p89, %rd32, 224;
	ld.shared.f64 	%fd177, [_ZZN3cub18CUB_300001_SM_10006detail6reduce28DeviceReduceSingleTileKernelINS2_10policy_hubIdyN4cuda3__47maximumIvEEE10Policy1000EPdSB_yS8_ddNS5_3std3__410__identityEEEvT0_T1_T2_T3_T4_T6_E12temp_storage+64];
	setp.lt.f64 	%p90, %fd175, %fd177;
	selp.f64 	%fd179, %fd177, %fd175, %p90;
	selp.f64 	%fd380, %fd179, %fd175, %p89;
	bra.uni 	$L__BB4_72;
$L__BB4_56:
	mov.u32 	%r38, %tid.x;
	cvt.u64.u32 	%rd19, %r38;
	mul.wide.u32 	%rd52, %r38, 8;
	add.s64 	%rd36, %rd31, %rd52;
	// begin inline asm
	ld.global.nc.u64 %rd35, [%rd36];
	// end inline asm
	mov.b64 	%fd59, %rd35;
	add.s64 	%rd38, %rd36, 2048;
	// begin inline asm
	ld.global.nc.u64 %rd37, [%rd38];
	// end inline asm
	mov.b64 	%fd60, %rd37;
	add.s64 	%rd40, %rd36, 4096;
	// begin inline asm
	ld.global.nc.u64 %rd39, [%rd40];
	// end inline asm
	mov.b64 	%fd61, %rd39;
	add.s64 	%rd42, %rd36, 6144;
	// begin inline asm
	ld.global.nc.u64 %rd41, [%rd42];
	// end inline asm
	mov.b64 	%fd62, %rd41;
	add.s64 	%rd44, %rd36, 8192;
	// begin inline asm
	ld.global.nc.u64 %rd43, [%rd44];
	// end inline asm
	mov.b64 	%fd63, %rd43;
	add.s64 	%rd46, %rd36, 10240;
	// begin inline asm
	ld.global.nc.u64 %rd45, [%rd46];
	// end inline asm
	mov.b64 	%fd64, %rd45;
	add.s64 	%rd48, %rd36, 12288;
	// begin inline asm
	ld.global.nc.u64 %rd47, [%rd48];
	// end inline asm
	mov.b64 	%fd65, %rd47;
	add.s64 	%rd50, %rd36, 14336;
	// begin inline asm
	ld.global.nc.u64 %rd49, [%rd50];
	// end inline asm
	mov.b64 	%fd66, %rd49;
	setp.lt.f64 	%p4, %fd59, %fd60;
	selp.f64 	%fd67, %fd60, %fd59, %p4;
	setp.lt.f64 	%p5, %fd67, %fd61;
	selp.f64 	%fd68, %fd61, %fd67, %p5;
	setp.lt.f64 	%p6, %fd68, %fd62;
	selp.f64 	%fd69, %fd62, %fd68, %p6;
	setp.lt.f64 	%p7, %fd69, %fd63;
	selp.f64 	%fd70, %fd63, %fd69, %p7;
	setp.lt.f64 	%p8, %fd70, %fd64;
	selp.f64 	%fd71, %fd64, %fd70, %p8;
	setp.lt.f64 	%p9, %fd71, %fd65;
	selp.f64 	%fd72, %fd65, %fd71, %p9;
	setp.lt.f64 	%p10, %fd72, %fd66;
	selp.f64 	%fd379, %fd66, %fd72, %p10;
	add.s64 	%rd21, %rd32, -2048;
	setp.lt.u64 	%p11, %rd21, 2048;
	mov.b64 	%rd229, 2048;
	@%p11 bra 	$L__BB4_60;
	mov.b64 	%rd229, 2048;
$L__BB4_58:
	shl.b64 	%rd70, %rd229, 3;
	add.s64 	%rd55, %rd36, %rd70;
	// begin inline asm
	ld.global.nc.u64 %rd54, [%rd55];
	// end inline asm
	mov.b64 	%fd73, %rd54;
	add.s64 	%rd57, %rd55, 2048;
	// begin inline asm
	ld.global.nc.u64 %rd56, [%rd57];
	// end inline asm
	mov.b64 	%fd74, %rd56;
	add.s64 	%rd59, %rd55, 4096;
	// begin inline asm
	ld.global.nc.u64 %rd58, [%rd59];
	// end inline asm
	mov.b64 	%fd75, %rd58;
	add.s64 	%rd61, %rd55, 6144;
	// begin inline asm
	ld.global.nc.u64 %rd60, [%rd61];
	// end inline asm
	mov.b64 	%fd76, %rd60;
	add.s64 	%rd63, %rd55, 8192;
	// begin inline asm
	ld.global.nc.u64 %rd62, [%rd63];
	// end inline asm
	mov.b64 	%fd77, %rd62;
	add.s64 	%rd65, %rd55, 10240;
	// begin inline asm
	ld.global.nc.u64 %rd64, [%rd65];
	// end inline asm
	mov.b64 	%fd78, %rd64;
	add.s64 	%rd67, %rd55, 12288;
	// begin inline asm
	ld.global.nc.u64 %rd66, [%rd67];
	// end inline asm
	mov.b64 	%fd79, %rd66;
	add.s64 	%rd69, %rd55, 14336;
	// begin inline asm
	ld.global.nc.u64 %rd68, [%rd69];
	// end inline asm
	mov.b64 	%fd80, %rd68;
	setp.lt.f64 	%p12, %fd379, %fd73;
	selp.f64 	%fd81, %fd73, %fd379, %p12;
	setp.lt.f64 	%p13, %fd81, %fd74;
	selp.f64 	%fd82, %fd74, %fd81, %p13;
	setp.lt.f64 	%p14, %fd82, %fd75;
	selp.f64 	%fd83, %fd75, %fd82, %p14;
	setp.lt.f64 	%p15, %fd83, %fd76;
	selp.f64 	%fd84, %fd76, %fd83, %p15;
	setp.lt.f64 	%p16, %fd84, %fd77;
	selp.f64 	%fd85, %fd77, %fd84, %p16;
	setp.lt.f64 	%p17, %fd85, %fd78;
	selp.f64 	%fd86, %fd78, %fd85, %p17;
	setp.lt.f64 	%p18, %fd86, %fd79;
	selp.f64 	%fd87, %fd79, %fd86, %p18;
	setp.lt.f64 	%p19, %fd87, %fd80;
	selp.f64 	%fd379, %fd80, %fd87, %p19;
	sub.s64 	%rd71, %rd32, %rd229;
	setp.lt.u64 	%p20, %rd71, 2048;
	@%p20 bra 	$L__BB4_68;
	add.s64 	%rd229, %rd229, 2048;
	setp.le.u64 	%p21, %rd229, %rd21;
	@%p21 bra 	$L__BB4_58;
$L__BB4_60:
	setp.le.u64 	%p22, %rd32, %rd229;
	@%p22 bra 	$L__BB4_68;
	cvt.u32.u64 	%r49, %rd229;
	cvt.u32.u64 	%r50, %rd32;
	sub.s32 	%r39, %r50, %r49;
	setp.ge.s32 	%p23, %r38, %r39;
	@%p23 bra 	$L__BB4_68;
	not.b32 	%r52, %r38;
	add.s32 	%r53, %r52, %r50;
	sub.s32 	%r40, %r53, %r49;
	and.b32  	%r55, %r40, 768;
	setp.eq.s32 	%p24, %r55, 768;
	mov.u32 	%r444, %r38;
	@%p24 bra 	$L__BB4_65;
	add.s64 	%rd72, %rd229, %rd19;
	shl.b64 	%rd73, %rd72, 3;
	add.s64 	%rd230, %rd31, %rd73;
	shr.u32 	%r56, %r40, 8;
	add.s32 	%r57, %r56, 1;
	and.b32  	%r58, %r57, 3;
	neg.s32 	%r442, %r58;
	mov.u32 	%r444, %r38;
$L__BB4_64:
	.pragma "nounroll";
	// begin inline asm
	ld.global.nc.u64 %rd74, [%rd230];
	// end inline asm
	mov.b64 	%fd89, %rd74;
	setp.lt.f64 	%p25, %fd379, %fd89;
	selp.f64 	%fd379, %fd89, %fd379, %p25;
	add.s32 	%r444, %r444, 256;
	add.s64 	%rd230, %rd230, 2048;
	add.s32 	%r442, %r442, 1;
	setp.ne.s32 	%p26, %r442, 0;
	@%p26 bra 	$L__BB4_64;
$L__BB4_65:
	setp.lt.u32 	%p27, %r40, 768;
	@%p27 bra 	$L__BB4_68;
	cvt.u64.u32 	%rd76, %r444;
	add.s64 	%rd77, %rd229, %rd76;
	shl.b64 	%rd78, %rd77, 3;
	add.s64 	%rd231, %rd31, %rd78;
$L__BB4_67:
	// begin inline asm
	ld.global.nc.u64 %rd79, [%rd231];
	// end inline asm
	mov.b64 	%fd90, %rd79;
	setp.lt.f64 	%p28, %fd379, %fd90;
	selp.f64 	%fd91, %fd90, %fd379, %p28;
	add.s64 	%rd82, %rd231, 2048;
	// begin inline asm
	ld.global.nc.u64 %rd81, [%rd82];
	// end inline asm
	mov.b64 	%fd92, %rd81;
	setp.lt.f64 	%p29, %fd91, %fd92;
	selp.f64 	%fd93, %fd92, %fd91, %p29;
	add.s64 	%rd84, %rd231, 4096;
	// begin inline asm
	ld.global.nc.u64 %rd83, [%rd84];
	// end inline asm
	mov.b64 	%fd94, %rd83;
	setp.lt.f64 	%p30, %fd93, %fd94;
	selp.f64 	%fd95, %fd94, %fd93, %p30;
	add.s64 	%rd86, %rd231, 6144;
	// begin inline asm
	ld.global.nc.u64 %rd85, [%rd86];
	// end inline asm
	mov.b64 	%fd96, %rd85;
	setp.lt.f64 	%p31, %fd95, %fd96;
	selp.f64 	%fd379, %fd96, %fd95, %p31;
	add.s32 	%r444, %r444, 1024;
	add.s64 	%rd231, %rd231, 8192;
	setp.lt.s32 	%p32, %r444, %r39;
	@%p32 bra 	$L__BB4_67;
$L__BB4_68:
	// begin inline asm
	mov.u32 %r59, %laneid;
	// end inline asm
	mov.b64 	%rd87, %fd379;
	mov.b64 	{%r61, %r66}, %rd87;
	mov.b32 	%r67, 1;
	mov.b32 	%r108, 31;
	mov.b32 	%r109, -1;
	// begin inline asm
	shfl.sync.down.b32 %r60, %r61, %r67, %r108, %r109;
	// end inline asm
	// begin inline asm
	shfl.sync.down.b32 %r65, %r66, %r67, %r108, %r109;
	// end inline asm
	mov.b64 	%rd88, {%r60, %r65};
	mov.b64 	%fd97, %rd88;
	setp.gt.s32 	%p33, %r59, 30;
	setp.lt.f64 	%p34, %fd379, %fd97;
	selp.f64 	%fd98, %fd97, %fd379, %p34;
	selp.f64 	%fd99, %fd379, %fd98, %p33;
	mov.b64 	%rd89, %fd99;
	mov.b64 	{%r71, %r76}, %rd89;
	mov.b32 	%r77, 2;
	// begin inline asm
	shfl.sync.down.b32 %r70, %r71, %r77, %r108, %r109;
	// end inline asm
	// begin inline asm
	shfl.sync.down.b32 %r75, %r76, %r77, %r108, %r109;
	// end inline asm
	mov.b64 	%rd90, {%r70, %r75};
	mov.b64 	%fd100, %rd90;
	setp.gt.s32 	%p35, %r59, 29;
	setp.lt.f64 	%p36, %fd99, %fd100;
	selp.f64 	%fd101, %fd100, %fd99, %p36;
	selp.f64 	%fd102, %fd99, %fd101, %p35;
	mov.b64 	%rd91, %fd102;
	mov.b64 	{%r81, %r86}, %rd91;
	mov.b32 	%r87, 4;
	// begin inline asm
	shfl.sync.down.b32 %r80, %r81, %r87, %r108, %r109;
	// end inline asm
	// begin inline asm
	shfl.sync.down.b32 %r85, %r86, %r87, %r108, %r109;
	// end inline asm
	mov.b64 	%rd92, {%r80, %r85};
	mov.b64 	%fd103, %rd92;
	setp.gt.s32 	%p37, %r59, 27;
	setp.lt.f64 	%p38, %fd102, %fd103;
	selp.f64 	%fd104, %fd103, %fd102, %p38;
	selp.f64 	%fd105, %fd102, %fd104, %p37;
	mov.b64 	%rd93, %fd105;
	mov.b64 	{%r91, %r96}, %rd93;
	mov.b32 	%r97, 8;
	// begin inline asm
	shfl.sync.down.b32 %r90, %r91, %r97, %r108, %r109;
	// end inline asm
	// begin inline asm
	shfl.sync.down.b32 %r95, %r96, %r97, %r108, %r109;
	// end inline asm
	mov.b64 	%rd94, {%r90, %r95};
	mov.b64 	%fd106, %rd94;
	setp.gt.s32 	%p39, %r59, 23;
	setp.lt.f64 	%p40, %fd105, %fd106;
	selp.f64 	%fd107, %fd106, %fd105, %p40;
	selp.f64 	%fd108, %fd105, %fd107, %p39;
	mov.b64 	%rd95, %fd108;
	mov.b64 	{%r101, %r106}, %rd95;
	mov.b32 	%r107, 16;
	// begin inline asm
	shfl.sync.down.b32 %r100, %r101, %r107, %r108, %r109;
	// end inline asm
	// begin inline asm
	shfl.sync.down.b32 %r105, %r106, %r107, %r108, %r109;
	// end inline asm
	mov.b64 	%rd96, {%r100, %r105};
	mov.b64 	%fd109, %rd96;
	setp.gt.s32 	%p41, %r59, 15;
	setp.lt.f64 	%p42, %fd108, %fd109;
	selp.f64 	%fd54, %fd109, %fd108, %p42;
	selp.f64 	%fd380, %fd108, %fd54, %p41;
	setp.ne.s32 	%p43, %r59, 0;
	@%p43 bra 	$L__BB4_70;
	shr.u32 	%r110, %r38, 2;
	and.b32  	%r111, %r110, 248;
	mov.u32 	%r112, _ZZN3cub18CUB_300001_SM_10006detail6reduce28DeviceReduceSingleTileKernelINS2_10policy_hubIdyN4cuda3__47maximumIvEEE10Policy1000EPdSB_yS8_ddNS5_3std3__410__identityEEEvT0_T1_T2_T3_T4_T6_E12temp_storage;
	add.s32 	%r113, %r112, %r111;
	st.shared.f64 	[%r113+8], %fd54;
$L__BB4_70:
	bar.sync 	0;
	setp.ne.s32 	%p44, %r38, 0;
	@%p44 bra 	$L__BB4_72;
	ld.shared.f64 	%fd110, [_ZZN3cub18CUB_300001_SM_10006detail6reduce28DeviceReduceSingleTileKernelINS2_10policy_hubIdyN4cuda3__47maximumIvEEE10Policy1000EPdSB_yS8_ddNS5_3std3__410__identityEEEvT0_T1_T2_T3_T4_T6_E12temp_storage+16];
	setp.lt.f64 	%p45, %fd380, %fd110;
	selp.f64 	%fd111, %fd110, %fd380, %p45;
	ld.shared.f64 	%fd112, [_ZZN3cub18CUB_300001_SM_10006detail6reduce28DeviceReduceSingleTileKernelINS2_10policy_hubIdyN4cuda3__47maximumIvEEE10Policy1000EPdSB_yS8_ddNS5_3std3__410__identityEEEvT0_T1_T2_T3_T4_T6_E12temp_storage+24];
	setp.lt.f64 	%p46, %fd111, %fd112;
	selp.f64 	%fd113, %fd112, %fd111, %p46;
	ld.shared.f64 	%fd114, [_ZZN3cub18CUB_300001_SM_10006detail6reduce28DeviceReduceSingleTileKernelINS2_10policy_hubIdyN4cuda3__47maximumIvEEE10Policy1000EPdSB_yS8_ddNS5_3std3__410__identityEEEvT0_T1_T2_T3_T4_T6_E12temp_storage+32];
	setp.lt.f64 	%p47, %fd113, %fd114;
	selp.f64 	%fd115, %fd114, %fd113, %p47;
	ld.shared.f64 	%fd116, [_ZZN3cub18CUB_300001_SM_10006detail6reduce28DeviceReduceSingleTileKernelINS2_10policy_hubIdyN4cuda3__47maximumIvEEE10Policy1000EPdSB_yS8_ddNS5_3std3__410__identityEEEvT0_T1_T2_T3_T4_T6_E12temp_storage+40];
	setp.lt.f64 	%p48, %fd115, %fd116;
	selp.f64 	%fd117, %fd116, %fd115, %p48;
	ld.shared.f64 	%fd118, [_ZZN3cub18CUB_300001_SM_10006detail6reduce28DeviceReduceSingleTileKernelINS2_10policy_hubIdyN4cuda3__47maximumIvEEE10Policy1000EPdSB_yS8_ddNS5_3std3__410__identityEEEvT0_T1_T2_T3_T4_T6_E12temp_storage+48];
	setp.lt.f64 	%p49, %fd117, %fd118;
	selp.f64 	%fd119, %fd118, %fd117, %p49;
	ld.shared.f64 	%fd120, [_ZZN3cub18CUB_300001_SM_10006detail6reduce28DeviceReduceSingleTileKernelINS2_10policy_hubIdyN4cuda3__47maximumIvEEE10Policy1000EPdSB_yS8_ddNS5_3std3__410__identityEEEvT0_T1_T2_T3_T4_T6_E12temp_storage+56];
	setp.lt.f64 	%p50, %fd119, %fd120;
	selp.f64 	%fd121, %fd120, %fd119, %p50;
	ld.shared.f64 	%fd122, [_ZZN3cub18CUB_300001_SM_10006detail6reduce28DeviceReduceSingleTileKernelINS2_10policy_hubIdyN4cuda3__47maximumIvEEE10Policy1000EPdSB_yS8_ddNS5_3std3__410__identityEEEvT0_T1_T2_T3_T4_T6_E12temp_storage+64];
	setp.lt.f64 	%p51, %fd121, %fd122;
	selp.f64 	%fd380, %fd122, %fd121, %p51;
$L__BB4_72:
	mov.u32 	%r426, %tid.x;
	setp.ne.s32 	%p217, %r426, 0;
	@%p217 bra 	$L__BB4_74;
	setp.lt.f64 	%p218, %fd58, %fd380;
	selp.f64 	%fd353, %fd380, %fd58, %p218;
	st.global.f64 	[%rd1], %fd353;
$L__BB4_74:
	ret;

}
	// .globl	_ZN3cub18CUB_300001_SM_10006detail6reduce18DeviceReduceKernelINS2_10policy_hubIdyN4cuda3__47maximumIvEEE10Policy1000EPdyS8_dNS5_3std3__410__identityEEEvT0_PT3_T1_NS0_13GridEvenShareISI_EET2_T4_
.visible .entry _ZN3cub18CUB_300001_SM_10006detail6reduce18DeviceReduceKernelINS2_10policy_hubIdyN4cuda3__47maximumIvEEE10Policy1000EPdyS8_dNS5_3std3__410__identityEEEvT0_PT3_T1_NS0_13GridEvenShareISI_EET2_T4_(
	.param .u64 .ptr .align 1 _ZN3cub18CUB_300001_SM_10006detail6reduce18DeviceReduceKernelINS2_10policy_hubIdyN4cuda3__47maximumIvEEE10Policy1000EPdyS8_dNS5_3std3__410__identityEEEvT0_PT3_T1_NS0_13GridEvenShareISI_EET2_T4__param_0,
	.param .u64 .ptr .align 1 _ZN3cub18CUB_300001_SM_10006detail6reduce18DeviceReduceKernelINS2_10policy_hubIdyN4cuda3__47maximumIvEEE10Policy1000EPdyS8_dNS5_3std3__410__identityEEEvT0_PT3_T1_NS0_13GridEvenShareISI_EET2_T4__param_1,
	.param .u64 _ZN3cub18CUB_300001_SM_10006detail6reduce18DeviceReduceKernelINS2_10policy_hubIdyN4cuda3__47maximumIvEEE10Policy1000EPdyS8_dNS5_3std3__410__identityEEEvT0_PT3_T1_NS0_13GridEvenShareISI_EET2_T4__param_2,
	.param .align 8 .b8 _ZN3cub18CUB_300001_SM_10006detail6reduce18DeviceReduceKernelINS2_10policy_hubIdyN4cuda3__47maximumIvEEE10Policy1000EPdyS8_dNS5_3std3__410__identityEEEvT0_PT3_T1_NS0_13GridEvenShareISI_EET2_T4__param_3[72],
	.param .align 1 .b8 _ZN3cub18CUB_300001_SM_10006detail6reduce18DeviceReduceKernelINS2_10policy_hubIdyN4cuda3__47maximumIvEEE10Policy1000EPdyS8_dNS5_3std3__410__identityEEEvT0_PT3_T1_NS0_13GridEvenShareISI_EET2_T4__param_4[1],
	.param .align 1 .b8 _ZN3cub18CUB_300001_SM_10006detail6reduce18DeviceReduceKernelINS2_10policy_hubIdyN4cuda3__47maximumIvEEE10Policy1000EPdyS8_dNS5_3std3__410__identityEEEvT0_PT3_T1_NS0_13GridEvenShareISI_EET2_T4__param_5[1]
)
.maxntid 256
{
	.reg .pred 	%p<217>;
	.reg .b32 	%r<484>;
	.reg .b64 	%rd<256>;
	.reg .b64 	%fd<375>;
	// demoted variable
	.shared .align 8 .b8 _ZZN3cub18CUB_300001_SM_10006detail6reduce18DeviceReduceKernelINS2_10policy_hubIdyN4cuda3__47maximumIvEEE10Policy1000EPdyS8_dNS5_3std3__410__identityEEEvT0_PT3_T1_NS0_13GridEvenShareISI_EET2_T4_E12temp_storage[80];
	ld.param.u64 	%rd1, [_ZN3cub18CUB_300001_SM_10006detail6reduce18DeviceReduceKernelINS2_10policy_hubIdyN4cuda3__47maximumIvEEE10Policy1000EPdyS8_dNS5_3std3__410__identityEEEvT0_PT3_T1_NS0_13GridEvenShareISI_EET2_T4__param_3+32];
	ld.param.u64 	%rd39, [_ZN3cub18CUB_300001_SM_10006detail6reduce18DeviceReduceKernelINS2_10policy_hubIdyN4cuda3__47maximumIvEEE10Policy1000EPdyS8_dNS5_3std3__410__identityEEEvT0_PT3_T1_NS0_13GridEvenShareISI_EET2_T4__param_0];
	ld.param.u32 	%r1, [_ZN3cub18CUB_300001_SM_10006detail6reduce18DeviceReduceKernelINS2_10policy_hubIdyN4cuda3__47maximumIvEEE10Policy1000EPdyS8_dNS5_3std3__410__identityEEEvT0_PT3_T1_NS0_13GridEvenShareISI_EET2_T4__param_3+40];
	mov.u32 	%r2, %ctaid.x;
	shl.b32 	%r59, %r1, 11;
	cvt.s64.s32 	%rd2, %r59;
	shl.b32 	%r60, %r2, 11;
	cvt.u64.u32 	%rd3, %r60;
	and.b64  	%rd41, %rd39, 31;
	setp.ne.s64 	%p1, %rd41, 0;
	@%p1 bra 	$L__BB5_35;
	sub.s64 	%rd4, %rd1, %rd3;
	setp.gt.u64 	%p109, %rd4, 2047;
	@%p109 bra 	$L__BB5_19;
	cvt.u32.u64 	%r335, %rd3;
	cvt.u32.u64 	%r3, %rd1;
	sub.s32 	%r4, %r3, %r335;
	mov.u32 	%r5, %tid.x;
	setp.ge.s32 	%p158, %r5, %r4;
	mov.f64 	%fd355, 0d0000000000000000;
	mov.u32 	%r467, %r5;
	@%p158 bra 	$L__BB5_4;
	add.s32 	%r337, %r335, %r5;
	mul.wide.u32 	%rd203, %r337, 8;
	add.s64 	%rd202, %rd39, %rd203;
	// begin inline asm
	ld.global.nc.u64 %rd201, [%rd202];
	// end inline asm
	mov.b64 	%fd355, %rd201;
	add.s32 	%r467, %r5, 256;
$L__BB5_4:
	setp.ge.s32 	%p159, %r467, %r4;
	@%p159 bra 	$L__BB5_10;
	not.b32 	%r338, %r467;
	add.s32 	%r8, %r338, %r3;
	and.b32  	%r339, %r8, 768;
	setp.eq.s32 	%p160, %r339, 768;
	@%p160 bra 	$L__BB5_8;
	cvt.u64.u32 	%rd204, %r467;
	add.s64 	%rd205, %rd204, %rd3;
	shl.b64 	%rd206, %rd205, 3;
	add.s64 	%rd244, %rd39, %rd206;
	shr.u32 	%r340, %r8, 8;
	add.s32 	%r341, %r340, 1;
	and.b32  	%r342, %r341, 3;
	neg.s32 	%r465, %r342;
$L__BB5_7:
	.pragma "nounroll";
	// begin inline asm
	ld.global.nc.u64 %rd207, [%rd244];
	// end inline asm
	mov.b64 	%fd269, %rd207;
	setp.lt.f64 	%p161, %fd355, %fd269;
	selp.f64 	%fd355, %fd269, %fd355, %p161;
	add.s32 	%r467, %r467, 256;
	add.s64 	%rd244, %rd244, 2048;
	add.s32 	%r465, %r465, 1;
	setp.ne.s32 	%p162, %r465, 0;
	@%p162 bra 	$L__BB5_7;
$L__BB5_8:
	sub.s32 	%r344, %r8, %r335;
	setp.lt.u32 	%p163, %r344, 768;
	@%p163 bra 	$L__BB5_10;
$L__BB5_9:
	cvt.s64.s32 	%rd217, %r467;
	add.s64 	%rd218, %rd3, %rd217;
	shl.b64 	%rd219, %rd218, 3;
	add.s64 	%rd210, %rd39, %rd219;
	// begin inline asm
	ld.global.nc.u64 %rd209, [%rd210];
	// end inline asm
	mov.b64 	%fd270, %rd209;
	setp.lt.f64 	%p164, %fd355, %fd270;
	selp.f64 	%fd271, %fd270, %fd355, %p164;
	add.s64 	%rd212, %rd210, 2048;
	// begin inline asm
	ld.global.nc.u64 %rd211, [%rd212];
	// end inline asm
	mov.b64 	%fd272, %rd211;
	setp.lt.f64 	%p165, %fd271, %fd272;
	selp.f64 	%fd273, %fd272, %fd271, %p165;
	add.s64 	%rd214, %rd210, 4096;
	// begin inline asm
	ld.global.nc.u64 %rd213, [%rd214];
	// end inline asm
	mov.b64 	%fd274, %rd213;
	setp.lt.f64 	%p166, %fd273, %fd274;
	selp.f64 	%fd275, %fd274, %fd273, %p166;
	add.s64 	%rd216, %rd210, 6144;
	// begin inline asm
	ld.global.nc.u64 %rd215, [%rd216];
	// end inline asm
	mov.b64 	%fd276, %rd215;
	setp.lt.f64 	%p167, %fd275, %fd276;
	selp.f64 	%fd355, %fd276, %fd275, %p167;
	add.s32 	%r467, %r467, 1024;
	setp.lt.s32 	%p168, %r467, %r4;
	@%p168 bra 	$L__BB5_9;
$L__BB5_10:
	setp.lt.s32 	%p169, %r4, 256;
	@%p169 bra 	$L__BB5_15;
	// begin inline asm
	mov.u32 %r408, %laneid;
	// end inline asm
	mov.b64 	%rd230, %fd355;
	mov.b64 	{%r410, %r415}, %rd230;
	mov.b32 	%r416, 1;
	mov.b32 	%r457, 31;
	mov.b32 	%r458, -1;
	// begin inline asm
	shfl.sync.down.b32 %r409, %r410, %r416, %r457, %r458;
	// end inline asm
	// begin inline asm
	shfl.sync.down.b32 %r414, %r415, %r416, %r457, %r458;
	// end inline asm
	mov.b64 	%rd231, {%r409, %r414};
	mov.b64 	%fd324, %rd231;
	setp.gt.s32 	%p197, %r408, 30;
	setp.lt.f64 	%p198, %fd355, %fd324;
	selp.f64 	%fd325, %fd324, %fd355, %p198;
	selp.f64 	%fd326, %fd355, %fd325, %p197;
	mov.b64 	%rd232, %fd326;
	mov.b64 	{%r420, %r425}, %rd232;
	mov.b32 	%r426, 2;
	// begin inline asm
	shfl.sync.down.b32 %r419, %r420, %r426, %r457, %r458;
	// end inline asm
	// begin inline asm
	shfl.sync.down.b32 %r424, %r425, %r426, %r457, %r458;
	// end inline asm
	mov.b64 	%rd233, {%r419, %r424};
	mov.b64 	%fd327, %rd233;
	setp.gt.s32 	%p199, %r408, 29;
	setp.lt.f64 	%p200, %fd326, %fd327;
	selp.f64 	%fd328, %fd327, %fd326, %p200;
	selp.f64 	%fd329, %fd326, %fd328, %p199;
	mov.b64 	%rd234, %fd329;
	mov.b64 	{%r430, %r435}, %rd234;
	mov.b32 	%r436, 4;
	// begin inline asm
	shfl.sync.down.b32 %r429, %r430, %r436, %r457, %r458;
	// end inline asm
	// begin inline asm
	shfl.sync.down.b32 %r434, %r435, %r436, %r457, %r458;
	// end inline asm
	mov.b64 	%rd235, {%r429, %r434};
	mov.b64 	%fd330, %rd235;
	setp.gt.s32 	%p201, %r408, 27;
	setp.lt.f64 	%p202, %fd329, %fd330;
	selp.f64 	%fd331, %fd330, %fd329, %p202;
	selp.f64 	%fd332, %fd329, %fd331, %p201;
	mov.b64 	%rd236, %fd332;
	mov.b64 	{%r440, %r445}, %rd236;
	mov.b32 	%r446, 8;
	// begin inline asm
	shfl.sync.down.b32 %r439, %r440, %r446, %r457, %r458;
	// end inline asm
	// begin inline asm
	shfl.sync.down.b32 %r444, %r445, %r446, %r457, %r458;
	// end inline asm
	mov.b64 	%rd237, {%r439, %r444};
	mov.b64 	%fd333, %rd237;
	setp.gt.s32 	%p203, %r408, 23;
	setp.lt.f64 	%p204, %fd332, %fd333;
	selp.f64 	%fd334, %fd333, %fd332, %p204;
	selp.f64 	%fd335, %fd332, %fd334, %p203;
	mov.b64 	%rd238, %fd335;
	mov.b64 	{%r450, %r455}, %rd238;
	mov.b32 	%r456, 16;
	// begin inline asm
	shfl.sync.down.b32 %r449, %r450, %r456, %r457, %r458;
	// end inline asm
	// begin inline asm
	shfl.sync.down.b32 %r454, %r455, %r456, %r457, %r458;
	// end inline asm
	mov.b64 	%rd239, {%r449, %r454};
	mov.b64 	%fd336, %rd239;
	setp.gt.s32 	%p205, %r408, 15;
	setp.lt.f64 	%p206, %fd335, %fd336;
	selp.f64 	%fd10, %fd336, %fd335, %p206;
	selp.f64 	%fd374, %fd335, %fd10, %p205;
	setp.ne.s32 	%p207, %r408, 0;
	@%p207 bra 	$L__BB5_13;
	shr.u32 	%r459, %r5, 2;
	and.b32  	%r460, %r459, 248;
	mov.u32 	%r461, _ZZN3cub18CUB_300001_SM_10006detail6reduce18DeviceReduceKernelINS2_10policy_hubIdyN4cuda3__47maximumIvEEE10Policy1000EPdyS8_dNS5_3std3__410__identityEEEvT0_PT3_T1_NS0_13GridEvenShareISI_EET2_T4_E12temp_storage;
	add.s32 	%r462, %r461, %r460;
	st.shared.f64 	[%r462+8], %fd10;
$L__BB5_13:
	bar.sync 	0;
	setp.ne.s32 	%p208, %r5, 0;
	@%p208 bra 	$L__BB5_69;
	ld.shared.f64 	%fd337, [_ZZN3cub18CUB_300001_SM_10006detail6reduce18DeviceReduceKernelINS2_10policy_hubIdyN4cuda3__47maximumIvEEE10Policy1000EPdyS8_dNS5_3std3__410__identityEEEvT0_PT3_T1_NS0_13GridEvenShareISI_EET2_T4_E12temp_storage+16];
	setp.lt.f64 	%p209, %fd374, %fd337;
	selp.f64 	%fd338, %fd337, %fd374, %p209;
	ld.shared.f64 	%fd339, [_ZZN3cub18CUB_300001_SM_10006detail6reduce18DeviceReduceKernelINS2_10policy_hubIdyN4cuda3__47maximumIvEEE10Policy1000EPdyS8_dNS5_3std3__410__identityEEEvT0_PT3_T1_NS0_13GridEvenShareISI_EET2_T4_E12temp_storage+24];
	setp.lt.f64 	%p210, %fd338, %fd339;
	selp.f64 	%fd340, %fd339, %fd338, %p210;
	ld.shared.f64 	%fd341, [_ZZN3cub18CUB_300001_SM_10006detail6reduce18DeviceReduceKernelINS2_10policy_hubIdyN4cuda3__47maximumIvEEE10Policy1000EPdyS8_dNS5_3std3__410__identityEEEvT0_PT3_T1_NS0_13GridEvenShareISI_EET2_T4_E12temp_storage+32];
	setp.lt.f64 	%p211, %fd340, %fd341;
	selp.f64 	%fd342, %fd341, %fd340, %p211;
	ld.shared.f64 	%fd343, [_ZZN3cub18CUB_300001_SM_10006detail6reduce18DeviceReduceKernelINS2_10policy_hubIdyN4cuda3__47maximumIvEEE10Policy1000EPdyS8_dNS5_3std3__410__identityEEEvT0_PT3_T1_NS0_13GridEvenShareISI_EET2_T4_E12temp_storage+40];
	setp.lt.f64 	%p212, %fd342, %fd343;
	selp.f64 	%fd344, %fd343, %fd342, %p212;
	ld.shared.f64 	%fd345, [_ZZN3cub18CUB_300001_SM_10006detail6reduce18DeviceReduceKernelINS2_10policy_hubIdyN4cuda3__47maximumIvEEE10Policy1000EPdyS8_dNS5_3std3__410__identityEEEvT0_PT3_T1_NS0_13GridEvenShareISI_EET2_T4_E12temp_storage+48];
	setp.lt.f64 	%p213, %fd344, %fd345;
	selp.f64 	%fd346, %fd345, %fd344, %p213;
	ld.shared.f64 	%fd347, [_ZZN3cub18CUB_300001_SM_10006detail6reduce18DeviceReduceKernelINS2_10policy_hubIdyN4cuda3__47maximumIvEEE10Policy1000EPdyS8_dNS5_3std3__410__identityEEEvT0_PT3_T1_NS0_13GridEvenShareISI_EET2_T4_E12temp_storage+56];
	setp.lt.f64 	%p214, %fd346, %fd347;
	selp.f64 	%fd348, %fd347, %fd346, %p214;
	ld.shared.f64 	%fd349, [_ZZN3cub18CUB_300001_SM_10006detail6reduce18DeviceReduceKernelINS2_10policy_hubIdyN4cuda3__47maximumIvEEE10Policy1000EPdyS8_dNS5_3std3__410__identityEEEvT0_PT3_T1_NS0_13GridEvenShareISI_EET2_T4_E12temp_storage+64];
	setp.lt.f64 	%p215, %fd348, %fd349;
	selp.f64 	%fd374, %fd349, %fd348, %p215;
	bra.uni 	$L__BB5_69;
$L__BB5_15:
	// begin inline asm
	mov.u32 %r345, %laneid;
	// end inline asm
	and.b32  	%r396, %r5, 992;
	add.s32 	%r397, %r396, 32;
	setp.gt.s32 	%p170, %r397, %r4;
	not.b32 	%r398, %r396;
	add.s32 	%r399, %r4, %r398;
	selp.b32 	%r394, %r399, 31, %p170;
	mov.b64 	%rd220, %fd355;
	mov.b64 	{%r347, %r352}, %rd220;
	mov.b32 	%r353, 1;
	mov.b32 	%r395, -1;
	// begin inline asm
	shfl.sync.down.b32 %r346, %r347, %r353, %r394, %r395;
	// end inline asm
	// begin inline asm
	shfl.sync.down.b32 %r351, %r352, %r353, %r394, %r395;
	// end inline asm
	mov.b64 	%rd221, {%r346, %r351};
	mov.b64 	%fd277, %rd221;
	setp.lt.s32 	%p171, %r345, %r394;
	setp.lt.f64 	%p172, %fd355, %fd277;
	selp.f64 	%fd278, %fd277, %fd355, %p172;
	selp.f64 	%fd279, %fd278, %fd355, %p171;
	mov.b64 	%rd222, %fd279;
	mov.b64 	{%r357, %r362}, %rd222;
	mov.b32 	%r363, 2;
	// begin inline asm
	shfl.sync.down.b32 %r356, %r357, %r363, %r394, %r395;
	// end inline asm
	// begin inline asm
	shfl.sync.down.b32 %r361, %r362, %r363, %r394, %r395;
	// end inline asm
	mov.b64 	%rd223, {%r356, %r361};
	mov.b64 	%fd280, %rd223;
	add.s32 	%r400, %r345, 2;
	setp.gt.s32 	%p173, %r400, %r394;
	setp.lt.f64 	%p174, %fd279, %fd280;
	selp.f64 	%fd281, %fd280, %fd279, %p174;
	selp.f64 	%fd282, %fd279, %fd281, %p173;
	mov.b64 	%rd224, %fd282;
	mov.b64 	{%r367, %r372}, %rd224;
	mov.b32 	%r373, 4;
	// begin inline asm
	shfl.sync.down.b32 %r366, %r367, %r373, %r394, %r395;
	// end inline asm
	// begin inline asm
	shfl.sync.down.b32 %r371, %r372, %r373, %r394, %r395;
	// end inline asm
	mov.b64 	%rd225, {%r366, %r371};
	mov.b64 	%fd283, %rd225;
	add.s32 	%r401, %r345, 4;
	setp.gt.s32 	%p175, %r401, %r394;
	setp.lt.f64 	%p176, %fd282, %fd283;
	selp.f64 	%fd284, %fd283, %fd282, %p176;
	selp.f64 	%fd285, %fd282, %fd284, %p175;
	mov.b64 	%rd226, %fd285;
	mov.b64 	{%r377, %r382}, %rd226;
	mov.b32 	%r383, 8;
	// begin inline asm
	shfl.sync.down.b32 %r376, %r377, %r383, %r394, %r395;
	// end inline asm
	// begin inline asm
	shfl.sync.down.b32 %r381, %r382, %r383, %r394, %r395;
	// end inline asm
	mov.b64 	%rd227, {%r376, %r381};
	mov.b64 	%fd286, %rd227;
	add.s32 	%r402, %r345, 8;
	setp.gt.s32 	%p177, %r402, %r394;
	setp.lt.f64 	%p178, %fd285, %fd286;
	selp.f64 	%fd287, %fd286, %fd285, %p178;
	selp.f64 	%fd288, %fd285, %fd287, %p177;
	mov.b64 	%rd228, %fd288;
	mov.b64 	{%r387, %r392}, %rd228;
	mov.b32 	%r393, 16;
	// begin inline asm
	shfl.sync.down.b32 %r386, %r387, %r393, %r394, %r395;
	// end inline asm
	// begin inline asm
	shfl.sync.down.b32 %r391, %r392, %r393, %r394, %r395;
	// end inline asm
	mov.b64 	%rd229, {%r386, %r391};
	mov.b64 	%fd289, %rd229;
	add.s32 	%r403, %r345, 16;
	setp.gt.s32 	%p179, %r403, %r394;
	setp.lt.f64 	%p180, %fd288, %fd289;
	selp.f64 	%fd290, %fd289, %fd288, %p180;
	selp.f64 	%fd374, %fd288, %fd290, %p179;
	setp.ne.s32 	%p181, %r345, 0;
	@%p181 bra 	$L__BB5_17;
	shr.u32 	%r404, %r5, 2;
	and.b32  	%r405, %r404, 248;
	mov.u32 	%r406, _ZZN3cub18CUB_300001_SM_10006detail6reduce18DeviceReduceKernelINS2_10policy_hubIdyN4cuda3__47maximumIvEEE10Policy1000EPdyS8_dNS5_3std3__410__identityEEEvT0_PT3_T1_NS0_13GridEvenShareISI_EET2_T4_E12temp_storage;
	add.s32 	%r407, %r406, %r405;
	st.shared.f64 	[%r407+8], %fd374;
$L__BB5_17:
	bar.sync 	0;
	setp.ne.s32 	%p182, %r5, 0;
	@%p182 bra 	$L__BB5_69;
	setp.gt.s32 	%p183, %r4, 32;
	ld.shared.f64 	%fd291, [_ZZN3cub18CUB_300001_SM_10006detail6reduce18DeviceReduceKernelINS2_10policy_hubIdyN4cuda3__47maximumIvEEE10Policy1000EPdyS8_dNS5_3std3__410__identityEEEvT0_PT3_T1_NS0_13GridEvenShareISI_EET2_T4_E12temp_storage+16];
	setp.lt.f64 	%p184, %fd374, %fd291;
	selp.f64 	%fd293, %fd291, %fd374, %p184;
	selp.f64 	%fd294, %fd293, %fd374, %p183;
	setp.gt.s32 	%p185, %r4, 64;
	ld.shared.f64 	%fd296, [_ZZN3cub18CUB_300001_SM_10006detail6reduce18DeviceReduceKernelINS2_10policy_hubIdyN4cuda3__47maximumIvEEE10Policy1000EPdyS8_dNS5_3std3__410__identityEEEvT0_PT3_T1_NS0_13GridEvenShareISI_EET2_T4_E12temp_storage+24];
	setp.lt.f64 	%p186, %fd294, %fd296;
	selp.f64 	%fd298, %fd296, %fd294, %p186;
	selp.f64 	%fd299, %fd298, %fd294, %p185;
	setp.gt.s32 	%p187, %r4, 96;
	ld.shared.f64 	%fd301, [_ZZN3cub18CUB_300001_SM_10006detail6reduce18DeviceReduceKernelINS2_10policy_hubIdyN4cuda3__47maximumIvEEE10Policy1000EPdyS8_dNS5_3std3__410__identityEEEvT0_PT3_T1_NS0_13GridEvenShareISI_EET2_T4_E12temp_storage+32];
	setp.lt.f64 	%p188, %fd299, %fd301;
	selp.f64 	%fd303, %fd301, %fd299, %p188;
	selp.f64 	%fd304, %fd303, %fd299, %p187;
	setp.gt.s32 	%p189, %r4, 128;
	ld.shared.f64 	%fd306, [_ZZN3cub18CUB_300001_SM_10006detail6reduce18DeviceReduceKernelINS2_10policy_hubIdyN4cuda3__47maximumIvEEE10Policy1000EPdyS8_dNS5_3std3__410__identityEEEvT0_PT3_T1_NS0_13GridEvenShareISI_EET2_T4_E12temp_storage+40];
	setp.lt.f64 	%p190, %fd304, %fd306;
	selp.f64 	%fd308, %fd306, %fd304, %p190;
	selp.f64 	%fd309, %fd308, %fd304, %p189;
	setp.gt.s32 	%p191, %r4, 160;
	ld.shared.f64 	%fd311, [_ZZN3cub18CUB_300001_SM_10006detail6reduce18DeviceReduceKernelINS2_10policy_hubIdyN4cuda3__47maximumIvEEE10Policy1000EPdyS8_dNS5_3std3__410__identityEEEvT0_PT3_T1_NS0_13GridEvenShareISI_EET2_T4_E12temp_storage+48];
	setp.lt.f64 	%p192, %fd309, %fd311;
	selp.f64 	%fd313, %fd311, %fd309, %p192;
	selp.f64 	%fd314, %fd313, %fd309, %p191;
	setp.gt.s32 	%p193, %r4, 192;
	ld.shared.f64 	%fd316, [_ZZN3cub18CUB_300001_SM_10006detail6reduce18DeviceReduceKernelINS2_10policy_hubIdyN4cuda3__47maximumIvEEE10Policy1000EPdyS8_dNS5_3std3__410__identityEEEvT0_PT3_T1_NS0_13GridEvenShareISI_EET2_T4_E12temp_storage+56];
	setp.lt.f64 	%p194, %fd314, %fd316;
	selp.f64 	%fd318, %fd316, %fd314, %p194;
	selp.f64 	%fd319, %fd318, %fd314, %p193;
	setp.gt.s32 	%p195, %r4, 224;
	ld.shared.f64 	%fd321, [_ZZN3cub18CUB_300001_SM_10006detail6reduce18DeviceReduceKernelINS2_10policy_hubIdyN4cuda3__47maximumIvEEE10Policy1000EPdyS8_dNS5_3std3__410__identityEEEvT0_PT3_T1_NS0_13GridEvenShareISI_EET2_T4_E12temp_storage+64];
	setp.lt.f64 	%p196, %fd319, %fd321;
	selp.f64 	%fd323, %fd321, %fd319, %p196;
	selp.f64 	%fd374, %fd323, %fd319, %p195;
	bra.uni 	$L__BB5_69;
$L__BB5_19:
	cvt.u32.u64 	%r261, %rd3;
	mov.u32 	%r17, %tid.x;
	shl.b32 	%r262, %r17, 2;
	add.s32 	%r263, %r261, %r262;
	mul.wide.u32 	%rd156, %r263, 8;
	add.s64 	%rd146, %rd39, %rd156;
	// begin inline asm
	ld.global.nc.v2.u64 {%rd144, %rd145}, [%rd146];
	// end inline asm
	add.s64 	%rd149, %rd146, 16;
	// begin inline asm
	ld.global.nc.v2.u64 {%rd147, %rd148}, [%rd149];
	// end inline asm
	mov.b64 	%fd203, %rd144;
	mov.b64 	%fd204, %rd145;
	mov.b64 	%fd205, %rd147;
	mov.b64 	%fd206, %rd148;
	add.s64 	%rd152, %rd146, 8192;
	// begin inline asm
	ld.global.nc.v2.u64 {%rd150, %rd151}, [%rd152];
	// end inline asm
	add.s64 	%rd155, %rd146, 8208;
	// begin inline asm
	ld.global.nc.v2.u64 {%rd153, %rd154}, [%rd155];
	// end inline asm
	mov.b64 	%fd207, %rd150;
	mov.b64 	%fd208, %rd151;
	mov.b64 	%fd209, %rd153;
	mov.b64 	%fd210, %rd154;
	setp.lt.f64 	%p110, %fd203, %fd204;
	selp.f64 	%fd211, %fd204, %fd203, %p110;
	setp.lt.f64 	%p111, %fd211, %fd205;
	selp.f64 	%fd212, %fd205, %fd211, %p111;
	setp.lt.f64 	%p112, %fd212, %fd206;
	selp.f64 	%fd213, %fd206, %fd212, %p112;
	setp.lt.f64 	%p113, %fd213, %fd207;
	selp.f64 	%fd214, %fd207, %fd213, %p113;
	setp.lt.f64 	%p114, %fd214, %fd208;
	selp.f64 	%fd215, %fd208, %fd214, %p114;
	setp.lt.f64 	%p115, %fd215, %fd209;
	selp.f64 	%fd216, %fd209, %fd215, %p115;
	setp.lt.f64 	%p116, %fd216, %fd210;
	selp.f64 	%fd361, %fd210, %fd216, %p116;
	setp.lt.u64 	%p117, %rd4, %rd2;
	@%p117 bra 	$L__BB5_31;
	add.s64 	%rd246, %rd2, %rd3;
	cvt.u64.u32 	%rd157, %r17;
	add.s64 	%rd158, %rd246, %rd157;
	shl.b64 	%rd159, %rd158, 3;
	add.s64 	%rd245, %rd39, %rd159;
	mov.b32 	%r469, 0;
$L__BB5_21:
	add.s64 	%rd3, %rd3, %rd2;
	add.s64 	%rd160, %rd1, -2048;
	setp.gt.u64 	%p118, %rd3, %rd160;
	@%p118 bra 	$L__BB5_23;
	cvt.u64.u32 	%rd173, %r262;
	add.s64 	%rd174, %rd3, %rd173;
	shl.b64 	%rd175, %rd174, 3;
	add.s64 	%rd163, %rd39, %rd175;
	// begin inline asm
	ld.global.nc.v2.u64 {%rd161, %rd162}, [%rd163];
	// end inline asm
	add.s64 	%rd166, %rd163, 16;
	// begin inline asm
	ld.global.nc.v2.u64 {%rd164, %rd165}, [%rd166];
	// end inline asm
	mov.b64 	%fd217, %rd161;
	mov.b64 	%fd218, %rd162;
	mov.b64 	%fd219, %rd164;
	mov.b64 	%fd220, %rd165;
	add.s64 	%rd169, %rd163, 8192;
	// begin inline asm
	ld.global.nc.v2.u64 {%rd167, %rd168}, [%rd169];
	// end inline asm
	add.s64 	%rd172, %rd163, 8208;
	// begin inline asm
	ld.global.nc.v2.u64 {%rd170, %rd171}, [%rd172];
	// end inline asm
	mov.b64 	%fd221, %rd167;
	mov.b64 	%fd222, %rd168;
	mov.b64 	%fd223, %rd170;
	mov.b64 	%fd224, %rd171;
	setp.lt.f64 	%p119, %fd361, %fd217;
	selp.f64 	%fd225, %fd217, %fd361, %p119;
	setp.lt.f64 	%p120, %fd225, %fd218;
	selp.f64 	%fd226, %fd218, %fd225, %p120;
	setp.lt.f64 	%p121, %fd226, %fd219;
	selp.f64 	%fd227, %fd219, %fd226, %p121;
	setp.lt.f64 	%p122, %fd227, %fd220;
	selp.f64 	%fd228, %fd220, %fd227, %p122;
	setp.lt.f64 	%p123, %fd228, %fd221;
	selp.f64 	%fd229, %fd221, %fd228, %p123;
	setp.lt.f64 	%p124, %fd229, %fd222;
	selp.f64 	%fd230, %fd222, %fd229, %p124;
	setp.lt.f64 	%p125, %fd230, %fd223;
	selp.f64 	%fd231, %fd223, %fd230, %p125;
	setp.lt.f64 	%p126, %fd231, %fd224;
	selp.f64 	%fd361, %fd224, %fd231, %p126;
	sub.s64 	%rd176, %rd1, %rd3;
	setp.lt.u64 	%p127, %rd176, %rd2;
	add.s32 	%r469, %r469, 1;
	add.s64 	%rd246, %rd246, %rd2;
	shl.b64 	%rd177, %rd2, 3;
	add.s64 	%rd245, %rd245, %rd177;
	@%p127 bra 	$L__BB5_31;
	bra.uni 	$L__BB5_21;
$L__BB5_23:
	setp.le.u64 	%p128, %rd1, %rd3;
	@%p128 bra 	$L__BB5_31;
	cvt.u32.u64 	%r266, %rd3;
	cvt.u32.u64 	%r267, %rd1;
	sub.s32 	%r20, %r267, %r266;
	setp.ge.s32 	%p129, %r17, %r20;
	@%p129 bra 	$L__BB5_31;
	cvt.u32.u64 	%r269, %rd2;
	not.b32 	%r271, %r17;
	add.s32 	%r272, %r271, %r267;
	add.s32 	%r273, %r269, %r261;
	sub.s32 	%r274, %r272, %r273;
	mul.lo.s32 	%r275, %r1, %r469;
	shl.b32 	%r276, %r275, 11;
	sub.s32 	%r21, %r274, %r276;
	shr.u32 	%r277, %r272, 8;
	add.s32 	%r22, %r277, 1;
	and.b32  	%r278, %r272, 768;
	setp.eq.s32 	%p130, %r278, 768;
	mov.u32 	%r472, %r17;
	@%p130 bra 	$L__BB5_28;
	and.b32  	%r279, %r22, 3;
	neg.s32 	%r470, %r279;
	mov.u32 	%r472, %r17;
$L__BB5_27:
	.pragma "nounroll";
	// begin inline asm
	ld.global.nc.u64 %rd178, [%rd245];
	// end inline asm
	mov.b64 	%fd233, %rd178;
	setp.lt.f64 	%p131, %fd361, %fd233;
	selp.f64 	%fd361, %fd233, %fd361, %p131;
	add.s32 	%r472, %r472, 256;
	add.s64 	%rd245, %rd245, 2048;
	add.s32 	%r470, %r470, 1;
	setp.ne.s32 	%p132, %r470, 0;
	@%p132 bra 	$L__BB5_27;
$L__BB5_28:
	setp.lt.u32 	%p133, %r21, 768;
	@%p133 bra 	$L__BB5_31;
	cvt.u64.u32 	%rd180, %r472;
	add.s64 	%rd181, %rd180, %rd246;
	shl.b64 	%rd182, %rd181, 3;
	add.s64 	%rd249, %rd39, %rd182;
$L__BB5_30:
	// begin inline asm
	ld.global.nc.u64 %rd183, [%rd249];
	// end inline asm
	mov.b64 	%fd234, %rd183;
	setp.lt.f64 	%p134, %fd361, %fd234;
	selp.f64 	%fd235, %fd234, %fd361, %p134;
	add.s64 	%rd186, %rd249, 2048;
	// begin inline asm
	ld.global.nc.u64 %rd185, [%rd186];
	// end inline asm
	mov.b64 	%fd236, %rd185;
	setp.lt.f64 	%p135, %fd235, %fd236;
	selp.f64 	%fd237, %fd236, %fd235, %p135;
	add.s64 	%rd188, %rd249, 4096;
	// begin inline asm
	ld.global.nc.u64 %rd187, [%rd188];
	// end inline asm
	mov.b64 	%fd238, %rd187;
	setp.lt.f64 	%p136, %fd237, %fd238;
	selp.f64 	%fd239, %fd238, %fd237, %p136;
	add.s64 	%rd190, %rd249, 6144;
	// begin inline asm
	ld.global.nc.u64 %rd189, [%rd190];
	// end inline asm
	mov.b64 	%fd240, %rd189;
	setp.lt.f64 	%p137, %fd239, %fd240;
	selp.f64 	%fd361, %fd240, %fd239, %p137;
	add.s32 	%r472, %r472, 1024;
	add.s64 	%rd249, %rd249, 8192;
	setp.lt.s32 	%p138, %r472, %r20;
	@%p138 bra 	$L__BB5_30;
$L__BB5_31:
	// begin inline asm
	mov.u32 %r280, %laneid;
	// end inline asm
	mov.b64 	%rd191, %fd361;
	mov.b64 	{%r282, %r287}, %rd191;
	mov.b32 	%r288, 1;
	mov.b32 	%r329, 31;
	mov.b32 	%r330, -1;
	// begin inline asm
	shfl.sync.down.b32 %r281, %r282, %r288, %r329, %r330;
	// end inline asm
	// begin inline asm
	shfl.sync.down.b32 %r286, %r287, %r288, %r329, %r330;
	// end inline asm
	mov.b64 	%rd192, {%r281, %r286};
	mov.b64 	%fd241, %rd192;
	setp.gt.s32 	%p139, %r280, 30;
	setp.lt.f64 	%p140, %fd361, %fd241;
	selp.f64 	%fd242, %fd241, %fd361, %p140;
	selp.f64 	%fd243, %fd361, %fd242, %p139;
	mov.b64 	%rd193, %fd243;
	mov.b64 	{%r292, %r297}, %rd193;
	mov.b32 	%r298, 2;
	// begin inline asm
	shfl.sync.down.b32 %r291, %r292, %r298, %r329, %r330;
	// end inline asm
	// begin inline asm
	shfl.sync.down.b32 %r296, %r297, %r298, %r329, %r330;
	// end inline asm
	mov.b64 	%rd194, {%r291, %r296};
	mov.b64 	%fd244, %rd194;
	setp.gt.s32 	%p141, %r280, 29;
	setp.lt.f64 	%p142, %fd243, %fd244;
	selp.f64 	%fd245, %fd244, %fd243, %p142;
	selp.f64 	%fd246, %fd243, %fd245, %p141;
	mov.b64 	%rd195, %fd246;
	mov.b64 	{%r302, %r307}, %rd195;
	mov.b32 	%r308, 4;
	// begin inline asm
	shfl.sync.down.b32 %r301, %r302, %r308, %r329, %r330;
	// end inline asm
	// begin inline asm
	shfl.sync.down.b32 %r306, %r307, %r308, %r329, %r330;
	// end inline asm
	mov.b64 	%rd196, {%r301, %r306};
	mov.b64 	%fd247, %rd196;
	setp.gt.s32 	%p143, %r280, 27;
	setp.lt.f64 	%p144, %fd246, %fd247;
	selp.f64 	%fd248, %fd247, %fd246, %p144;
	selp.f64 	%fd249, %fd246, %fd248, %p143;
	mov.b64 	%rd197, %fd249;
	mov.b64 	{%r312, %r317}, %rd197;
	mov.b32 	%r318, 8;
	// begin inline asm
	shfl.sync.down.b32 %r311, %r312, %r318, %r329, %r330;
	// end inline asm
	// begin inline asm
	shfl.sync.down.b32 %r316, %r317, %r318, %r329, %r330;
	// end inline asm
	mov.b64 	%rd198, {%r311, %r316};
	mov.b64 	%fd250, %rd198;
	setp.gt.s32 	%p145, %r280, 23;
	setp.lt.f64 	%p146, %fd249, %fd250;
	selp.f64 	%fd251, %fd250, %fd249, %p146;
	selp.f64 	%fd252, %fd249, %fd251, %p145;
	mov.b64 	%rd199, %fd252;
	mov.b64 	{%r322, %r327}, %rd199;
	mov.b32 	%r328, 16;
	// begin inline asm
	shfl.sync.down.b32 %r321, %r322, %r328, %r329, %r330;
	// end inline asm
	// begin inline asm
	shfl.sync.down.b32 %r326, %r327, %r328, %r329, %r330;
	// end inline asm
	mov.b64 	%rd200, {%r321, %r326};
	mov.b64 	%fd253, %rd200;
	setp.gt.s32 	%p147, %r280, 15;
	setp.lt.f64 	%p148, %fd252, %fd253;
	selp.f64 	%fd25, %fd253, %fd252, %p148;
	selp.f64 	%fd374, %fd252, %fd25, %p147;
	setp.ne.s32 	%p149, %r280, 0;
	@%p149 bra 	$L__BB5_33;
	shr.u32 	%r331, %r17, 2;
	and.b32  	%r332, %r331, 248;
	mov.u32 	%r333, _ZZN3cub18CUB_300001_SM_10006detail6reduce18DeviceReduceKernelINS2_10policy_hubIdyN4cuda3__47maximumIvEEE10Policy1000EPdyS8_dNS5_3std3__410__identityEEEvT0_PT3_T1_NS0_13GridEvenShareISI_EET2_T4_E12temp_storage;
	add.s32 	%r334, %r333, %r332;
	st.shared.f64 	[%r334+8], %fd25;
$L__BB5_33:
	bar.sync 	0;
	setp.ne.s32 	%p150, %r17, 0;
	@%p150 bra 	$L__BB5_69;
	ld.shared.f64 	%fd254, [_ZZN3cub18CUB_300001_SM_10006detail6reduce18DeviceReduceKernelINS2_10policy_hubIdyN4cuda3__47maximumIvEEE10Policy1000EPdyS8_dNS5_3std3__410__identityEEEvT0_PT3_T1_NS0_13GridEvenShareISI_EET2_T4_E12temp_storage+16];
	setp.lt.f64 	%p151, %fd374, %fd254;
	selp.f64 	%fd255, %fd254, %fd374, %p151;
	ld.shared.f64 	%fd256, [_ZZN3cub18CUB_300001_SM_10006detail6reduce18DeviceReduceKernelINS2_10policy_hubIdyN4cuda3__47maximumIvEEE10Policy1000EPdyS8_dNS5_3std3__410__identityEEEvT0_PT3_T1_NS0_13GridEvenShareISI_EET2_T4_E12temp_storage+24];
	setp.lt.f64 	%p152, %fd255, %fd256;
	selp.f64 	%fd257, %fd256, %fd255, %p152;
	ld.shared.f64 	%fd258, [_ZZN3cub18CUB_300001_SM_10006detail6reduce18DeviceReduceKernelINS2_10policy_hubIdyN4cuda3__47maximumIvEEE10Policy1000EPdyS8_dNS5_3std3__410__identityEEEvT0_PT3_T1_NS0_13GridEvenShareISI_EET2_T4_E12temp_storage+32];
	setp.lt.f64 	%p153, %fd257, %fd258;
	selp.f64 	%fd259, %fd258, %fd257, %p153;
	ld.shared.f64 	%fd260, [_ZZN3cub18CUB_300001_SM_10006detail6reduce18DeviceReduceKernelINS2_10policy_hubIdyN4cuda3__47maximumIvEEE10Policy1000EPdyS8_dNS5_3std3__410__identityEEEvT0_PT3_T1_NS0_13GridEvenShareISI_EET2_T4_E12temp_storage+40];
	setp.lt.f64 	%p154, %fd259, %fd260;
	selp.f64 	%fd261, %fd260, %fd259, %p154;
	ld.shared.f64 	%fd262, [_ZZN3cub18CUB_300001_SM_10006detail6reduce18DeviceReduceKernelINS2_10policy_hubIdyN4cuda3__47maximumIvEEE10Policy1000EPdyS8_dNS5_3std3__410__identityEEEvT0_PT3_T1_NS0_13GridEvenShareISI_EET2_T4_E12temp_storage+48];
	setp.lt.f64 	%p155, %fd261, %fd262;
	selp.f64 	%fd263, %fd262, %fd261, %p155;
	ld.shared.f64 	%fd264, [_ZZN3cub18CUB_300001_SM_10006detail6reduce18DeviceReduceKernelINS2_10policy_hubIdyN4cuda3__47maximumIvEEE10Policy1000EPdyS8_dNS5_3std3__410__identityEEEvT0_PT3_T1_NS0_13GridEvenShareISI_EET2_T4_E12temp_storage+56];
	setp.lt.f64 	%p156, %fd263, %fd264;
	selp.f64 	%fd265, %fd264, %fd263, %p156;
	ld.shared.f64 	%fd266, [_ZZN3cub18CUB_300001_SM_10006detail6reduce18DeviceReduceKernelINS2_10policy_hubIdyN4cuda3__47maximumIvEEE10Policy1000EPdyS8_dNS5_3std3__410__identityEEEvT0_PT3_T1_NS0_13GridEvenShareISI_EET2_T4_E12temp_storage+64];
	setp.lt.f64 	%p157, %fd265, %fd266;
	selp.f64 	%fd374, %fd266, %fd265, %p157;
	bra.uni 	$L__BB5_69;
$L__BB5_35:
	sub.s64 	%rd21, %rd1, %rd3;
	setp.gt.u64 	%p2, %rd21, 2047;
	@%p2 bra 	$L__BB5_53;
	cvt.u32.u64 	%r133, %rd3;
	cvt.u32.u64 	%r31, %rd1;
	sub.s32 	%r32, %r31, %r133;
	mov.u32 	%r33, %tid.x;
	setp.ge.s32 	%p51, %r33, %r32;
	mov.f64 	%fd367, 0d0000000000000000;
	mov.u32 	%r477, %r33;
	@%p51 bra 	$L__BB5_38;
	add.s32 	%r135, %r133, %r33;
	mul.wide.u32 	%rd107, %r135, 8;
	add.s64 	%rd106, %rd39, %rd107;
	// begin inline asm
	ld.global.nc.u64 %rd105, [%rd106];
	// end inline asm
	mov.b64 	%fd367, %rd105;
	add.s32 	%r477, %r33, 256;
$L__BB5_38:
	setp.ge.s32 	%p52, %r477, %r32;
	@%p52 bra 	$L__BB5_44;
	not.b32 	%r136, %r477;
	add.s32 	%r36, %r136, %r31;
	and.b32  	%r137, %r36, 768;
	setp.eq.s32 	%p53, %r137, 768;
	@%p53 bra 	$L__BB5_42;
	cvt.u64.u32 	%rd108, %r477;
	add.s64 	%rd109, %rd108, %rd3;
	shl.b64 	%rd110, %rd109, 3;
	add.s64 	%rd250, %rd39, %rd110;
	shr.u32 	%r138, %r36, 8;
	add.s32 	%r139, %r138, 1;
	and.b32  	%r140, %r139, 3;
	neg.s32 	%r475, %r140;
$L__BB5_41:
	.pragma "nounroll";
	// begin inline asm
	ld.global.nc.u64 %rd111, [%rd250];
	// end inline asm
	mov.b64 	%fd122, %rd111;
	setp.lt.f64 	%p54, %fd367, %fd122;
	selp.f64 	%fd367, %fd122, %fd367, %p54;
	add.s32 	%r477, %r477, 256;
	add.s64 	%rd250, %rd250, 2048;
	add.s32 	%r475, %r475, 1;
	setp.ne.s32 	%p55, %r475, 0;
	@%p55 bra 	$L__BB5_41;
$L__BB5_42:
	sub.s32 	%r142, %r36, %r133;
	setp.lt.u32 	%p56, %r142, 768;
	@%p56 bra 	$L__BB5_44;
$L__BB5_43:
	cvt.s64.s32 	%rd121, %r477;
	add.s64 	%rd122, %rd3, %rd121;
	shl.b64 	%rd123, %rd122, 3;
	add.s64 	%rd114, %rd39, %rd123;
	// begin inline asm
	ld.global.nc.u64 %rd113, [%rd114];
	// end inline asm
	mov.b64 	%fd123, %rd113;
	setp.lt.f64 	%p57, %fd367, %fd123;
	selp.f64 	%fd124, %fd123, %fd367, %p57;
	add.s64 	%rd116, %rd114, 2048;
	// begin inline asm
	ld.global.nc.u64 %rd115, [%rd116];
	// end inline asm
	mov.b64 	%fd125, %rd115;
	setp.lt.f64 	%p58, %fd124, %fd125;
	selp.f64 	%fd126, %fd125, %fd124, %p58;
	add.s64 	%rd118, %rd114, 4096;
	// begin inline asm
	ld.global.nc.u64 %rd117, [%rd118];
	// end inline asm
	mov.b64 	%fd127, %rd117;
	setp.lt.f64 	%p59, %fd126, %fd127;
	selp.f64 	%fd128, %fd127, %fd126, %p59;
	add.s64 	%rd120, %rd114, 6144;
	// begin inline asm
	ld.global.nc.u64 %rd119, [%rd120];
	// end inline asm
	mov.b64 	%fd129, %rd119;
	setp.lt.f64 	%p60, %fd128, %fd129;
	selp.f64 	%fd367, %fd129, %fd128, %p60;
	add.s32 	%r477, %r477, 1024;
	setp.lt.s32 	%p61, %r477, %r32;
	@%p61 bra 	$L__BB5_43;
$L__BB5_44:
	setp.lt.s32 	%p62, %r32, 256;
	@%p62 bra 	$L__BB5_49;
	// begin inline asm
	mov.u32 %r206, %laneid;
	// end inline asm
	mov.b64 	%rd134, %fd367;
	mov.b64 	{%r208, %r213}, %rd134;
	mov.b32 	%r214, 1;
	mov.b32 	%r255, 31;
	mov.b32 	%r256, -1;
	// begin inline asm
	shfl.sync.down.b32 %r207, %r208, %r214, %r255, %r256;
	// end inline asm
	// begin inline asm
	shfl.sync.down.b32 %r212, %r213, %r214, %r255, %r256;
	// end inline asm
	mov.b64 	%rd135, {%r207, %r212};
	mov.b64 	%fd177, %rd135;
	setp.gt.s32 	%p90, %r206, 30;
	setp.lt.f64 	%p91, %fd367, %fd177;
	selp.f64 	%fd178, %fd177, %fd367, %p91;
	selp.f64 	%fd179, %fd367, %fd178, %p90;
	mov.b64 	%rd136, %fd179;
	mov.b64 	{%r218, %r223}, %rd136;
	mov.b32 	%r224, 2;
	// begin inline asm
	shfl.sync.down.b32 %r217, %r218, %r224, %r255, %r256;
	// end inline asm
	// begin inline asm
	shfl.sync.down.b32 %r222, %r223, %r224, %r255, %r256;
	// end inline asm
	mov.b64 	%rd137, {%r217, %r222};
	mov.b64 	%fd180, %rd137;
	setp.gt.s32 	%p92, %r206, 29;
	setp.lt.f64 	%p93, %fd179, %fd180;
	selp.f64 	%fd181, %fd180, %fd179, %p93;
	selp.f64 	%fd182, %fd179, %fd181, %p92;
	mov.b64 	%rd138, %fd182;
	mov.b64 	{%r228, %r233}, %rd138;
	mov.b32 	%r234, 4;
	// begin inline asm
	shfl.sync.down.b32 %r227, %r228, %r234, %r255, %r256;
	// end inline asm
	// begin inline asm
	shfl.sync.down.b32 %r232, %r233, %r234, %r255, %r256;
	// end inline asm
	mov.b64 	%rd139, {%r227, %r232};
	mov.b64 	%fd183, %rd139;
	setp.gt.s32 	%p94, %r206, 27;
	setp.lt.f64 	%p95, %fd182, %fd183;
	selp.f64 	%fd184, %fd183, %fd182, %p95;
	selp.f64 	%fd185, %fd182, %fd184, %p94;
	mov.b64 	%rd140, %fd185;
	mov.b64 	{%r238, %r243}, %rd140;
	mov.b32 	%r244, 8;
	// begin inline asm
	shfl.sync.down.b32 %r237, %r238, %r244, %r255, %r256;
	// end inline asm
	// begin inline asm
	shfl.sync.down.b32 %r242, %r243, %r244, %r255, %r256;
	// end inline asm
	mov.b64 	%rd141, {%r237, %r242};
	mov.b64 	%fd186, %rd141;
	setp.gt.s32 	%p96, %r206, 23;
	setp.lt.f64 	%p97, %fd185, %fd186;
	selp.f64 	%fd187, %fd186, %fd185, %p97;
	selp.f64 	%fd188, %fd185, %fd187, %p96;
	mov.b64 	%rd142, %fd188;
	mov.b64 	{%r248, %r253}, %rd142;
	mov.b32 	%r254, 16;
	// begin inline asm
	shfl.sync.down.b32 %r247, %r248, %r254, %r255, %r256;
	// end inline asm
	// begin inline asm
	shfl.sync.down.b32 %r252, %r253, %r254, %r255, %r256;
	// end inline asm
	mov.b64 	%rd143, {%r247, %r252};
	mov.b64 	%fd189, %rd143;
	setp.gt.s32 	%p98, %r206, 15;
	setp.lt.f64 	%p99, %fd188, %fd189;
	selp.f64 	%fd37, %fd189, %fd188, %p99;
	selp.f64 	%fd374, %fd188, %fd37, %p98;
	setp.ne.s32 	%p100, %r206, 0;
	@%p100 bra 	$L__BB5_47;
	shr.u32 	%r257, %r33, 2;
	and.b32  	%r258, %r257, 248;
	mov.u32 	%r259, _ZZN3cub18CUB_300001_SM_10006detail6reduce18DeviceReduceKernelINS2_10policy_hubIdyN4cuda3__47maximumIvEEE10Policy1000EPdyS8_dNS5_3std3__410__identityEEEvT0_PT3_T1_NS0_13GridEvenShareISI_EET2_T4_E12temp_storage;
	add.s32 	%r260, %r259, %r258;
	st.shared.f64 	[%r260+8], %fd37;
$L__BB5_47:
	bar.sync 	0;
	setp.ne.s32 	%p101, %r33, 0;
	@%p101 bra 	$L__BB5_69;
	ld.shared.f64 	%fd190, [_ZZN3cub18CUB_300001_SM_10006detail6reduce18DeviceReduceKernelINS2_10policy_hubIdyN4cuda3__47maximumIvEEE10Policy1000EPdyS8_dNS5_3std3__410__identityEEEvT0_PT3_T1_NS0_13GridEvenShareISI_EET2_T4_E12temp_storage+16];
	setp.lt.f64 	%p102, %fd374, %fd190;
	selp.f64 	%fd191, %fd190, %fd374, %p102;
	ld.shared.f64 	%fd192, [_ZZN3cub18CUB_300001_SM_10006detail6reduce18DeviceReduceKernelINS2_10policy_hubIdyN4cuda3__47maximumIvEEE10Policy1000EPdyS8_dNS5_3std3__410__identityEEEvT0_PT3_T1_NS0_13GridEvenShareISI_EET2_T4_E12temp_storage+24];
	setp.lt.f64 	%p103, %fd191, %fd192;
	selp.f64 	%fd193, %fd192, %fd191, %p103;
	ld.shared.f64 	%fd194, [_ZZN3cub18CUB_300001_SM_10006detail6reduce18DeviceReduceKernelINS2_10policy_hubIdyN4cuda3__47maximumIvEEE10Policy1000EPdyS8_dNS5_3std3__410__identityEEEvT0_PT3_T1_NS0_13GridEvenShareISI_EET2_T4_E12temp_storage+32];
	setp.lt.f64 	%p104, %fd193, %fd194;
	selp.f64 	%fd195, %fd194, %fd193, %p104;
	ld.shared.f64 	%fd196, [_ZZN3cub18CUB_300001_SM_10006detail6reduce18DeviceReduceKernelINS2_10policy_hubIdyN4cuda3__47maximumIvEEE10Policy1000EPdyS8_dNS5_3std3__410__identityEEEvT0_PT3_T1_NS0_13GridEvenShareISI_EET2_T4_E12temp_storage+40];
	setp.lt.f64 	%p105, %fd195, %fd196;
	selp.f64 	%fd197, %fd196, %fd195, %p105;
	ld.shared.f64 	%fd198, [_ZZN3cub18CUB_300001_SM_10006detail6reduce18DeviceReduceKernelINS2_10policy_hubIdyN4cuda3__47maximumIvEEE10Policy1000EPdyS8_dNS5_3std3__410__identityEEEvT0_PT3_T1_NS0_13GridEvenShareISI_EET2_T4_E12temp_storage+48];
	setp.lt.f64 	%p106, %fd197, %fd198;
	selp.f64 	%fd199, %fd198, %fd197, %p106;
	ld.shared.f64 	%fd200, [_ZZN3cub18CUB_300001_SM_10006detail6reduce18DeviceReduceKernelINS2_10policy_hubIdyN4cuda3__47maximumIvEEE10Policy1000EPdyS8_dNS5_3std3__410__identityEEEvT0_PT3_T1_NS0_13GridEvenShareISI_EET2_T4_E12temp_storage+56];
	setp.lt.f64 	%p107, %fd199, %fd200;
	selp.f64 	%fd201, %fd200, %fd199, %p107;
	ld.shared.f64 	%fd202, [_ZZN3cub18CUB_300001_SM_10006detail6reduce18DeviceReduceKernelINS2_10policy_hubIdyN4cuda3__47maximumIvEEE10Policy1000EPdyS8_dNS5_3std3__410__identityEEEvT0_PT3_T1_NS0_13GridEvenShareISI_EET2_T4_E12temp_storage+64];
	setp.lt.f64 	%p108, %fd201, %fd202;
	selp.f64 	%fd374, %fd202, %fd201, %p108;
	bra.uni 	$L__BB5_69;
$L__BB5_49:
	// begin inline asm
	mov.u32 %r143, %laneid;
	// end inline asm
	and.b32  	%r194, %r33, 992;
	add.s32 	%r195, %r194, 32;
	setp.gt.s32 	%p63, %r195, %r32;
	not.b32 	%r196, %r194;
	add.s32 	%r197, %r32, %r196;
	selp.b32 	%r192, %r197, 31, %p63;
	mov.b64 	%rd124, %fd367;
	mov.b64 	{%r145, %r150}, %rd124;
	mov.b32 	%r151, 1;
	mov.b32 	%r193, -1;
	// begin inline asm
	shfl.sync.down.b32 %r144, %r145, %r151, %r192, %r193;
	// end inline asm
	// begin inline asm
	shfl.sync.down.b32 %r149, %r150, %r151, %r192, %r193;
	// end inline asm
	mov.b64 	%rd125, {%r144, %r149};
	mov.b64 	%fd130, %rd125;
	setp.lt.s32 	%p64, %r143, %r192;
	setp.lt.f64 	%p65, %fd367, %fd130;
	selp.f64 	%fd131, %fd130, %fd367, %p65;
	selp.f64 	%fd132, %fd131, %fd367, %p64;
	mov.b64 	%rd126, %fd132;
	mov.b64 	{%r155, %r160}, %rd126;
	mov.b32 	%r161, 2;
	// begin inline asm
	shfl.sync.down.b32 %r154, %r155, %r161, %r192, %r193;
	// end inline asm
	// begin inline asm
	shfl.sync.down.b32 %r159, %r160, %r161, %r192, %r193;
	// end inline asm
	mov.b64 	%rd127, {%r154, %r159};
	mov.b64 	%fd133, %rd127;
	add.s32 	%r198, %r143, 2;
	setp.gt.s32 	%p66, %r198, %r192;
	setp.lt.f64 	%p67, %fd132, %fd133;
	selp.f64 	%fd134, %fd133, %fd132, %p67;
	selp.f64 	%fd135, %fd132, %fd134, %p66;
	mov.b64 	%rd128, %fd135;
	mov.b64 	{%r165, %r170}, %rd128;
	mov.b32 	%r171, 4;
	// begin inline asm
	shfl.sync.down.b32 %r164, %r165, %r171, %r192, %r193;
	// end inline asm
	// begin inline asm
	shfl.sync.down.b32 %r169, %r170, %r171, %r192, %r193;
	// end inline asm
	mov.b64 	%rd129, {%r164, %r169};
	mov.b64 	%fd136, %rd129;
	add.s32 	%r199, %r143, 4;
	setp.gt.s32 	%p68, %r199, %r192;
	setp.lt.f64 	%p69, %fd135, %fd136;
	selp.f64 	%fd137, %fd136, %fd135, %p69;
	selp.f64 	%fd138, %fd135, %fd137, %p68;
	mov.b64 	%rd130, %fd138;
	mov.b64 	{%r175, %r180}, %rd130;
	mov.b32 	%r181, 8;
	// begin inline asm
	shfl.sync.down.b32 %r174, %r175, %r181, %r192, %r193;
	// end inline asm
	// begin inline asm
	shfl.sync.down.b32 %r179, %r180, %r181, %r192, %r193;
	// end inline asm
	mov.b64 	%rd131, {%r174, %r179};
	mov.b64 	%fd139, %rd131;
	add.s32 	%r200, %r143, 8;
	setp.gt.s32 	%p70, %r200, %r192;
	setp.lt.f64 	%p71, %fd138, %fd139;
	selp.f64 	%fd140, %fd139, %fd138, %p71;
	selp.f64 	%fd141, %fd138, %fd140, %p70;
	mov.b64 	%rd132, %fd141;
	mov.b64 	{%r185, %r190}, %rd132;
	mov.b32 	%r191, 16;
	// begin inline asm
	shfl.sync.down.b32 %r184, %r185, %r191, %r192, %r193;
	// end inline asm
	// begin inline asm
	shfl.sync.down.b32 %r189, %r190, %r191, %r192, %r193;
	// end inline asm
	mov.b64 	%rd133, {%r184, %r189};
	mov.b64 	%fd142, %rd133;
	add.s32 	%r201, %r143, 16;
	setp.gt.s32 	%p72, %r201, %r192;
	setp.lt.f64 	%p73, %fd141, %fd142;
	selp.f64 	%fd143, %fd142, %fd141, %p73;
	selp.f64 	%fd374, %fd141, %fd143, %p72;
	setp.ne.s32 	%p74, %r143, 0;
	@%p74 bra 	$L__BB5_51;
	shr.u32 	%r202, %r33, 2;
	and.b32  	%r203, %r202, 248;
	mov.u32 	%r204, _ZZN3cub18CUB_300001_SM_10006detail6reduce18DeviceReduceKernelINS2_10policy_hubIdyN4cuda3__47maximumIvEEE10Policy1000EPdyS8_dNS5_3std3__410__identityEEEvT0_PT3_T1_NS0_13GridEvenShareISI_EET2_T4_E12temp_storage;
	add.s32 	%r205, %r204, %r203;
	st.shared.f64 	[%r205+8], %fd374;
$L__BB5_51:
	bar.sync 	0;
	setp.ne.s32 	%p75, %r33, 0;
	@%p75 bra 	$L__BB5_69;
	setp.gt.s32 	%p76, %r32, 32;
	ld.shared.f64 	%fd144, [_ZZN3cub18CUB_300001_SM_10006detail6reduce18DeviceReduceKernelINS2_10policy_hubIdyN4cuda3__47maximumIvEEE10Policy1000EPdyS8_dNS5_3std3__410__identityEEEvT0_PT3_T1_NS0_13GridEvenShareISI_EET2_T4_E12temp_storage+16];
	setp.lt.f64 	%p77, %fd374, %fd144;
	selp.f64 	%fd146, %fd144, %fd374, %p77;
	selp.f64 	%fd147, %fd146, %fd374, %p76;
	setp.gt.s32 	%p78, %r32, 64;
	ld.shared.f64 	%fd149, [_ZZN3cub18CUB_300001_SM_10006detail6reduce18DeviceReduceKernelINS2_10policy_hubIdyN4cuda3__47maximumIvEEE10Policy1000EPdyS8_dNS5_3std3__410__identityEEEvT0_PT3_T1_NS0_13GridEvenShareISI_EET2_T4_E12temp_storage+24];
	setp.lt.f64 	%p79, %fd147, %fd149;
	selp.f64 	%fd151, %fd149, %fd147, %p79;
	selp.f64 	%fd152, %fd151, %fd147, %p78;
	setp.gt.s32 	%p80, %r32, 96;
	ld.shared.f64 	%fd154, [_ZZN3cub18CUB_300001_SM_10006detail6reduce18DeviceReduceKernelINS2_10policy_hubIdyN4cuda3__47maximumIvEEE10Policy1000EPdyS8_dNS5_3std3__410__identityEEEvT0_PT3_T1_NS0_13GridEvenShareISI_EET2_T4_E12temp_storage+32];
	setp.lt.f64 	%p81, %fd152, %fd154;
	selp.f64 	%fd156, %fd154, %fd152, %p81;
	selp.f64 	%fd157, %fd156, %fd152, %p80;
	setp.gt.s32 	%p82, %r32, 128;
	ld.shared.f64 	%fd159, [_ZZN3cub18CUB_300001_SM_10006detail6reduce18DeviceReduceKernelINS2_10policy_hubIdyN4cuda3__47maximumIvEEE10Policy1000EPdyS8_dNS5_3std3__410__identityEEEvT0_PT3_T1_NS0_13GridEvenShareISI_EET2_T4_E12temp_storage+40];
	setp.lt.f64 	%p83, %fd157, %fd159;
	selp.f64 	%fd161, %fd159, %fd157, %p83;
	selp.f64 	%fd162, %fd161, %fd157, %p82;
	setp.gt.s32 	%p84, %r32, 160;
	ld.shared.f64 	%fd164, [_ZZN3cub18CUB_300001_SM_10006detail6reduce18DeviceReduceKernelINS2_10policy_hubIdyN4cuda3__47maximumIvEEE10Policy1000EPdyS8_dNS5_3std3__410__identityEEEvT0_PT3_T1_NS0_13GridEvenShareISI_EET2_T4_E12temp_storage+48];
	setp.lt.f64 	%p85, %fd162, %fd164;
	selp.f64 	%fd166, %fd164, %fd162, %p85;
	selp.f64 	%fd167, %fd166, %fd162, %p84;
	setp.gt.s32 	%p86, %r32, 192;
	ld.shared.f64 	%fd169, [_ZZN3cub18CUB_300001_SM_10006detail6reduce18DeviceReduceKernelINS2_10policy_hubIdyN4cuda3__47maximumIvEEE10Policy1000EPdyS8_dNS5_3std3__410__identityEEEvT0_PT3_T1_NS0_13GridEvenShareISI_EET2_T4_E12temp_storage+56];
	setp.lt.f64 	%p87, %fd167, %fd169;
	selp.f64 	%fd171, %fd169, %fd167, %p87;
	selp.f64 	%fd172, %fd171, %fd167, %p86;
	setp.gt.s32 	%p88, %r32, 224;
	ld.shared.f64 	%fd174, [_ZZN3cub18CUB_300001_SM_10006detail6reduce18DeviceReduceKernelINS2_10policy_hubIdyN4cuda3__47maximumIvEEE10Policy1000EPdyS8_dNS5_3std3__410__identityEEEvT0_PT3_T1_NS0_13GridEvenShareISI_EET2_T4_E12temp_storage+64];
	setp.lt.f64 	%p89, %fd172, %fd174;
	selp.f64 	%fd176, %fd174, %fd172, %p89;
	selp.f64 	%fd374, %fd176, %fd172, %p88;
	bra.uni 	$L__BB5_69;
$L__BB5_53:
	cvt.u32.u64 	%r61, %rd3;
	mov.u32 	%r45, %tid.x;
	add.s32 	%r62, %r45, %r61;
	mul.wide.u32 	%rd58, %r62, 8;
	add.s64 	%rd43, %rd39, %rd58;
	// begin inline asm
	ld.global.nc.u64 %rd42, [%rd43];
	// end inline asm
	mov.b64 	%fd56, %rd42;
	add.s64 	%rd45, %rd43, 2048;
	// begin inline asm
	ld.global.nc.u64 %rd44, [%rd45];
	// end inline asm
	mov.b64 	%fd57, %rd44;
	add.s64 	%rd47, %rd43, 4096;
	// begin inline asm
	ld.global.nc.u64 %rd46, [%rd47];
	// end inline asm
	mov.b64 	%fd58, %rd46;
	add.s64 	%rd49, %rd43, 6144;
	// begin inline asm
	ld.global.nc.u64 %rd48, [%rd49];
	// end inline asm
	mov.b64 	%fd59, %rd48;
	add.s64 	%rd51, %rd43, 8192;
	// begin inline asm
	ld.global.nc.u64 %rd50, [%rd51];
	// end inline asm
	mov.b64 	%fd60, %rd50;
	add.s64 	%rd53, %rd43, 10240;
	// begin inline asm
	ld.global.nc.u64 %rd52, [%rd53];
	// end inline asm
	mov.b64 	%fd61, %rd52;
	add.s64 	%rd55, %rd43, 12288;
	// begin inline asm
	ld.global.nc.u64 %rd54, [%rd55];
	// end inline asm
	mov.b64 	%fd62, %rd54;
	add.s64 	%rd57, %rd43, 14336;
	// begin inline asm
	ld.global.nc.u64 %rd56, [%rd57];
	// end inline asm
	mov.b64 	%fd63, %rd56;
	setp.lt.f64 	%p3, %fd56, %fd57;
	selp.f64 	%fd64, %fd57, %fd56, %p3;
	setp.lt.f64 	%p4, %fd64, %fd58;
	selp.f64 	%fd65, %fd58, %fd64, %p4;
	setp.lt.f64 	%p5, %fd65, %fd59;
	selp.f64 	%fd66, %fd59, %fd65, %p5;
	setp.lt.f64 	%p6, %fd66, %fd60;
	selp.f64 	%fd67, %fd60, %fd66, %p6;
	setp.lt.f64 	%p7, %fd67, %fd61;
	selp.f64 	%fd68, %fd61, %fd67, %p7;
	setp.lt.f64 	%p8, %fd68, %fd62;
	selp.f64 	%fd69, %fd62, %fd68, %p8;
	setp.lt.f64 	%p9, %fd69, %fd63;
	selp.f64 	%fd373, %fd63, %fd69, %p9;
	setp.lt.u64 	%p10, %rd21, %rd2;
	@%p10 bra 	$L__BB5_65;
	cvt.u64.u32 	%rd25, %r45;
	add.s64 	%rd252, %rd2, %rd3;
	add.s64 	%rd59, %rd252, %rd25;
	shl.b64 	%rd60, %rd59, 3;
	add.s64 	%rd251, %rd39, %rd60;
	mov.b32 	%r479, 0;
$L__BB5_55:
	add.s64 	%rd3, %rd3, %rd2;
	add.s64 	%rd61, %rd1, -2048;
	setp.gt.u64 	%p11, %rd3, %rd61;
	@%p11 bra 	$L__BB5_57;
	add.s64 	%rd78, %rd3, %rd25;
	shl.b64 	%rd79, %rd78, 3;
	add.s64 	%rd63, %rd39, %rd79;
	// begin inline asm
	ld.global.nc.u64 %rd62, [%rd63];
	// end inline asm
	mov.b64 	%fd70, %rd62;
	add.s64 	%rd65, %rd63, 2048;
	// begin inline asm
	ld.global.nc.u64 %rd64, [%rd65];
	// end inline asm
	mov.b64 	%fd71, %rd64;
	add.s64 	%rd67, %rd63, 4096;
	// begin inline asm
	ld.global.nc.u64 %rd66, [%rd67];
	// end inline asm
	mov.b64 	%fd72, %rd66;
	add.s64 	%rd69, %rd63, 6144;
	// begin inline asm
	ld.global.nc.u64 %rd68, [%rd69];
	// end inline asm
	mov.b64 	%fd73, %rd68;
	add.s64 	%rd71, %rd63, 8192;
	// begin inline asm
	ld.global.nc.u64 %rd70, [%rd71];
	// end inline asm
	mov.b64 	%fd74, %rd70;
	add.s64 	%rd73, %rd63, 10240;
	// begin inline asm
	ld.global.nc.u64 %rd72, [%rd73];
	// end inline asm
	mov.b64 	%fd75, %rd72;
	add.s64 	%rd75, %rd63, 12288;
	// begin inline asm
	ld.global.nc.u64 %rd74, [%rd75];
	// end inline asm
	mov.b64 	%fd76, %rd74;
	add.s64 	%rd77, %rd63, 14336;
	// begin inline asm
	ld.global.nc.u64 %rd76, [%rd77];
	// end inline asm
	mov.b64 	%fd77, %rd76;
	setp.lt.f64 	%p12, %fd373, %fd70;
	selp.f64 	%fd78, %fd70, %fd373, %p12;
	setp.lt.f64 	%p13, %fd78, %fd71;
	selp.f64 	%fd79, %fd71, %fd78, %p13;
	setp.lt.f64 	%p14, %fd79, %fd72;
	selp.f64 	%fd80, %fd72, %fd79, %p14;
	setp.lt.f64 	%p15, %fd80, %fd73;
	selp.f64 	%fd81, %fd73, %fd80, %p15;
	setp.lt.f64 	%p16, %fd81, %fd74;
	selp.f64 	%fd82, %fd74, %fd81, %p16;
	setp.lt.f64 	%p17, %fd82, %fd75;
	selp.f64 	%fd83, %fd75, %fd82, %p17;
	setp.lt.f64 	%p18, %fd83, %fd76;
	selp.f64 	%fd84, %fd76, %fd83, %p18;
	setp.lt.f64 	%p19, %fd84, %fd77;
	selp.f64 	%fd373, %fd77, %fd84, %p19;
	sub.s64 	%rd80, %rd1, %rd3;
	setp.lt.u64 	%p20, %rd80, %rd2;
	add.s32 	%r479, %r479, 1;
	add.s64 	%rd252, %rd252, %rd2;
	shl.b64 	%rd81, %rd2, 3;
	add.s64 	%rd251, %rd251, %rd81;
	@%p20 bra 	$L__BB5_65;
	bra.uni 	$L__BB5_55;
$L__BB5_57:
	setp.le.u64 	%p21, %rd1, %rd3;
	@%p21 bra 	$L__BB5_65;
	cvt.u32.u64 	%r64, %rd3;
	cvt.u32.u64 	%r65, %rd1;
	sub.s32 	%r48, %r65, %r64;
	setp.ge.s32 	%p22, %r45, %r48;
	@%p22 bra 	$L__BB5_65;
	cvt.u32.u64 	%r67, %rd2;
	not.b32 	%r69, %r45;
	add.s32 	%r70, %r69, %r65;
	add.s32 	%r71, %r67, %r61;
	sub.s32 	%r72, %r70, %r71;
	mul.lo.s32 	%r73, %r1, %r479;
	shl.b32 	%r74, %r73, 11;
	sub.s32 	%r49, %r72, %r74;
	shr.u32 	%r75, %r70, 8;
	add.s32 	%r50, %r75, 1;
	and.b32  	%r76, %r70, 768;
	setp.eq.s32 	%p23, %r76, 768;
	mov.u32 	%r482, %r45;
	@%p23 bra 	$L__BB5_62;
	and.b32  	%r77, %r50, 3;
	neg.s32 	%r480, %r77;
	mov.u32 	%r482, %r45;
$L__BB5_61:
	.pragma "nounroll";
	// begin inline asm
	ld.global.nc.u64 %rd82, [%rd251];
	// end inline asm
	mov.b64 	%fd86, %rd82;
	setp.lt.f64 	%p24, %fd373, %fd86;
	selp.f64 	%fd373, %fd86, %fd373, %p24;
	add.s32 	%r482, %r482, 256;
	add.s64 	%rd251, %rd251, 2048;
	add.s32 	%r480, %r480, 1;
	setp.ne.s32 	%p25, %r480, 0;
	@%p25 bra 	$L__BB5_61;
$L__BB5_62:
	setp.lt.u32 	%p26, %r49, 768;
	@%p26 bra 	$L__BB5_65;
	cvt.u64.u32 	%rd84, %r482;
	add.s64 	%rd85, %rd84, %rd252;
	shl.b64 	%rd86, %rd85, 3;
	add.s64 	%rd255, %rd39, %rd86;
$L__BB5_64:
	// begin inline asm
	ld.global.nc.u64 %rd87, [%rd255];
	// end inline asm
	mov.b64 	%fd87, %rd87;
	setp.lt.f64 	%p27, %fd373, %fd87;
	selp.f64 	%fd88, %fd87, %fd373, %p27;
	add.s64 	%rd90, %rd255, 2048;
	// begin inline asm
	ld.global.nc.u64 %rd89, [%rd90];
	// end inline asm
	mov.b64 	%fd89, %rd89;
	setp.lt.f64 	%p28, %fd88, %fd89;
	selp.f64 	%fd90, %fd89, %fd88, %p28;
	add.s64 	%rd92, %rd255, 4096;
	// begin inline asm
	ld.global.nc.u64 %rd91, [%rd92];
	// end inline asm
	mov.b64 	%fd91, %rd91;
	setp.lt.f64 	%p29, %fd90, %fd91;
	selp.f64 	%fd92, %fd91, %fd90, %p29;
	add.s64 	%rd94, %rd255, 6144;
	// begin inline asm
	ld.global.nc.u64 %rd93, [%rd94];
	// end inline asm
	mov.b64 	%fd93, %rd93;
	setp.lt.f64 	%p30, %fd92, %fd93;
	selp.f64 	%fd373, %fd93, %fd92, %p30;
	add.s32 	%r482, %r482, 1024;
	add.s64 	%rd255, %rd255, 8192;
	setp.lt.s32 	%p31, %r482, %r48;
	@%p31 bra 	$L__BB5_64;
$L__BB5_65:
	// begin inline asm
	mov.u32 %r78, %laneid;
	// end inline asm
	mov.b64 	%rd95, %fd373;
	mov.b64 	{%r80, %r85}, %rd95;
	mov.b32 	%r86, 1;
	mov.b32 	%r127, 31;
	mov.b32 	%r128, -1;
	// begin inline asm
	shfl.sync.down.b32 %r79, %r80, %r86, %r127, %r128;
	// end inline asm
	// begin inline asm
	shfl.sync.down.b32 %r84, %r85, %r86, %r127, %r128;
	// end inline asm
	mov.b64 	%rd96, {%r79, %r84};
	mov.b64 	%fd94, %rd96;
	setp.gt.s32 	%p32, %r78, 30;
	setp.lt.f64 	%p33, %fd373, %fd94;
	selp.f64 	%fd95, %fd94, %fd373, %p33;
	selp.f64 	%fd96, %fd373, %fd95, %p32;
	mov.b64 	%rd97, %fd96;
	mov.b64 	{%r90, %r95}, %rd97;
	mov.b32 	%r96, 2;
	// begin inline asm
	shfl.sync.down.b32 %r89, %r90, %r96, %r127, %r128;
	// end inline asm
	// begin inline asm
	shfl.sync.down.b32 %r94, %r95, %r96, %r127, %r128;
	// end inline asm
	mov.b64 	%rd98, {%r89, %r94};
	mov.b64 	%fd97, %rd98;
	setp.gt.s32 	%p34, %r78, 29;
	setp.lt.f64 	%p35, %fd96, %fd97;
	selp.f64 	%fd98, %fd97, %fd96, %p35;
	selp.f64 	%fd99, %fd96, %fd98, %p34;
	mov.b64 	%rd99, %fd99;
	mov.b64 	{%r100, %r105}, %rd99;
	mov.b32 	%r106, 4;
	// begin inline asm
	shfl.sync.down.b32 %r99, %r100, %r106, %r127, %r128;
	// end inline asm
	// begin inline asm
	shfl.sync.down.b32 %r104, %r105, %r106, %r127, %r128;
	// end inline asm
	mov.b64 	%rd100, {%r99, %r104};
	mov.b64 	%fd100, %rd100;
	setp.gt.s32 	%p36, %r78, 27;
	setp.lt.f64 	%p37, %fd99, %fd100;
	selp.f64 	%fd101, %fd100, %fd99, %p37;
	selp.f64 	%fd102, %fd99, %fd101, %p36;
	mov.b64 	%rd101, %fd102;
	mov.b64 	{%r110, %r115}, %rd101;
	mov.b32 	%r116, 8;
	// begin inline asm
	shfl.sync.down.b32 %r109, %r110, %r116, %r127, %r128;
	// end inline asm
	// begin inline asm
	shfl.sync.down.b32 %r114, %r115, %r116, %r127, %r128;
	// end inline asm
	mov.b64 	%rd102, {%r109, %r114};
	mov.b64 	%fd103, %rd102;
	setp.gt.s32 	%p38, %r78, 23;
	setp.lt.f64 	%p39, %fd102, %fd103;
	selp.f64 	%fd104, %fd103, %fd102, %p39;
	selp.f64 	%fd105, %fd102, %fd104, %p38;
	mov.b64 	%rd103, %fd105;
	mov.b64 	{%r120, %r125}, %rd103;
	mov.b32 	%r126, 16;
	// begin inline asm
	shfl.sync.down.b32 %r119, %r120, %r126, %r127, %r128;
	// end inline asm
	// begin inline asm
	shfl.sync.down.b32 %r124, %r125, %r126, %r127, %r128;
	// end inline asm
	mov.b64 	%rd104, {%r119, %r124};
	mov.b64 	%fd106, %rd104;
	setp.gt.s32 	%p40, %r78, 15;
	setp.lt.f64 	%p41, %fd105, %fd106;
	selp.f64 	%fd52, %fd106, %fd105, %p41;
	selp.f64 	%fd374, %fd105, %fd52, %p40;
	setp.ne.s32 	%p42, %r78, 0;
	@%p42 bra 	$L__BB5_67;
	shr.u32 	%r129, %r45, 2;
	and.b32  	%r130, %r129, 248;
	mov.u32 	%r131, _ZZN3cub18CUB_300001_SM_10006detail6reduce18DeviceReduceKernelINS2_10policy_hubIdyN4cuda3__47maximumIvEEE10Policy1000EPdyS8_dNS5_3std3__410__identityEEEvT0_PT3_T1_NS0_13GridEvenShareISI_EET2_T4_E12temp_storage;
	add.s32 	%r132, %r131, %r130;
	st.shared.f64 	[%r132+8], %fd52;
$L__BB5_67:
	bar.sync 	0;
	setp.ne.s32 	%p43, %r45, 0;
	@%p43 bra 	$L__BB5_69;
	ld.shared.f64 	%fd107, [_ZZN3cub18CUB_300001_SM_10006detail6reduce18DeviceReduceKernelINS2_10policy_hubIdyN4cuda3__47maximumIvEEE10Policy1000EPdyS8_dNS5_3std3__410__identityEEEvT0_PT3_T1_NS0_13GridEvenShareISI_EET2_T4_E12temp_storage+16];
	setp.lt.f64 	%p44, %fd374, %fd107;
	selp.f64 	%fd108, %fd107, %fd374, %p44;
	ld.shared.f64 	%fd109, [_ZZN3cub18CUB_300001_SM_10006detail6reduce18DeviceReduceKernelINS2_10policy_hubIdyN4cuda3__47maximumIvEEE10Policy1000EPdyS8_dNS5_3std3__410__identityEEEvT0_PT3_T1_NS0_13GridEvenShareISI_EET2_T4_E12temp_storage+24];
	setp.lt.f64 	%p45, %fd108, %fd109;
	selp.f64 	%fd110, %fd109, %fd108, %p45;
	ld.shared.f64 	%fd111, [_ZZN3cub18CUB_300001_SM_10006detail6reduce18DeviceReduceKernelINS2_10policy_hubIdyN4cuda3__47maximumIvEEE10Policy1000EPdyS8_dNS5_3std3__410__identityEEEvT0_PT3_T1_NS0_13GridEvenShareISI_EET2_T4_E12temp_storage+32];
	setp.lt.f64 	%p46, %fd110, %fd111;
	selp.f64 	%fd112, %fd111, %fd110, %p46;
	ld.shared.f64 	%fd113, [_ZZN3cub18CUB_300001_SM_10006detail6reduce18DeviceReduceKernelINS2_10policy_hubIdyN4cuda3__47maximumIvEEE10Policy1000EPdyS8_dNS5_3std3__410__identityEEEvT0_PT3_T1_NS0_13GridEvenShareISI_EET2_T4_E12temp_storage+40];
	setp.lt.f64 	%p47, %fd112, %fd113;
	selp.f64 	%fd114, %fd113, %fd112, %p47;
	ld.shared.f64 	%fd115, [_ZZN3cub18CUB_300001_SM_10006detail6reduce18DeviceReduceKernelINS2_10policy_hubIdyN4cuda3__47maximumIvEEE10Policy1000EPdyS8_dNS5_3std3__410__identityEEEvT0_PT3_T1_NS0_13GridEvenShareISI_EET2_T4_E12temp_storage+48];
	setp.lt.f64 	%p48, %fd114, %fd115;
	selp.f64 	%fd116, %fd115, %fd114, %p48;
	ld.shared.f64 	%fd117, [_ZZN3cub18CUB_300001_SM_10006detail6reduce18DeviceReduceKernelINS2_10policy_hubIdyN4cuda3__47maximumIvEEE10Policy1000EPdyS8_dNS5_3std3__410__identityEEEvT0_PT3_T1_NS0_13GridEvenShareISI_EET2_T4_E12temp_storage+56];
	setp.lt.f64 	%p49, %fd116, %fd117;
	selp.f64 	%fd118, %fd117, %fd116, %p49;
	ld.shared.f64 	%fd119, [_ZZN3cub18CUB_300001_SM_10006detail6reduce18DeviceReduceKernelINS2_10policy_hubIdyN4cuda3__47maximumIvEEE10Policy1000EPdyS8_dNS5_3std3__410__identityEEEvT0_PT3_T1_NS0_13GridEvenShareISI_EET2_T4_E12temp_storage+64];
	setp.lt.f64 	%p50, %fd118, %fd119;
	selp.f64 	%fd374, %fd119, %fd118, %p50;
$L__BB5_69:
	mov.u32 	%r463, %tid.x;
	setp.ne.s32 	%p216, %r463, 0;
	@%p216 bra 	$L__BB5_71;
	ld.param.u64 	%rd243, [_ZN3cub18CUB_300001_SM_10006detail6reduce18DeviceReduceKernelINS2_10policy_hubIdyN4cuda3__47maximumIvEEE10Policy1000EPdyS8_dNS5_3std3__410__identityEEEvT0_PT3_T1_NS0_13GridEvenShareISI_EET2_T4__param_1];
	cvta.to.global.u64 	%rd240, %rd243;
	mul.wide.u32 	%rd241, %r2, 8;
	add.s64 	%rd242, %rd240, %rd241;
	st.global.f64 	[%rd242], %fd374;
$L__BB5_71:
	ret;

}
	// .globl	_ZN3cub18CUB_300001_SM_10006detail6reduce28DeviceReduceSingleTileKernelINS2_10policy_hubIdyN4cuda3__47maximumIvEEE10Policy1000EPdSB_iS8_ddNS5_3std3__410__identityEEEvT0_T1_T2_T3_T4_T6_
.visible .entry _ZN3cub18CUB_300001_SM_10006detail6reduce28DeviceReduceSingleTileKernelINS2_10policy_hubIdyN4cuda3__47maximumIvEEE10Policy1000EPdSB_iS8_ddNS5_3std3__410__identityEEEvT0_T1_T2_T3_T4_T6_(
	.param .u64 .ptr .align 1 _ZN3cub18CUB_300001_SM_10006detail6reduce28DeviceReduceSingleTileKernelINS2_10policy_hubIdyN4cuda3__47maximumIvEEE10Policy1000EPdSB_iS8_ddNS5_3std3__410__identityEEEvT0_T1_T2_T3_T4_T6__param_0,
	.param .u64 .ptr .align 1 _ZN3cub18CUB_300001_SM_10006detail6reduce28DeviceReduceSingleTileKernelINS2_10policy_hubIdyN4cuda3__47maximumIvEEE10Policy1000EPdSB_iS8_ddNS5_3std3__410__identityEEEvT0_T1_T2_T3_T4_T6__param_1,
	.param .u32 _ZN3cub18CUB_300001_SM_10006detail6reduce28DeviceReduceSingleTileKernelINS2_10policy_hubIdyN4cuda3__47maximumIvEEE10Policy1000EPdSB_iS8_ddNS5_3std3__410__identityEEEvT0_T1_T2_T3_T4_T6__param_2,
	.param .align 1 .b8 _ZN3cub18CUB_300001_SM_10006detail6reduce28DeviceReduceSingleTileKernelINS2_10policy_hubIdyN4cuda3__47maximumIvEEE10Policy1000EPdSB_iS8_ddNS5_3std3__410__identityEEEvT0_T1_T2_T3_T4_T6__param_3[1],
	.param .f64 _ZN3cub18CUB_300001_SM_10006detail6reduce28DeviceReduceSingleTileKernelINS2_10policy_hubIdyN4cuda3__47maximumIvEEE10Policy1000EPdSB_iS8_ddNS5_3std3__410__identityEEEvT0_T1_T2_T3_T4_T6__param_4,
	.param .align 1 .b8 _ZN3cub18CUB_300001_SM_10006detail6reduce28DeviceReduceSingleTileKernelINS2_10policy_hubIdyN4cuda3__47maximumIvEEE10Policy1000EPdSB_iS8_ddNS5_3std3__410__identityEEEvT0_T1_T2_T3_T4_T6__param_5[1]
)
.maxntid 256
.minnctapersm 1
{
	.reg .pred 	%p<220>;
	.reg .b32 	%r<472>;
	.reg .b64 	%rd<206>;
	.reg .b64 	%fd<381>;
	// demoted variable
	.shared .align 8 .b8 _ZZN3cub18CUB_300001_SM_10006detail6reduce28DeviceReduceSingleTileKernelINS2_10policy_hubIdyN4cuda3__47maximumIvEEE10Policy1000EPdSB_iS8_ddNS5_3std3__410__identityEEEvT0_T1_T2_T3_T4_T6_E12temp_storage[80];
	ld.param.u64 	%rd15, [_ZN3cub18CUB_300001_SM_10006detail6reduce28DeviceReduceSingleTileKernelINS2_10policy_hubIdyN4cuda3__47maximumIvEEE10Policy1000EPdSB_iS8_ddNS5_3std3__410__identityEEEvT0_T1_T2_T3_T4_T6__param_0];
	ld.param.u64 	%rd16, [_ZN3cub18CUB_300001_SM_10006detail6reduce28DeviceReduceSingleTileKernelINS2_10policy_hubIdyN4cuda3__47maximumIvEEE10Policy1000EPdSB_iS8_ddNS5_3std3__410__identityEEEvT0_T1_T2_T3_T4_T6__param_1];
	ld.param.u32 	%r68, [_ZN3cub18CUB_300001_SM_10006detail6reduce28DeviceReduceSingleTileKernelINS2_10policy_hubIdyN4cuda3__47maximumIvEEE10Policy1000EPdSB_iS8_ddNS5_3std3__410__identityEEEvT0_T1_T2_T3_T4_T6__param_2];
	ld.param.f64 	%fd58, [_ZN3cub18CUB_300001_SM_10006detail6reduce28DeviceReduceSingleTileKernelINS2_10policy_hubIdyN4cuda3__47maximumIvEEE10Policy1000EPdSB_iS8_ddNS5_3std3__410__identityEEEvT0_T1_T2_T3_T4_T6__param_4];
	cvta.to.global.u64 	%rd1, %rd16;
	setp.ne.s32 	%p1, %r68, 0;
	@%p1 bra 	$L__BB6_3;
	mov.u32 	%r445, %tid.x;
	setp.ne.s32 	%p219, %r445, 0;
	@%p219 bra 	$L__BB6_74;
	st.global.f64 	[%rd1], %fd58;
	bra.uni 	$L__BB6_74;
$L__BB6_3:
	and.b64  	%rd17, %rd15, 31;
	setp.ne.s64 	%p2, %rd17, 0;
	@%p2 bra 	$L__BB6_38;
	setp.gt.s32 	%p110, %r68, 2047;
	@%p110 bra 	$L__BB6_22;
	mov.u32 	%r1, %tid.x;
	setp.ge.s32 	%p159, %r1, %r68;
	mov.f64 	%fd359, 0d0000000000000000;
	mov.u32 	%r449, %r1;
	@%p159 bra 	$L__BB6_7;
	mul.wide.u32 	%rd169, %r1, 8;
	add.s64 	%rd168, %rd15, %rd169;
	// begin inline asm
	ld.global.nc.u64 %rd167, [%rd168];
	// end inline asm
	mov.b64 	%fd359, %rd167;
	add.s32 	%r449, %r1, 256;
$L__BB6_7:
	setp.ge.s32 	%p160, %r449, %r68;
	@%p160 bra 	$L__BB6_13;
	not.b32 	%r321, %r449;
	add.s32 	%r4, %r68, %r321;
	and.b32  	%r322, %r4, 768;
	setp.eq.s32 	%p161, %r322, 768;
	@%p161 bra 	$L__BB6_11;
	mul.wide.u32 	%rd170, %r449, 8;
	add.s64 	%rd202, %rd15, %rd170;
	shr.u32 	%r323, %r4, 8;
	add.s32 	%r324, %r323, 1;
	and.b32  	%r325, %r324, 3;
	neg.s32 	%r447, %r325;
$L__BB6_10:
	.pragma "nounroll";
	// begin inline asm
	ld.global.nc.u64 %rd171, [%rd202];
	// end inline asm
	mov.b64 	%fd272, %rd171;
	setp.lt.f64 	%p162, %fd359, %fd272;
	selp.f64 	%fd359, %fd272, %fd359, %p162;
	add.s32 	%r449, %r449, 256;
	add.s64 	%rd202, %rd202, 2048;
	add.s32 	%r447, %r447, 1;
	setp.ne.s32 	%p163, %r447, 0;
	@%p163 bra 	$L__BB6_10;
$L__BB6_11:
	setp.lt.u32 	%p164, %r4, 768;
	@%p164 bra 	$L__BB6_13;
$L__BB6_12:
	mul.wide.s32 	%rd181, %r449, 8;
	add.s64 	%rd174, %rd15, %rd181;
	// begin inline asm
	ld.global.nc.u64 %rd173, [%rd174];
	// end inline asm
	mov.b64 	%fd273, %rd173;
	setp.lt.f64 	%p165, %fd359, %fd273;
	selp.f64 	%fd274, %fd273, %fd359, %p165;
	add.s64 	%rd176, %rd174, 2048;
	// begin inline asm
	ld.global.nc.u64 %rd175, [%rd176];
	// end inline asm
	mov.b64 	%fd275, %rd175;
	setp.lt.f64 	%p166, %fd274, %fd275;
	selp.f64 	%fd276, %fd275, %fd274, %p166;
	add.s64 	%rd178, %rd174, 4096;
	// begin inline asm
	ld.global.nc.u64 %rd177, [%rd178];
	// end inline asm
	mov.b64 	%fd277, %rd177;
	setp.lt.f64 	%p167, %fd276, %fd277;
	selp.f64 	%fd278, %fd277, %fd276, %p167;
	add.s64 	%rd180, %rd174, 6144;
	// begin inline asm
	ld.global.nc.u64 %rd179, [%rd180];
	// end inline asm
	mov.b64 	%fd279, %rd179;
	setp.lt.f64 	%p168, %fd278, %fd279;
	selp.f64 	%fd359, %fd279, %fd278, %p168;
	add.s32 	%r449, %r449, 1024;
	setp.lt.s32 	%p169, %r449, %r68;
	@%p169 bra 	$L__BB6_12;
$L__BB6_13:
	setp.lt.s32 	%p170, %r68, 256;
	@%p170 bra 	$L__BB6_18;
	// begin inline asm
	mov.u32 %r389, %laneid;
	// end inline asm
	mov.b64 	%rd192, %fd359;
	mov.b64 	{%r391, %r396}, %rd192;
	mov.b32 	%r397, 1;
	mov.b32 	%r438, 31;
	mov.b32 	%r439, -1;
	// begin inline asm
	shfl.sync.down.b32 %r390, %r391, %r397, %r438, %r439;
	// end inline asm
	// begin inline asm
	shfl.sync.down.b32 %r395, %r396, %r397, %r438, %r439;
	// end inline asm
	mov.b64 	%rd193, {%r390, %r395};
	mov.b64 	%fd327, %rd193;
	setp.gt.s32 	%p198, %r389, 30;
	setp.lt.f64 	%p199, %fd359, %fd327;
	selp.f64 	%fd328, %fd327, %fd359, %p199;
	selp.f64 	%fd329, %fd359, %fd328, %p198;
	mov.b64 	%rd194, %fd329;
	mov.b64 	{%r401, %r406}, %rd194;
	mov.b32 	%r407, 2;
	// begin inline asm
	shfl.sync.down.b32 %r400, %r401, %r407, %r438, %r439;
	// end inline asm
	// begin inline asm
	shfl.sync.down.b32 %r405, %r406, %r407, %r438, %r439;
	// end inline asm
	mov.b64 	%rd195, {%r400, %r405};
	mov.b64 	%fd330, %rd195;
	setp.gt.s32 	%p200, %r389, 29;
	setp.lt.f64 	%p201, %fd329, %fd330;
	selp.f64 	%fd331, %fd330, %fd329, %p201;
	selp.f64 	%fd332, %fd329, %fd331, %p200;
	mov.b64 	%rd196, %fd332;
	mov.b64 	{%r411, %r416}, %rd196;
	mov.b32 	%r417, 4;
	// begin inline asm
	shfl.sync.down.b32 %r410, %r411, %r417, %r438, %r439;
	// end inline asm
	// begin inline asm
	shfl.sync.down.b32 %r415, %r416, %r417, %r438, %r439;
	// end inline asm
	mov.b64 	%rd197, {%r410, %r415};
	mov.b64 	%fd333, %rd197;
	setp.gt.s32 	%p202, %r389, 27;
	setp.lt.f64 	%p203, %fd332, %fd333;
	selp.f64 	%fd334, %fd333, %fd332, %p203;
	selp.f64 	%fd335, %fd332, %fd334, %p202;
	mov.b64 	%rd198, %fd335;
	mov.b64 	{%r421, %r426}, %rd198;
	mov.b32 	%r427, 8;
	// begin inline asm
	shfl.sync.down.b32 %r420, %r421, %r427, %r438, %r439;
	// end inline asm
	// begin inline asm
	shfl.sync.down.b32 %r425, %r426, %r427, %r438, %r439;
	// end inline asm
	mov.b64 	%rd199, {%r420, %r425};
	mov.b64 	%fd336, %rd199;
	setp.gt.s32 	%p204, %r389, 23;
	setp.lt.f64 	%p205, %fd335, %fd336;
	selp.f64 	%fd337, %fd336, %fd335, %p205;
	selp.f64 	%fd338, %fd335, %fd337, %p204;
	mov.b64 	%rd200, %fd338;
	mov.b64 	{%r431, %r436}, %rd200;
	mov.b32 	%r437, 16;
	// begin inline asm
	shfl.sync.down.b32 %r430, %r431, %r437, %r438, %r439;
	// end inline asm
	// begin inline asm
	shfl.sync.down.b32 %r435, %r436, %r437, %r438, %r439;
	// end inline asm
	mov.b64 	%rd201, {%r430, %r435};
	mov.b64 	%fd339, %rd201;
	setp.gt.s32 	%p206, %r389, 15;
	setp.lt.f64 	%p207, %fd338, %fd339;
	selp.f64 	%fd10, %fd339, %fd338, %p207;
	selp.f64 	%fd380, %fd338, %fd10, %p206;
	setp.ne.s32 	%p208, %r389, 0;
	@%p208 bra 	$L__BB6_16;
	shr.u32 	%r440, %r1, 2;
	and.b32  	%r441, %r440, 248;
	mov.u32 	%r442, _ZZN3cub18CUB_300001_SM_10006detail6reduce28DeviceReduceSingleTileKernelINS2_10policy_hubIdyN4cuda3__47maximumIvEEE10Policy1000EPdSB_iS8_ddNS5_3std3__410__identityEEEvT0_T1_T2_T3_T4_T6_E12temp_storage;
	add.s32 	%r443, %r442, %r441;
	st.shared.f64 	[%r443+8], %fd10;
$L__BB6_16:
	bar.sync 	0;
	setp.ne.s32 	%p209, %r1, 0;
	@%p209 bra 	$L__BB6_72;
	ld.shared.f64 	%fd340, [_ZZN3cub18CUB_300001_SM_10006detail6reduce28DeviceReduceSingleTileKernelINS2_10policy_hubIdyN4cuda3__47maximumIvEEE10Policy1000EPdSB_iS8_ddNS5_3std3__410__identityEEEvT0_T1_T2_T3_T4_T6_E12temp_storage+16];
	setp.lt.f64 	%p210, %fd380, %fd340;
	selp.f64 	%fd341, %fd340, %fd380, %p210;
	ld.shared.f64 	%fd342, [_ZZN3cub18CUB_300001_SM_10006detail6reduce28DeviceReduceSingleTileKernelINS2_10policy_hubIdyN4cuda3__47maximumIvEEE10Policy1000EPdSB_iS8_ddNS5_3std3__410__identityEEEvT0_T1_T2_T3_T4_T6_E12temp_storage+24];
	setp.lt.f64 	%p211, %fd341, %fd342;
	selp.f64 	%fd343, %fd342, %fd341, %p211;
	ld.shared.f64 	%fd344, [_ZZN3cub18CUB_300001_SM_10006detail6reduce28DeviceReduceSingleTileKernelINS2_10policy_hubIdyN4cuda3__47maximumIvEEE10Policy1000EPdSB_iS8_ddNS5_3std3__410__identityEEEvT0_T1_T2_T3_T4_T6_E12temp_storage+32];
	setp.lt.f64 	%p212, %fd343, %fd344;
	selp.f64 	%fd345, %fd344, %fd343, %p212;
	ld.shared.f64 	%fd346, [_ZZN3cub18CUB_300001_SM_10006detail6reduce28DeviceReduceSingleTileKernelINS2_10policy_hubIdyN4cuda3__47maximumIvEEE10Policy1000EPdSB_iS8_ddNS5_3std3__410__identityEEEvT0_T1_T2_T3_T4_T6_E12temp_storage+40];
	setp.lt.f64 	%p213, %fd345, %fd346;
	selp.f64 	%fd347, %fd346, %fd345, %p213;
	ld.shared.f64 	%fd348, [_ZZN3cub18CUB_300001_SM_10006detail6reduce28DeviceReduceSingleTileKernelINS2_10policy_hubIdyN4cuda3__47maximumIvEEE10Policy1000EPdSB_iS8_ddNS5_3std3__410__identityEEEvT0_T1_T2_T3_T4_T6_E12temp_storage+48];
	setp.lt.f64 	%p214, %fd347, %fd348;
	selp.f64 	%fd349, %fd348, %fd347, %p214;
	ld.shared.f64 	%fd350, [_ZZN3cub18CUB_300001_SM_10006detail6reduce28DeviceReduceSingleTileKernelINS2_10policy_hubIdyN4cuda3__47maximumIvEEE10Policy1000EPdSB_iS8_ddNS5_3std3__410__identityEEEvT0_T1_T2_T3_T4_T6_E12temp_storage+56];
	setp.lt.f64 	%p215, %fd349, %fd350;
	selp.f64 	%fd351, %fd350, %fd349, %p215;
	ld.shared.f64 	%fd352, [_ZZN3cub18CUB_300001_SM_10006detail6reduce28DeviceReduceSingleTileKernelINS2_10policy_hubIdyN4cuda3__47maximumIvEEE10Policy1000EPdSB_iS8_ddNS5_3std3__410__identityEEEvT0_T1_T2_T3_T4_T6_E12temp_storage+64];
	setp.lt.f64 	%p216, %fd351, %fd352;
	selp.f64 	%fd380, %fd352, %fd351, %p216;
	bra.uni 	$L__BB6_72;
$L__BB6_18:
	// begin inline asm
	mov.u32 %r326, %laneid;
	// end inline asm
	and.b32  	%r377, %r1, 992;
	add.s32 	%r378, %r377, 32;
	setp.gt.s32 	%p171, %r378, %r68;
	not.b32 	%r379, %r377;
	add.s32 	%r380, %r68, %r379;
	selp.b32 	%r375, %r380, 31, %p171;
	mov.b64 	%rd182, %fd359;
	mov.b64 	{%r328, %r333}, %rd182;
	mov.b32 	%r334, 1;
	mov.b32 	%r376, -1;
	// begin inline asm
	shfl.sync.down.b32 %r327, %r328, %r334, %r375, %r376;
	// end inline asm
	// begin inline asm
	shfl.sync.down.b32 %r332, %r333, %r334, %r375, %r376;
	// end inline asm
	mov.b64 	%rd183, {%r327, %r332};
	mov.b64 	%fd280, %rd183;
	setp.lt.s32 	%p172, %r326, %r375;
	setp.lt.f64 	%p173, %fd359, %fd280;
	selp.f64 	%fd281, %fd280, %fd359, %p173;
	selp.f64 	%fd282, %fd281, %fd359, %p172;
	mov.b64 	%rd184, %fd282;
	mov.b64 	{%r338, %r343}, %rd184;
	mov.b32 	%r344, 2;
	// begin inline asm
	shfl.sync.down.b32 %r337, %r338, %r344, %r375, %r376;
	// end inline asm
	// begin inline asm
	shfl.sync.down.b32 %r342, %r343, %r344, %r375, %r376;
	// end inline asm
	mov.b64 	%rd185, {%r337, %r342};
	mov.b64 	%fd283, %rd185;
	add.s32 	%r381, %r326, 2;
	setp.gt.s32 	%p174, %r381, %r375;
	setp.lt.f64 	%p175, %fd282, %fd283;
	selp.f64 	%fd284, %fd283, %fd282, %p175;
	selp.f64 	%fd285, %fd282, %fd284, %p174;
	mov.b64 	%rd186, %fd285;
	mov.b64 	{%r348, %r353}, %rd186;
	mov.b32 	%r354, 4;
	// begin inline asm
	shfl.sync.down.b32 %r347, %r348, %r354, %r375, %r376;
	// end inline asm
	// begin inline asm
	shfl.sync.down.b32 %r352, %r353, %r354, %r375, %r376;
	// end inline asm
	mov.b64 	%rd187, {%r347, %r352};
	mov.b64 	%fd286, %rd187;
	add.s32 	%r382, %r326, 4;
	setp.gt.s32 	%p176, %r382, %r375;
	setp.lt.f64 	%p177, %fd285, %fd286;
	selp.f64 	%fd287, %fd286, %fd285, %p177;
	selp.f64 	%fd288, %fd285, %fd287, %p176;
	mov.b64 	%rd188, %fd288;
	mov.b64 	{%r358, %r363}, %rd188;
	mov.b32 	%r364, 8;
	// begin inline asm
	shfl.sync.down.b32 %r357, %r358, %r364, %r375, %r376;
	// end inline asm
	// begin inline asm
	shfl.sync.down.b32 %r362, %r363, %r364, %r375, %r376;
	// end inline asm
	mov.b64 	%rd189, {%r357, %r362};
	mov.b64 	%fd289, %rd189;
	add.s32 	%r383, %r326, 8;
	setp.gt.s32 	%p178, %r383, %r375;
	setp.lt.f64 	%p179, %fd288, %fd289;
	selp.f64 	%fd290, %fd289, %fd288, %p179;
	selp.f64 	%fd291, %fd288, %fd290, %p178;
	mov.b64 	%rd190, %fd291;
	mov.b64 	{%r368, %r373}, %rd190;
	mov.b32 	%r374, 16;
	// begin inline asm
	shfl.sync.down.b32 %r367, %r368, %r374, %r375, %r376;
	// end inline asm
	// begin inline asm
	shfl.sync.down.b32 %r372, %r373, %r374, %r375, %r376;
	// end inline asm
	mov.b64 	%rd191, {%r367, %r372};
	mov.b64 	%fd292, %rd191;
	add.s32 	%r384, %r326, 16;
	setp.gt.s32 	%p180, %r384, %r375;
	setp.lt.f64 	%p181, %fd291, %fd292;
	selp.f64 	%fd293, %fd292, %fd291, %p181;
	selp.f64 	%fd380, %fd291, %fd293, %p180;
	setp.ne.s32 	%p182, %r326, 0;
	@%p182 bra 	$L__BB6_20;
	shr.u32 	%r385, %r1, 2;
	and.b32  	%r386, %r385, 248;
	mov.u32 	%r387, _ZZN3cub18CUB_300001_SM_10006detail6reduce28DeviceReduceSingleTileKernelINS2_10policy_hubIdyN4cuda3__47maximumIvEEE10Policy1000EPdSB_iS8_ddNS5_3std3__410__identityEEEvT0_T1_T2_T3_T4_T6_E12temp_storage;
	add.s32 	%r388, %r387, %r386;
	st.shared.f64 	[%r388+8], %fd380;
$L__BB6_20:
	bar.sync 	0;
	setp.ne.s32 	%p183, %r1, 0;
	@%p183 bra 	$L__BB6_72;
	setp.gt.s32 	%p184, %r68, 32;
	ld.shared.f64 	%fd294, [_ZZN3cub18CUB_300001_SM_10006detail6reduce28DeviceReduceSingleTileKernelINS2_10policy_hubIdyN4cuda3__47maximumIvEEE10Policy1000EPdSB_iS8_ddNS5_3std3__410__identityEEEvT0_T1_T2_T3_T4_T6_E12temp_storage+16];
	setp.lt.f64 	%p185, %fd380, %fd294;
	selp.f64 	%fd296, %fd294, %fd380, %p185;
	selp.f64 	%fd297, %fd296, %fd380, %p184;
	setp.gt.s32 	%p186, %r68, 64;
	ld.shared.f64 	%fd299, [_ZZN3cub18CUB_300001_SM_10006detail6reduce28DeviceReduceSingleTileKernelINS2_10policy_hubIdyN4cuda3__47maximumIvEEE10Policy1000EPdSB_iS8_ddNS5_3std3__410__identityEEEvT0_T1_T2_T3_T4_T6_E12temp_storage+24];
	setp.lt.f64 	%p187, %fd297, %fd299;
	selp.f64 	%fd301, %fd299, %fd297, %p187;
	selp.f64 	%fd302, %fd301, %fd297, %p186;
	setp.gt.s32 	%p188, %r68, 96;
	ld.shared.f64 	%fd304, [_ZZN3cub18CUB_300001_SM_10006detail6reduce28DeviceReduceSingleTileKernelINS2_10policy_hubIdyN4cuda3__47maximumIvEEE10Policy1000EPdSB_iS8_ddNS5_3std3__410__identityEEEvT0_T1_T2_T3_T4_T6_E12temp_storage+32];
	setp.lt.f64 	%p189, %fd302, %fd304;
	selp.f64 	%fd306, %fd304, %fd302, %p189;
	selp.f64 	%fd307, %fd306, %fd302, %p188;
	setp.gt.s32 	%p190, %r68, 128;
	ld.shared.f64 	%fd309, [_ZZN3cub18CUB_300001_SM_10006detail6reduce28DeviceReduceSingleTileKernelINS2_10policy_hubIdyN4cuda3__47maximumIvEEE10Policy1000EPdSB_iS8_ddNS5_3std3__410__identityEEEvT0_T1_T2_T3_T4_T6_E12temp_storage+40];
	setp.lt.f64 	%p191, %fd307, %fd309;
	selp.f64 	%fd311, %fd309, %fd307, %p191;
	selp.f64 	%fd312, %fd311, %fd307, %p190;
	setp.gt.s32 	%p192, %r68, 160;
	ld.shared.f64 	%fd314, [_ZZN3cub18CUB_300001_SM_10006detail6reduce28DeviceReduceSingleTileKernelINS2_10policy_hubIdyN4cuda3__47maximumIvEEE10Policy1000EPdSB_iS8_ddNS5_3std3__410__identityEEEvT0_T1_T2_T3_T4_T6_E12temp_storage+48];
	setp.lt.f64 	%p193, %fd312, %fd314;
	selp.f64 	%fd316, %fd314, %fd312, %p193;
	selp.f64 	%fd317, %fd316, %fd312, %p192;
	setp.gt.s32 	%p194, %r68, 192;
	ld.shared.f64 	%fd319, [_ZZN3cub18CUB_300001_SM_10006detail6reduce28DeviceReduceSingleTileKernelINS2_10policy_hubIdyN4cuda3__47maximumIvEEE10Policy1000EPdSB_iS8_ddNS5_3std3__410__identityEEEvT0_T1_T2_T3_T4_T6_E12temp_storage+56];
	setp.lt.f64 	%p195, %fd317, %fd319;
	selp.f64 	%fd321, %fd319, %fd317, %p195;
	selp.f64 	%fd322, %fd321, %fd317, %p194;
	setp.gt.s32 	%p196, %r68, 224;
	ld.shared.f64 	%fd324, [_ZZN3cub18CUB_300001_SM_10006detail6reduce28DeviceReduceSingleTileKernelINS2_10policy_hubIdyN4cuda3__47maximumIvEEE10Policy1000EPdSB_iS8_ddNS5_3std3__410__identityEEEvT0_T1_T2_T3_T4_T6_E12temp_storage+64];
	setp.lt.f64 	%p197, %fd322, %fd324;
	selp.f64 	%fd326, %fd324, %fd322, %p197;
	selp.f64 	%fd380, %fd326, %fd322, %p196;
	bra.uni 	$L__BB6_72;
$L__BB6_22:
	mov.u32 	%r13, %tid.x;
	shl.b32 	%r14, %r13, 2;
	mul.wide.u32 	%rd126, %r14, 8;
	add.s64 	%rd116, %rd15, %rd126;
	// begin inline asm
	ld.global.nc.v2.u64 {%rd114, %rd115}, [%rd116];
	// end inline asm
	add.s64 	%rd119, %rd116, 16;
	// begin inline asm
	ld.global.nc.v2.u64 {%rd117, %rd118}, [%rd119];
	// end inline asm
	mov.b64 	%fd206, %rd114;
	mov.b64 	%fd207, %rd115;
	mov.b64 	%fd208, %rd117;
	mov.b64 	%fd209, %rd118;
	add.s64 	%rd122, %rd116, 8192;
	// begin inline asm
	ld.global.nc.v2.u64 {%rd120, %rd121}, [%rd122];
	// end inline asm
	add.s64 	%rd125, %rd116, 8208;
	// begin inline asm
	ld.global.nc.v2.u64 {%rd123, %rd124}, [%rd125];
	// end inline asm
	mov.b64 	%fd210, %rd120;
	mov.b64 	%fd211, %rd121;
	mov.b64 	%fd212, %rd123;
	mov.b64 	%fd213, %rd124;
	setp.lt.f64 	%p111, %fd206, %fd207;
	selp.f64 	%fd214, %fd207, %fd206, %p111;
	setp.lt.f64 	%p112, %fd214, %fd208;
	selp.f64 	%fd215, %fd208, %fd214, %p112;
	setp.lt.f64 	%p113, %fd215, %fd209;
	selp.f64 	%fd216, %fd209, %fd215, %p113;
	setp.lt.f64 	%p114, %fd216, %fd210;
	selp.f64 	%fd217, %fd210, %fd216, %p114;
	setp.lt.f64 	%p115, %fd217, %fd211;
	selp.f64 	%fd218, %fd211, %fd217, %p115;
	setp.lt.f64 	%p116, %fd218, %fd212;
	selp.f64 	%fd219, %fd212, %fd218, %p116;
	setp.lt.f64 	%p117, %fd219, %fd213;
	selp.f64 	%fd366, %fd213, %fd219, %p117;
	setp.lt.u32 	%p118, %r68, 4096;
	mov.b32 	%r452, 2048;
	@%p118 bra 	$L__BB6_26;
	add.s32 	%r15, %r68, -2048;
	mov.b32 	%r452, 2048;
$L__BB6_24:
	add.s32 	%r258, %r452, %r14;
	mul.wide.u32 	%rd139, %r258, 8;
	add.s64 	%rd129, %rd15, %rd139;
	// begin inline asm
	ld.global.nc.v2.u64 {%rd127, %rd128}, [%rd129];
	// end inline asm
	add.s64 	%rd132, %rd129, 16;
	// begin inline asm
	ld.global.nc.v2.u64 {%rd130, %rd131}, [%rd132];
	// end inline asm
	mov.b64 	%fd220, %rd127;
	mov.b64 	%fd221, %rd128;
	mov.b64 	%fd222, %rd130;
	mov.b64 	%fd223, %rd131;
	add.s64 	%rd135, %rd129, 8192;
	// begin inline asm
	ld.global.nc.v2.u64 {%rd133, %rd134}, [%rd135];
	// end inline asm
	add.s64 	%rd138, %rd129, 8208;
	// begin inline asm
	ld.global.nc.v2.u64 {%rd136, %rd137}, [%rd138];
	// end inline asm
	mov.b64 	%fd224, %rd133;
	mov.b64 	%fd225, %rd134;
	mov.b64 	%fd226, %rd136;
	mov.b64 	%fd227, %rd137;
	setp.lt.f64 	%p119, %fd366, %fd220;
	selp.f64 	%fd228, %fd220, %fd366, %p119;
	setp.lt.f64 	%p120, %fd228, %fd221;
	selp.f64 	%fd229, %fd221, %fd228, %p120;
	setp.lt.f64 	%p121, %fd229, %fd222;
	selp.f64 	%fd230, %fd222, %fd229, %p121;
	setp.lt.f64 	%p122, %fd230, %fd223;
	selp.f64 	%fd231, %fd223, %fd230, %p122;
	setp.lt.f64 	%p123, %fd231, %fd224;
	selp.f64 	%fd232, %fd224, %fd231, %p123;
	setp.lt.f64 	%p124, %fd232, %fd225;
	selp.f64 	%fd233, %fd225, %fd232, %p124;
	setp.lt.f64 	%p125, %fd233, %fd226;
	selp.f64 	%fd234, %fd226, %fd233, %p125;
	setp.lt.f64 	%p126, %fd234, %fd227;
	selp.f64 	%fd366, %fd227, %fd234, %p126;
	sub.s32 	%r259, %r68, %r452;
	setp.lt.s32 	%p127, %r259, 2048;
	@%p127 bra 	$L__BB6_34;
	add.s32 	%r452, %r452, 2048;
	setp.le.s32 	%p128, %r452, %r15;
	@%p128 bra 	$L__BB6_24;
$L__BB6_26:
	setp.le.s32 	%p129, %r68, %r452;
	@%p129 bra 	$L__BB6_34;
	sub.s32 	%r19, %r68, %r452;
	setp.ge.s32 	%p130, %r13, %r19;
	@%p130 bra 	$L__BB6_34;
	not.b32 	%r260, %r13;
	add.s32 	%r261, %r68, %r260;
	sub.s32 	%r20, %r261, %r452;
	and.b32  	%r262, %r20, 768;
	setp.eq.s32 	%p131, %r262, 768;
	mov.u32 	%r456, %r13;
	@%p131 bra 	$L__BB6_31;
	add.s32 	%r454, %r13, %r452;
	shr.u32 	%r263, %r20, 8;
	add.s32 	%r264, %r263, 1;
	and.b32  	%r265, %r264, 3;
	neg.s32 	%r453, %r265;
	mov.u32 	%r456, %r13;
$L__BB6_30:
	.pragma "nounroll";
	mul.wide.u32 	%rd142, %r454, 8;
	add.s64 	%rd141, %rd15, %rd142;
	// begin inline asm
	ld.global.nc.u64 %rd140, [%rd141];
	// end inline asm
	mov.b64 	%fd236, %rd140;
	setp.lt.f64 	%p132, %fd366, %fd236;
	selp.f64 	%fd366, %fd236, %fd366, %p132;
	add.s32 	%r456, %r456, 256;
	add.s32 	%r454, %r454, 256;
	add.s32 	%r453, %r453, 1;
	setp.ne.s32 	%p133, %r453, 0;
	@%p133 bra 	$L__BB6_30;
$L__BB6_31:
	setp.lt.u32 	%p134, %r20, 768;
	@%p134 bra 	$L__BB6_34;
	cvt.u64.u32 	%rd143, %r456;
	cvt.u64.u32 	%rd144, %r452;
	add.s64 	%rd145, %rd143, %rd144;
	shl.b64 	%rd146, %rd145, 3;
	add.s64 	%rd147, %rd146, %rd15;
	add.s64 	%rd203, %rd147, 4096;
	add.s32 	%r457, %r456, %r452;
$L__BB6_33:
	mul.wide.u32 	%rd156, %r457, 8;
	add.s64 	%rd149, %rd15, %rd156;
	// begin inline asm
	ld.global.nc.u64 %rd148, [%rd149];
	// end inline asm
	mov.b64 	%fd237, %rd148;
	setp.lt.f64 	%p135, %fd366, %fd237;
	selp.f64 	%fd238, %fd237, %fd366, %p135;
	add.s64 	%rd151, %rd203, -2048;
	// begin inline asm
	ld.global.nc.u64 %rd150, [%rd151];
	// end inline asm
	mov.b64 	%fd239, %rd150;
	setp.lt.f64 	%p136, %fd238, %fd239;
	selp.f64 	%fd240, %fd239, %fd238, %p136;
	// begin inline asm
	ld.global.nc.u64 %rd152, [%rd203];
	// end inline asm
	mov.b64 	%fd241, %rd152;
	setp.lt.f64 	%p137, %fd240, %fd241;
	selp.f64 	%fd242, %fd241, %fd240, %p137;
	add.s64 	%rd155, %rd203, 2048;
	// begin inline asm
	ld.global.nc.u64 %rd154, [%rd155];
	// end inline asm
	mov.b64 	%fd243, %rd154;
	setp.lt.f64 	%p138, %fd242, %fd243;
	selp.f64 	%fd366, %fd243, %fd242, %p138;
	add.s32 	%r456, %r456, 1024;
	add.s64 	%rd203, %rd203, 8192;
	add.s32 	%r457, %r457, 1024;
	setp.lt.s32 	%p139, %r456, %r19;
	@%p139 bra 	$L__BB6_33;
$L__BB6_34:
	// begin inline asm
	mov.u32 %r266, %laneid;
	// end inline asm
	mov.b64 	%rd157, %fd366;
	mov.b64 	{%r268, %r273}, %rd157;
	mov.b32 	%r274, 1;
	mov.b32 	%r315, 31;
	mov.b32 	%r316, -1;
	// begin inline asm
	shfl.sync.down.b32 %r267, %r268, %r274, %r315, %r316;
	// end inline asm
	// begin inline asm
	shfl.sync.down.b32 %r272, %r273, %r274, %r315, %r316;
	// end inline asm
	mov.b64 	%rd158, {%r267, %r272};
	mov.b64 	%fd244, %rd158;
	setp.gt.s32 	%p140, %r266, 30;
	setp.lt.f64 	%p141, %fd366, %fd244;
	selp.f64 	%fd245, %fd244, %fd366, %p141;
	selp.f64 	%fd246, %fd366, %fd245, %p140;
	mov.b64 	%rd159, %fd246;
	mov.b64 	{%r278, %r283}, %rd159;
	mov.b32 	%r284, 2;
	// begin inline asm
	shfl.sync.down.b32 %r277, %r278, %r284, %r315, %r316;
	// end inline asm
	// begin inline asm
	shfl.sync.down.b32 %r282, %r283, %r284, %r315, %r316;
	// end inline asm
	mov.b64 	%rd160, {%r277, %r282};
	mov.b64 	%fd247, %rd160;
	setp.gt.s32 	%p142, %r266, 29;
	setp.lt.f64 	%p143, %fd246, %fd247;
	selp.f64 	%fd248, %fd247, %fd246, %p143;
	selp.f64 	%fd249, %fd246, %fd248, %p142;
	mov.b64 	%rd161, %fd249;
	mov.b64 	{%r288, %r293}, %rd161;
	mov.b32 	%r294, 4;
	// begin inline asm
	shfl.sync.down.b32 %r287, %r288, %r294, %r315, %r316;
	// end inline asm
	// begin inline asm
	shfl.sync.down.b32 %r292, %r293, %r294, %r315, %r316;
	// end inline asm
	mov.b64 	%rd162, {%r287, %r292};
	mov.b64 	%fd250, %rd162;
	setp.gt.s32 	%p144, %r266, 27;
	setp.lt.f64 	%p145, %fd249, %fd250;
	selp.f64 	%fd251, %fd250, %fd249, %p145;
	selp.f64 	%fd252, %fd249, %fd251, %p144;
	mov.b64 	%rd163, %fd252;
	mov.b64 	{%r298, %r303}, %rd163;
	mov.b32 	%r304, 8;
	// begin inline asm
	shfl.sync.down.b32 %r297, %r298, %r304, %r315, %r316;
	// end inline asm
	// begin inline asm
	shfl.sync.down.b32 %r302, %r303, %r304, %r315, %r316;
	// end inline asm
	mov.b64 	%rd164, {%r297, %r302};
	mov.b64 	%fd253, %rd164;
	setp.gt.s32 	%p146, %r266, 23;
	setp.lt.f64 	%p147, %fd252, %fd253;
	selp.f64 	%fd254, %fd253, %fd252, %p147;
	selp.f64 	%fd255, %fd252, %fd254, %p146;
	mov.b64 	%rd165, %fd255;
	mov.b64 	{%r308, %r313}, %rd165;
	mov.b32 	%r314, 16;
	// begin inline asm
	shfl.sync.down.b32 %r307, %r308, %r314, %r315, %r316;
	// end inline asm
	// begin inline asm
	shfl.sync.down.b32 %r312, %r313, %r314, %r315, %r316;
	// end inline asm
	mov.b64 	%rd166, {%r307, %r312};
	mov.b64 	%fd256, %rd166;
	setp.gt.s32 	%p148, %r266, 15;
	setp.lt.f64 	%p149, %fd255, %fd256;
	selp.f64 	%fd26, %fd256, %fd255, %p149;
	selp.f64 	%fd380, %fd255, %fd26, %p148;
	setp.ne.s32 	%p150, %r266, 0;
	@%p150 bra 	$L__BB6_36;
	shr.u32 	%r317, %r13, 2;
	and.b32  	%r318, %r317, 248;
	mov.u32 	%r319, _ZZN3cub18CUB_300001_SM_10006detail6reduce28DeviceReduceSingleTileKernelINS2_10policy_hubIdyN4cuda3__47maximumIvEEE10Policy1000EPdSB_iS8_ddNS5_3std3__410__identityEEEvT0_T1_T2_T3_T4_T6_E12temp_storage;
	add.s32 	%r320, %r319, %r318;
	st.shared.f64 	[%r320+8], %fd26;
$L__BB6_36:
	bar.sync 	0;
	setp.ne.s32 	%p151, %r13, 0;
	@%p151 bra 	$L__BB6_72;
	ld.shared.f64 	%fd257, [_ZZN3cub18CUB_300001_SM_10006detail6reduce28DeviceReduceSingleTileKernelINS2_10policy_hubIdyN4cuda3__47maximumIvEEE10Policy1000EPdSB_iS8_ddNS5_3std3__410__identityEEEvT0_T1_T2_T3_T4_T6_E12temp_storage+16];
	setp.lt.f64 	%p152, %fd380, %fd257;
	selp.f64 	%fd258, %fd257, %fd380, %p152;
	ld.shared.f64 	%fd259, [_ZZN3cub18CUB_300001_SM_10006detail6reduce28DeviceReduceSingleTileKernelINS2_10policy_hubIdyN4cuda3__47maximumIvEEE10Policy1000EPdSB_iS8_ddNS5_3std3__410__identityEEEvT0_T1_T2_T3_T4_T6_E12temp_storage+24];
	setp.lt.f64 	%p153, %fd258, %fd259;
	selp.f64 	%fd260, %fd259, %fd258, %p153;
	ld.shared.f64 	%fd261, [_ZZN3cub18CUB_300001_SM_10006detail6reduce28DeviceReduceSingleTileKernelINS2_10policy_hubIdyN4cuda3__47maximumIvEEE10Policy1000EPdSB_iS8_ddNS5_3std3__410__identityEEEvT0_T1_T2_T3_T4_T6_E12temp_storage+32];
	setp.lt.f64 	%p154, %fd260, %fd261;
	selp.f64 	%fd262, %fd261, %fd260, %p154;
	ld.shared.f64 	%fd263, [_ZZN3cub18CUB_300001_SM_10006detail6reduce28DeviceReduceSingleTileKernelINS2_10policy_hubIdyN4cuda3__47maximumIvEEE10Policy1000EPdSB_iS8_ddNS5_3std3__410__identityEEEvT0_T1_T2_T3_T4_T6_E12temp_storage+40];
	setp.lt.f64 	%p155, %fd262, %fd263;
	selp.f64 	%fd264, %fd263, %fd262, %p155;
	ld.shared.f64 	%fd265, [_ZZN3cub18CUB_300001_SM_10006detail6reduce28DeviceReduceSingleTileKernelINS2_10policy_hubIdyN4cuda3__47maximumIvEEE10Policy1000EPdSB_iS8_ddNS5_3std3__410__identityEEEvT0_T1_T2_T3_T4_T6_E12temp_storage+48];
	setp.lt.f64 	%p156, %fd264, %fd265;
	selp.f64 	%fd266, %fd265, %fd264, %p156;
	ld.shared.f64 	%fd267, [_ZZN3cub18CUB_300001_SM_10006detail6reduce28DeviceReduceSingleTileKernelINS2_10policy_hubIdyN4cuda3__47maximumIvEEE10Policy1000EPdSB_iS8_ddNS5_3std3__410__identityEEEvT0_T1_T2_T3_T4_T6_E12temp_storage+56];
	setp.lt.f64 	%p157, %fd266, %fd267;
	selp.f64 	%fd268, %fd267, %fd266, %p157;
	ld.shared.f64 	%fd269, [_ZZN3cub18CUB_300001_SM_10006detail6reduce28DeviceReduceSingleTileKernelINS2_10policy_hubIdyN4cuda3__47maximumIvEEE10Policy1000EPdSB_iS8_ddNS5_3std3__410__identityEEEvT0_T1_T2_T3_T4_T6_E12temp_storage+64];
	setp.lt.f64 	%p158, %fd268, %fd269;
	selp.f64 	%fd380, %fd269, %fd268, %p158;
	bra.uni 	$L__BB6_72;
$L__BB6_38:
	setp.gt.s32 	%p3, %r68, 2047;
	@%p3 bra 	$L__BB6_56;
	mov.u32 	%r35, %tid.x;
	setp.ge.s32 	%p52, %r35, %r68;
	mov.f64 	%fd372, 0d0000000000000000;
	mov.u32 	%r462, %r35;
	@%p52 bra 	$L__BB6_41;
	mul.wide.u32 	%rd81, %r35, 8;
	add.s64 	%rd80, %rd15, %rd81;
	// begin inline asm
	ld.global.nc.u64 %rd79, [%rd80];
	// end inline asm
	mov.b64 	%fd372, %rd79;
	add.s32 	%r462, %r35, 256;
$L__BB6_41:
	setp.ge.s32 	%p53, %r462, %r68;
	@%p53 bra 	$L__BB6_47;
	not.b32 	%r133, %r462;
	add.s32 	%r38, %r68, %r133;
	and.b32  	%r134, %r38, 768;
	setp.eq.s32 	%p54, %r134, 768;
	@%p54 bra 	$L__BB6_45;
	mul.wide.u32 	%rd82, %r462, 8;
	add.s64 	%rd204, %rd15, %rd82;
	shr.u32 	%r135, %r38, 8;
	add.s32 	%r136, %r135, 1;
	and.b32  	%r137, %r136, 3;
	neg.s32 	%r460, %r137;
$L__BB6_44:
	.pragma "nounroll";
	// begin inline asm
	ld.global.nc.u64 %rd83, [%rd204];
	// end inline asm
	mov.b64 	%fd125, %rd83;
	setp.lt.f64 	%p55, %fd372, %fd125;
	selp.f64 	%fd372, %fd125, %fd372, %p55;
	add.s32 	%r462, %r462, 256;
	add.s64 	%rd204, %rd204, 2048;
	add.s32 	%r460, %r460, 1;
	setp.ne.s32 	%p56, %r460, 0;
	@%p56 bra 	$L__BB6_44;
$L__BB6_45:
	setp.lt.u32 	%p57, %r38, 768;
	@%p57 bra 	$L__BB6_47;
$L__BB6_46:
	mul.wide.s32 	%rd93, %r462, 8;
	add.s64 	%rd86, %rd15, %rd93;
	// begin inline asm
	ld.global.nc.u64 %rd85, [%rd86];
	// end inline asm
	mov.b64 	%fd126, %rd85;
	setp.lt.f64 	%p58, %fd372, %fd126;
	selp.f64 	%fd127, %fd126, %fd372, %p58;
	add.s64 	%rd88, %rd86, 2048;
	// begin inline asm
	ld.global.nc.u64 %rd87, [%rd88];
	// end inline asm
	mov.b64 	%fd128, %rd87;
	setp.lt.f64 	%p59, %fd127, %fd128;
	selp.f64 	%fd129, %fd128, %fd127, %p59;
	add.s64 	%rd90, %rd86, 4096;
	// begin inline asm
	ld.global.nc.u64 %rd89, [%rd90];
	// end inline asm
	mov.b64 	%fd130, %rd89;
	setp.lt.f64 	%p60, %fd129, %fd130;
	selp.f64 	%fd131, %fd130, %fd129, %p60;
	add.s64 	%rd92, %rd86, 6144;
	// begin inline asm
	ld.global.nc.u64 %rd91, [%rd92];
	// end inline asm
	mov.b64 	%fd132, %rd91;
	setp.lt.f64 	%p61, %fd131, %fd132;
	selp.f64 	%fd372, %fd132, %fd131, %p61;
	add.s32 	%r462, %r462, 1024;
	setp.lt.s32 	%p62, %r462, %r68;
	@%p62 bra 	$L__BB6_46;
$L__BB6_47:
	setp.lt.s32 	%p63, %r68, 256;
	@%p63 bra 	$L__BB6_52;
	// begin inline asm
	mov.u32 %r201, %laneid;
	// end inline asm
	mov.b64 	%rd104, %fd372;
	mov.b64 	{%r203, %r208}, %rd104;
	mov.b32 	%r209, 1;
	mov.b32 	%r250, 31;
	mov.b32 	%r251, -1;
	// begin inline asm
	shfl.sync.down.b32 %r202, %r203, %r209, %r250, %r251;
	// end inline asm
	// begin inline asm
	shfl.sync.down.b32 %r207, %r208, %r209, %r250, %r251;
	// end inline asm
	mov.b64 	%rd105, {%r202, %r207};
	mov.b64 	%fd180, %rd105;
	setp.gt.s32 	%p91, %r201, 30;
	setp.lt.f64 	%p92, %fd372, %fd180;
	selp.f64 	%fd181, %fd180, %fd372, %p92;
	selp.f64 	%fd182, %fd372, %fd181, %p91;
	mov.b64 	%rd106, %fd182;
	mov.b64 	{%r213, %r218}, %rd106;
	mov.b32 	%r219, 2;
	// begin inline asm
	shfl.sync.down.b32 %r212, %r213, %r219, %r250, %r251;
	// end inline asm
	// begin inline asm
	shfl.sync.down.b32 %r217, %r218, %r219, %r250, %r251;
	// end inline asm
	mov.b64 	%rd107, {%r212, %r217};
	mov.b64 	%fd183, %rd107;
	setp.gt.s32 	%p93, %r201, 29;
	setp.lt.f64 	%p94, %fd182, %fd183;
	selp.f64 	%fd184, %fd183, %fd182, %p94;
	selp.f64 	%fd185, %fd182, %fd184, %p93;
	mov.b64 	%rd108, %fd185;
	mov.b64 	{%r223, %r228}, %rd108;
	mov.b32 	%r229, 4;
	// begin inline asm
	shfl.sync.down.b32 %r222, %r223, %r229, %r250, %r251;
	// end inline asm
	// begin inline asm
	shfl.sync.down.b32 %r227, %r228, %r229, %r250, %r251;
	// end inline asm
	mov.b64 	%rd109, {%r222, %r227};
	mov.b64 	%fd186, %rd109;
	setp.gt.s32 	%p95, %r201, 27;
	setp.lt.f64 	%p96, %fd185, %fd186;
	selp.f64 	%fd187, %fd186, %fd185, %p96;
	selp.f64 	%fd188, %fd185, %fd187, %p95;
	mov.b64 	%rd110, %fd188;
	mov.b64 	{%r233, %r238}, %rd110;
	mov.b32 	%r239, 8;
	// begin inline asm
	shfl.sync.down.b32 %r232, %r233, %r239, %r250, %r251;
	// end inline asm
	// begin inline asm
	shfl.sync.down.b32 %r237, %r238, %r239, %r250, %r251;
	// end inline asm
	mov.b64 	%rd111, {%r232, %r237};
	mov.b64 	%fd189, %rd111;
	setp.gt.s32 	%p97, %r201, 23;
	setp.lt.f64 	%p98, %fd188, %fd189;
	selp.f64 	%fd190, %fd189, %fd188, %p98;
	selp.f64 	%fd191, %fd188, %fd190, %p97;
	mov.b64 	%rd112, %fd191;
	mov.b64 	{%r243, %r248}, %rd112;
	mov.b32 	%r249, 16;
	// begin inline asm
	shfl.sync.down.b32 %r242, %r243, %r249, %r250, %r251;
	// end inline asm
	// begin inline asm
	shfl.sync.down.b32 %r247, %r248, %r249, %r250, %r251;
	// end inline asm
	mov.b64 	%rd113, {%r242, %r247};
	mov.b64 	%fd192, %rd113;
	setp.gt.s32 	%p99, %r201, 15;
	setp.lt.f64 	%p100, %fd191, %fd192;
	selp.f64 	%fd38, %fd192, %fd191, %p100;
	selp.f64 	%fd380, %fd191, %fd38, %p99;
	setp.ne.s32 	%p101, %r201, 0;
	@%p101 bra 	$L__BB6_50;
	shr.u32 	%r252, %r35, 2;
	and.b32  	%r253, %r252, 248;
	mov.u32 	%r254, _ZZN3cub18CUB_300001_SM_10006detail6reduce28DeviceReduceSingleTileKernelINS2_10policy_hubIdyN4cuda3__47maximumIvEEE10Policy1000EPdSB_iS8_ddNS5_3std3__410__identityEEEvT0_T1_T2_T3_T4_T6_E12temp_storage;
	add.s32 	%r255, %r254, %r253;
	st.shared.f64 	[%r255+8], %fd38;
$L__BB6_50:
	bar.sync 	0;
	setp.ne.s32 	%p102, %r35, 0;
	@%p102 bra 	$L__BB6_72;
	ld.shared.f64 	%fd193, [_ZZN3cub18CUB_300001_SM_10006detail6reduce28DeviceReduceSingleTileKernelINS2_10policy_hubIdyN4cuda3__47maximumIvEEE10Policy1000EPdSB_iS8_ddNS5_3std3__410__identityEEEvT0_T1_T2_T3_T4_T6_E12temp_storage+16];
	setp.lt.f64 	%p103, %fd380, %fd193;
	selp.f64 	%fd194, %fd193, %fd380, %p103;
	ld.shared.f64 	%fd195, [_ZZN3cub18CUB_300001_SM_10006detail6reduce28DeviceReduceSingleTileKernelINS2_10policy_hubIdyN4cuda3__47maximumIvEEE10Policy1000EPdSB_iS8_ddNS5_3std3__410__identityEEEvT0_T1_T2_T3_T4_T6_E12temp_storage+24];
	setp.lt.f64 	%p104, %fd194, %fd195;
	selp.f64 	%fd196, %fd195, %fd194, %p104;
	ld.shared.f64 	%fd197, [_ZZN3cub18CUB_300001_SM_10006detail6reduce28DeviceReduceSingleTileKernelINS2_10policy_hubIdyN4cuda3__47maximumIvEEE10Policy1000EPdSB_iS8_ddNS5_3std3__410__identityEEEvT0_T1_T2_T3_T4_T6_E12temp_storage+32];
	setp.lt.f64 	%p105, %fd196, %fd197;
	selp.f64 	%fd198, %fd197, %fd196, %p105;
	ld.shared.f64 	%fd199, [_ZZN3cub18CUB_300001_SM_10006detail6reduce28DeviceReduceSingleTileKernelINS2_10policy_hubIdyN4cuda3__47maximumIvEEE10Policy1000EPdSB_iS8_ddNS5_3std3__410__identityEEEvT0_T1_T2_T3_T4_T6_E12temp_storage+40];
	setp.lt.f64 	%p106, %fd198, %fd199;
	selp.f64 	%fd200, %fd199, %fd198, %p106;
	ld.shared.f64 	%fd201, [_ZZN3cub18CUB_300001_SM_10006detail6reduce28DeviceReduceSingleTileKernelINS2_10policy_hubIdyN4cuda3__47maximumIvEEE10Policy1000EPdSB_iS8_ddNS5_3std3__410__identityEEEvT0_T1_T2_T3_T4_T6_E12temp_storage+48];
	setp.lt.f64 	%p107, %fd200, %fd201;
	selp.f64 	%fd202, %fd201, %fd200, %p107;
	ld.shared.f64 	%fd203, [_ZZN3cub18CUB_300001_SM_10006detail6reduce28DeviceReduceSingleTileKernelINS2_10policy_hubIdyN4cuda3__47maximumIvEEE10Policy1000EPdSB_iS8_ddNS5_3std3__410__identityEEEvT0_T1_T2_T3_T4_T6_E12temp_storage+56];
	setp.lt.f64 	%p108, %fd202, %fd203;
	selp.f64 	%fd204, %fd203, %fd202, %p108;
	ld.shared.f64 	%fd205, [_ZZN3cub18CUB_300001_SM_10006detail6reduce28DeviceReduceSingleTileKernelINS2_10policy_hubIdyN4cuda3__47maximumIvEEE10Policy1000EPdSB_iS8_ddNS5_3std3__410__identityEEEvT0_T1_T2_T3_T4_T6_E12temp_storage+64];
	setp.lt.f64 	%p109, %fd204, %fd205;
	selp.f64 	%fd380, %fd205, %fd204, %p109;
	bra.uni 	$L__BB6_72;
$L__BB6_52:
	// begin inline asm
	mov.u32 %r138, %laneid;
	// end inline asm
	and.b32  	%r189, %r35, 992;
	add.s32 	%r190, %r189, 32;
	setp.gt.s32 	%p64, %r190, %r68;
	not.b32 	%r191, %r189;
	add.s32 	%r192, %r68, %r191;
	selp.b32 	%r187, %r192, 31, %p64;
	mov.b64 	%rd94, %fd372;
	mov.b64 	{%r140, %r145}, %rd94;
	mov.b32 	%r146, 1;
	mov.b32 	%r188, -1;
	// begin inline asm
	shfl.sync.down.b32 %r139, %r140, %r146, %r187, %r188;
	// end inline asm
	// begin inline asm
	shfl.sync.down.b32 %r144, %r145, %r146, %r187, %r188;
	// end inline asm
	mov.b64 	%rd95, {%r139, %r144};
	mov.b64 	%fd133, %rd95;
	setp.lt.s32 	%p65, %r138, %r187;
	setp.lt.f64 	%p66, %fd372, %fd133;
	selp.f64 	%fd134, %fd133, %fd372, %p66;
	selp.f64 	%fd135, %fd134, %fd372, %p65;
	mov.b64 	%rd96, %fd135;
	mov.b64 	{%r150, %r155}, %rd96;
	mov.b32 	%r156, 2;
	// begin inline asm
	shfl.sync.down.b32 %r149, %r150, %r156, %r187, %r188;
	// end inline asm
	// begin inline asm
	shfl.sync.down.b32 %r154, %r155, %r156, %r187, %r188;
	// end inline asm
	mov.b64 	%rd97, {%r149, %r154};
	mov.b64 	%fd136, %rd97;
	add.s32 	%r193, %r138, 2;
	setp.gt.s32 	%p67, %r193, %r187;
	setp.lt.f64 	%p68, %fd135, %fd136;
	selp.f64 	%fd137, %fd136, %fd135, %p68;
	selp.f64 	%fd138, %fd135, %fd137, %p67;
	mov.b64 	%rd98, %fd138;
	mov.b64 	{%r160, %r165}, %rd98;
	mov.b32 	%r166, 4;
	// begin inline asm
	shfl.sync.down.b32 %r159, %r160, %r166, %r187, %r188;
	// end inline asm
	// begin inline asm
	shfl.sync.down.b32 %r164, %r165, %r166, %r187, %r188;
	// end inline asm
	mov.b64 	%rd99, {%r159, %r164};
	mov.b64 	%fd139, %rd99;
	add.s32 	%r194, %r138, 4;
	setp.gt.s32 	%p69, %r194, %r187;
	setp.lt.f64 	%p70, %fd138, %fd139;
	selp.f64 	%fd140, %fd139, %fd138, %p70;
	selp.f64 	%fd141, %fd138, %fd140, %p69;
	mov.b64 	%rd100, %fd141;
	mov.b64 	{%r170, %r175}, %rd100;
	mov.b32 	%r176, 8;
	// begin inline asm
	shfl.sync.down.b32 %r169, %r170, %r176, %r187, %r188;
	// end inline asm
	// begin inline asm
	shfl.sync.down.b32 %r174, %r175, %r176, %r187, %r188;
	// end inline asm
	mov.b64 	%rd101, {%r169, %r174};
	mov.b64 	%fd142, %rd101;
	add.s32 	%r195, %r138, 8;
	setp.gt.s32 	%p71, %r195, %r187;
	setp.lt.f64 	%p72, %fd141, %fd142;
	selp.f64 	%fd143, %fd142, %fd141, %p72;
	selp.f64 	%fd144, %fd141, %fd143, %p71;
	mov.b64 	%rd102, %fd144;
	mov.b64 	{%r180, %r185}, %rd102;
	mov.b32 	%r186, 16;
	// begin inline asm
	shfl.sync.down.b32 %r179, %r180, %r186, %r187, %r188;
	// end inline asm
	// begin inline asm
	shfl.sync.down.b32 %r184, %r185, %r186, %r187, %r188;
	// end inline asm
	mov.b64 	%rd103, {%r179, %r184};
	mov.b64 	%fd145, %rd103;
	add.s32 	%r196, %r138, 16;
	setp.gt.s32 	%p73, %r196, %r187;
	setp.lt.f64 	%p74, %fd144, %fd145;
	selp.f64 	%fd146, %fd145, %fd144, %p74;
	selp.f64 	%fd380, %fd144, %fd146, %p73;
	setp.ne.s32 	%p75, %r138, 0;
	@%p75 bra 	$L__BB6_54;
	shr.u32 	%r197, %r35, 2;
	and.b32  	%r198, %r197, 248;
	mov.u32 	%r199, _ZZN3cub18CUB_300001_SM_10006detail6reduce28DeviceReduceSingleTileKernelINS2_10policy_hubIdyN4cuda3__47maximumIvEEE10Policy1000EPdSB_iS8_ddNS5_3std3__410__identityEEEvT0_T1_T2_T3_T4_T6_E12temp_storage;
	add.s32 	%r200, %r199, %r198;
	st.shared.f64 	[%r200+8], %fd380;
$L__BB6_54:
	bar.sync 	0;
	setp.ne.s32 	%p76, %r35, 0;
	@%p76 bra 	$L__BB6_72;
	setp.gt.s32 	%p77, %r68, 32;
	ld.shared.f64 	%fd147, [_ZZN3cub18CUB_300001_SM_10006detail6reduce28DeviceReduceSingleTileKernelINS2_10policy_hubIdyN4cuda3__47maximumIvEEE10Policy1000EPdSB_iS8_ddNS5_3std3__410__identityEEEvT0_T1_T2_T3_T4_T6_E12temp_storage+16];
	setp.lt.f64 	%p78, %fd380, %fd147;
	selp.f64 	%fd149, %fd147, %fd380, %p78;
	selp.f64 	%fd150, %fd149, %fd380, %p77;
	setp.gt.s32 	%p79, %r68, 64;
	ld.shared.f64 	%fd152, [_ZZN3cub18CUB_300001_SM_10006detail6reduce28DeviceReduceSingleTileKernelINS2_10policy_hubIdyN4cuda3__47maximumIvEEE10Policy1000EPdSB_iS8_ddNS5_3std3__410__identityEEEvT0_T1_T2_T3_T4_T6_E12temp_storage+24];
	setp.lt.f64 	%p80, %fd150, %fd152;
	selp.f64 	%fd154, %fd152, %fd150, %p80;
	selp.f64 	%fd155, %fd154, %fd150, %p79;
	setp.gt.s32 	%p81, %r68, 96;
	ld.shared.f64 	%fd157, [_ZZN3cub18CUB_300001_SM_10006detail6reduce28DeviceReduceSingleTileKernelINS2_10policy_hubIdyN4cuda3__47maximumIvEEE10Policy1000EPdSB_iS8_ddNS5_3std3__410__identityEEEvT0_T1_T2_T3_T4_T6_E12temp_storage+32];
	setp.lt.f64 	%p82, %fd155, %fd157;
	selp.f64 	%fd159, %fd157, %fd155, %p82;
	selp.f64 	%fd160, %fd159, %fd155, %p81;
	setp.gt.s32 	%p83, %r68, 128;
	ld.shared.f64 	%fd162, [_ZZN3cub18CUB_300001_SM_10006detail6reduce28DeviceReduceSingleTileKernelINS2_10policy_hubIdyN4cuda3__47maximumIvEEE10Policy1000EPdSB_iS8_ddNS5_3std3__410__identityEEEvT0_T1_T2_T3_T4_T6_E12temp_storage+40];
	setp.lt.f64 	%p84, %fd160, %fd162;
	selp.f64 	%fd164, %fd162, %fd160, %p84;
	selp.f64 	%fd165, %fd164, %fd160, %p83;
	setp.gt.s32 	%p85, %r68, 160;
	ld.shared.f64 	%fd167, [_ZZN3cub18CUB_300001_SM_10006detail6reduce28DeviceReduceSingleTileKernelINS2_10policy_hubIdyN4cuda3__47maximumIvEEE10Policy1000EPdSB_iS8_ddNS5_3std3__410__identityEEEvT0_T1_T2_T3_T4_T6_E12temp_storage+48];
	setp.lt.f64 	%p86, %fd165, %fd167;
	selp.f64 	%fd169, %fd167, %fd165, %p86;
	selp.f64 	%fd170, %fd169, %fd165, %p85;
	setp.gt.s32 	%p87, %r68, 192;
	ld.shared.f64 	%fd172, [_ZZN3cub18CUB_300001_SM_10006detail6reduce28DeviceReduceSingleTileKernelINS2_10policy_hubIdyN4cuda3__47maximumIvEEE10Policy1000EPdSB_iS8_ddNS5_3std3__410__identityEEEvT0_T1_T2_T3_T4_T6_E12temp_storage+56];
	setp.lt.f64 	%p88, %fd170, %fd172;
	selp.f64 	%fd174, %fd172, %fd170, %p88;
	selp.f64 	%fd175, %fd174, %fd170, %p87;
	setp.gt.s32 	%p89, %r68, 224;
	ld.shared.f64 	%fd177, [_ZZN3cub18CUB_300001_SM_10006detail6reduce28DeviceReduceSingleTileKernelINS2_10policy_hubIdyN4cuda3__47maximumIvEEE10Policy1000EPdSB_iS8_ddNS5_3std3__410__identityEEEvT0_T1_T2_T3_T4_T6_E12temp_storage+64];
	setp.lt.f64 	%p90, %fd175, %fd177;
	selp.f64 	%fd179, %fd177, %fd175, %p90;
	selp.f64 	%fd380, %fd179, %fd175, %p89;
	bra.uni 	$L__BB6_72;
$L__BB6_56:
	mov.u32 	%r47, %tid.x;
	mul.wide.u32 	%rd34, %r47, 8;
	add.s64 	%rd19, %rd15, %rd34;
	// begin inline asm
	ld.global.nc.u64 %rd18, [%rd19];
	// end inline asm
	mov.b64 	%fd59, %rd18;
	add.s64 	%rd21, %rd19, 2048;
	// begin inline asm
	ld.global.nc.u64 %rd20, [%rd21];
	// end inline asm
	mov.b64 	%fd60, %rd20;
	add.s64 	%rd23, %rd19, 4096;
	// begin inline asm
	ld.global.nc.u64 %rd22, [%rd23];
	// end inline asm
	mov.b64 	%fd61, %rd22;
	add.s64 	%rd25, %rd19, 6144;
	// begin inline asm
	ld.global.nc.u64 %rd24, [%rd25];
	// end inline asm
	mov.b64 	%fd62, %rd24;
	add.s64 	%rd27, %rd19, 8192;
	// begin inline asm
	ld.global.nc.u64 %rd26, [%rd27];
	// end inline asm
	mov.b64 	%fd63, %rd26;
	add.s64 	%rd29, %rd19, 10240;
	// begin inline asm
	ld.global.nc.u64 %rd28, [%rd29];
	// end inline asm
	mov.b64 	%fd64, %rd28;
	add.s64 	%rd31, %rd19, 12288;
	// begin inline asm
	ld.global.nc.u64 %rd30, [%rd31];
	// end inline asm
	mov.b64 	%fd65, %rd30;
	add.s64 	%rd33, %rd19, 14336;
	// begin inline asm
	ld.global.nc.u64 %rd32, [%rd33];
	// end inline asm
	mov.b64 	%fd66, %rd32;
	setp.lt.f64 	%p4, %fd59, %fd60;
	selp.f64 	%fd67, %fd60, %fd59, %p4;
	setp.lt.f64 	%p5, %fd67, %fd61;
	selp.f64 	%fd68, %fd61, %fd67, %p5;
	setp.lt.f64 	%p6, %fd68, %fd62;
	selp.f64 	%fd69, %fd62, %fd68, %p6;
	setp.lt.f64 	%p7, %fd69, %fd63;
	selp.f64 	%fd70, %fd63, %fd69, %p7;
	setp.lt.f64 	%p8, %fd70, %fd64;
	selp.f64 	%fd71, %fd64, %fd70, %p8;
	setp.lt.f64 	%p9, %fd71, %fd65;
	selp.f64 	%fd72, %fd65, %fd71, %p9;
	setp.lt.f64 	%p10, %fd72, %fd66;
	selp.f64 	%fd379, %fd66, %fd72, %p10;
	setp.lt.u32 	%p11, %r68, 4096;
	mov.b32 	%r465, 2048;
	@%p11 bra 	$L__BB6_60;
	add.s32 	%r48, %r68, -2048;
	mov.b32 	%r465, 2048;
$L__BB6_58:
	mul.wide.s32 	%rd51, %r465, 8;
	add.s64 	%rd36, %rd19, %rd51;
	// begin inline asm
	ld.global.nc.u64 %rd35, [%rd36];
	// end inline asm
	mov.b64 	%fd73, %rd35;
	add.s64 	%rd38, %rd36, 2048;
	// begin inline asm
	ld.global.nc.u64 %rd37, [%rd38];
	// end inline asm
	mov.b64 	%fd74, %rd37;
	add.s64 	%rd40, %rd36, 4096;
	// begin inline asm
	ld.global.nc.u64 %rd39, [%rd40];
	// end inline asm
	mov.b64 	%fd75, %rd39;
	add.s64 	%rd42, %rd36, 6144;
	// begin inline asm
	ld.global.nc.u64 %rd41, [%rd42];
	// end inline asm
	mov.b64 	%fd76, %rd41;
	add.s64 	%rd44, %rd36, 8192;
	// begin inline asm
	ld.global.nc.u64 %rd43, [%rd44];
	// end inline asm
	mov.b64 	%fd77, %rd43;
	add.s64 	%rd46, %rd36, 10240;
	// begin inline asm
	ld.global.nc.u64 %rd45, [%rd46];
	// end inline asm
	mov.b64 	%fd78, %rd45;
	add.s64 	%rd48, %rd36, 12288;
	// begin inline asm
	ld.global.nc.u64 %rd47, [%rd48];
	// end inline asm
	mov.b64 	%fd79, %rd47;
	add.s64 	%rd50, %rd36, 14336;
	// begin inline asm
	ld.global.nc.u64 %rd49, [%rd50];
	// end inline asm
	mov.b64 	%fd80, %rd49;
	setp.lt.f64 	%p12, %fd379, %fd73;
	selp.f64 	%fd81, %fd73, %fd379, %p12;
	setp.lt.f64 	%p13, %fd81, %fd74;
	selp.f64 	%fd82, %fd74, %fd81, %p13;
	setp.lt.f64 	%p14, %fd82, %fd75;
	selp.f64 	%fd83, %fd75, %fd82, %p14;
	setp.lt.f64 	%p15, %fd83, %fd76;
	selp.f64 	%fd84, %fd76, %fd83, %p15;
	setp.lt.f64 	%p16, %fd84, %fd77;
	selp.f64 	%fd85, %fd77, %fd84, %p16;
	setp.lt.f64 	%p17, %fd85, %fd78;
	selp.f64 	%fd86, %fd78, %fd85, %p17;
	setp.lt.f64 	%p18, %fd86, %fd79;
	selp.f64 	%fd87, %fd79, %fd86, %p18;
	setp.lt.f64 	%p19, %fd87, %fd80;
	selp.f64 	%fd379, %fd80, %fd87, %p19;
	sub.s32 	%r71, %r68, %r465;
	setp.lt.s32 	%p20, %r71, 2048;
	@%p20 bra 	$L__BB6_68;
	add.s32 	%r465, %r465, 2048;
	setp.le.s32 	%p21, %r465, %r48;
	@%p21 bra 	$L__BB6_58;
$L__BB6_60:
	setp.le.s32 	%p22, %r68, %r465;
	@%p22 bra 	$L__BB6_68;
	sub.s32 	%r52, %r68, %r465;
	setp.ge.s32 	%p23, %r47, %r52;
	@%p23 bra 	$L__BB6_68;
	not.b32 	%r72, %r47;
	add.s32 	%r73, %r68, %r72;
	sub.s32 	%r53, %r73, %r465;
	and.b32  	%r74, %r53, 768;
	setp.eq.s32 	%p24, %r74, 768;
	mov.u32 	%r469, %r47;
	@%p24 bra 	$L__BB6_65;
	add.s32 	%r467, %r47, %r465;
	shr.u32 	%r75, %r53, 8;
	add.s32 	%r76, %r75, 1;
	and.b32  	%r77, %r76, 3;
	neg.s32 	%r466, %r77;
	mov.u32 	%r469, %r47;
$L__BB6_64:
	.pragma "nounroll";
	mul.wide.u32 	%rd54, %r467, 8;
	add.s64 	%rd53, %rd15, %rd54;
	// begin inline asm
	ld.global.nc.u64 %rd52, [%rd53];
	// end inline asm
	mov.b64 	%fd89, %rd52;
	setp.lt.f64 	%p25, %fd379, %fd89;
	selp.f64 	%fd379, %fd89, %fd379, %p25;
	add.s32 	%r469, %r469, 256;
	add.s32 	%r467, %r467, 256;
	add.s32 	%r466, %r466, 1;
	setp.ne.s32 	%p26, %r466, 0;
	@%p26 bra 	$L__BB6_64;
$L__BB6_65:
	setp.lt.u32 	%p27, %r53, 768;
	@%p27 bra 	$L__BB6_68;
	cvt.u64.u32 	%rd55, %r469;
	cvt.u64.u32 	%rd56, %r465;
	add.s64 	%rd57, %rd55, %rd56;
	shl.b64 	%rd58, %rd57, 3;
	add.s64 	%rd59, %rd58, %rd15;
	add.s64 	%rd205, %rd59, 4096;
	add.s32 	%r470, %r469, %r465;
$L__BB6_67:
	mul.wide.u32 	%rd68, %r470, 8;
	add.s64 	%rd61, %rd15, %rd68;
	// begin inline asm
	ld.global.nc.u64 %rd60, [%rd61];
	// end inline asm
	mov.b64 	%fd90, %rd60;
	setp.lt.f64 	%p28, %fd379, %fd90;
	selp.f64 	%fd91, %fd90, %fd379, %p28;
	add.s64 	%rd63, %rd205, -2048;
	// begin inline asm
	ld.global.nc.u64 %rd62, [%rd63];
	// end inline asm
	mov.b64 	%fd92, %rd62;
	setp.lt.f64 	%p29, %fd91, %fd92;
	selp.f64 	%fd93, %fd92, %fd91, %p29;
	// begin inline asm
	ld.global.nc.u64 %rd64, [%rd205];
	// end inline asm
	mov.b64 	%fd94, %rd64;
	setp.lt.f64 	%p30, %fd93, %fd94;
	selp.f64 	%fd95, %fd94, %fd93, %p30;
	add.s64 	%rd67, %rd205, 2048;
	// begin inline asm
	ld.global.nc.u64 %rd66, [%rd67];
	// end inline asm
	mov.b64 	%fd96, %rd66;
	setp.lt.f64 	%p31, %fd95, %fd96;
	selp.f64 	%fd379, %fd96, %fd95, %p31;
	add.s32 	%r469, %r469, 1024;
	add.s64 	%rd205, %rd205, 8192;
	add.s32 	%r470, %r470, 1024;
	setp.lt.s32 	%p32, %r469, %r52;
	@%p32 bra 	$L__BB6_67;
$L__BB6_68:
	// begin inline asm
	mov.u32 %r78, %laneid;
	// end inline asm
	mov.b64 	%rd69, %fd379;
	mov.b64 	{%r80, %r85}, %rd69;
	mov.b32 	%r86, 1;
	mov.b32 	%r127, 31;
	mov.b32 	%r128, -1;
	// begin inline asm
	shfl.sync.down.b32 %r79, %r80, %r86, %r127, %r128;
	// end inline asm
	// begin inline asm
	shfl.sync.down.b32 %r84, %r85, %r86, %r127, %r128;
	// end inline asm
	mov.b64 	%rd70, {%r79, %r84};
	mov.b64 	%fd97, %rd70;
	setp.gt.s32 	%p33, %r78, 30;
	setp.lt.f64 	%p34, %fd379, %fd97;
	selp.f64 	%fd98, %fd97, %fd379, %p34;
	selp.f64 	%fd99, %fd379, %fd98, %p33;
	mov.b64 	%rd71, %fd99;
	mov.b64 	{%r90, %r95}, %rd71;
	mov.b32 	%r96, 2;
	// begin inline asm
	shfl.sync.down.b32 %r89, %r90, %r96, %r127, %r128;
	// end inline asm
	// begin inline asm
	shfl.sync.down.b32 %r94, %r95, %r96, %r127, %r128;
	// end inline asm
	mov.b64 	%rd72, {%r89, %r94};
	mov.b64 	%fd100, %rd72;
	setp.gt.s32 	%p35, %r78, 29;
	setp.lt.f64 	%p36, %fd99, %fd100;
	selp.f64 	%fd101, %fd100, %fd99, %p36;
	selp.f64 	%fd102, %fd99, %fd101, %p35;
	mov.b64 	%rd73, %fd102;
	mov.b64 	{%r100, %r105}, %rd73;
	mov.b32 	%r106, 4;
	// begin inline asm
	shfl.sync.down.b32 %r99, %r100, %r106, %r127, %r128;
	// end inline asm
	// begin inline asm
	shfl.sync.down.b32 %r104, %r105, %r106, %r127, %r128;
	// end inline asm
	mov.b64 	%rd74, {%r99, %r104};
	mov.b64 	%fd103, %rd74;
	setp.gt.s32 	%p37, %r78, 27;
	setp.lt.f64 	%p38, %fd102, %fd103;
	selp.f64 	%fd104, %fd103, %fd102, %p38;
	selp.f64 	%fd105, %fd102, %fd104, %p37;
	mov.b64 	%rd75, %fd105;
	mov.b64 	{%r110, %r115}, %rd75;
	mov.b32 	%r116, 8;
	// begin inline asm
	shfl.sync.down.b32 %r109, %r110, %r116, %r127, %r128;
	// end inline asm
	// begin inline asm
	shfl.sync.down.b32 %r114, %r115, %r116, %r127, %r128;
	// end inline asm
	mov.b64 	%rd76, {%r109, %r114};
	mov.b64 	%fd106, %rd76;
	setp.gt.s32 	%p39, %r78, 23;
	setp.lt.f64 	%p40, %fd105, %fd106;
	selp.f64 	%fd107, %fd106, %fd105, %p40;
	selp.f64 	%fd108, %fd105, %fd107, %p39;
	mov.b64 	%rd77, %fd108;
	mov.b64 	{%r120, %r125}, %rd77;
	mov.b32 	%r126, 16;
	// begin inline asm
	shfl.sync.down.b32 %r119, %r120, %r126, %r127, %r128;
	// end inline asm
	// begin inline asm
	shfl.sync.down.b32 %r124, %r125, %r126, %r127, %r128;
	// end inline asm
	mov.b64 	%rd78, {%r119, %r124};
	mov.b64 	%fd109, %rd78;
	setp.gt.s32 	%p41, %r78, 15;
	setp.lt.f64 	%p42, %fd108, %fd109;
	selp.f64 	%fd54, %fd109, %fd108, %p42;
	selp.f64 	%fd380, %fd108, %fd54, %p41;
	setp.ne.s32 	%p43, %r78, 0;
	@%p43 bra 	$L__BB6_70;
	shr.u32 	%r129, %r47, 2;
	and.b32  	%r130, %r129, 248;
	mov.u32 	%r131, _ZZN3cub18CUB_300001_SM_10006detail6reduce28DeviceReduceSingleTileKernelINS2_10policy_hubIdyN4cuda3__47maximumIvEEE10Policy1000EPdSB_iS8_ddNS5_3std3__410__identityEEEvT0_T1_T2_T3_T4_T6_E12temp_storage;
	add.s32 	%r132, %r131, %r130;
	st.shared.f64 	[%r132+8], %fd54;
$L__BB6_70:
	bar.sync 	0;
	setp.ne.s32 	%p44, %r47, 0;
	@%p44 bra 	$L__BB6_72;
	ld.shared.f64 	%fd110, [_ZZN3cub18CUB_300001_SM_10006detail6reduce28DeviceReduceSingleTileKernelINS2_10policy_hubIdyN4cuda3__47maximumIvEEE10Policy1000EPdSB_iS8_ddNS5_3std3__410__identityEEEvT0_T1_T2_T3_T4_T6_E12temp_storage+16];
	setp.lt.f64 	%p45, %fd380, %fd110;
	selp.f64 	%fd111, %fd110, %fd380, %p45;
	ld.shared.f64 	%fd112, [_ZZN3cub18CUB_300001_SM_10006detail6reduce28DeviceReduceSingleTileKernelINS2_10policy_hubIdyN4cuda3__47maximumIvEEE10Policy1000EPdSB_iS8_ddNS5_3std3__410__identityEEEvT0_T1_T2_T3_T4_T6_E12temp_storage+24];
	setp.lt.f64 	%p46, %fd111, %fd112;
	selp.f64 	%fd113, %fd112, %fd111, %p46;
	ld.shared.f64 	%fd114, [_ZZN3cub18CUB_300001_SM_10006detail6reduce28DeviceReduceSingleTileKernelINS2_10policy_hubIdyN4cuda3__47maximumIvEEE10Policy1000EPdSB_iS8_ddNS5_3std3__410__identityEEEvT0_T1_T2_T3_T4_T6_E12temp_storage+32];
	setp.lt.f64 	%p47, %fd113, %fd114;
	selp.f64 	%fd115, %fd114, %fd113, %p47;
	ld.shared.f64 	%fd116, [_ZZN3cub18CUB_300001_SM_10006detail6reduce28DeviceReduceSingleTileKernelINS2_10policy_hubIdyN4cuda3__47maximumIvEEE10Policy1000EPdSB_iS8_ddNS5_3std3__410__identityEEEvT0_T1_T2_T3_T4_T6_E12temp_storage+40];
	setp.lt.f64 	%p48, %fd115, %fd116;
	selp.f64 	%fd117, %fd116, %fd115, %p48;
	ld.shared.f64 	%fd118, [_ZZN3cub18CUB_300001_SM_10006detail6reduce28DeviceReduceSingleTileKernelINS2_10policy_hubIdyN4cuda3__47maximumIvEEE10Policy1000EPdSB_iS8_ddNS5_3std3__410__identityEEEvT0_T1_T2_T3_T4_T6_E12temp_storage+48];
	setp.lt.f64 	%p49, %fd117, %fd118;
	selp.f64 	%fd119, %fd118, %fd117, %p49;
	ld.shared.f64 	%fd120, [_ZZN3cub18CUB_300001_SM_10006detail6reduce28DeviceReduceSingleTileKernelINS2_10policy_hubIdyN4cuda3__47maximumIvEEE10Policy1000EPdSB_iS8_ddNS5_3std3__410__identityEEEvT0_T1_T2_T3_T4_T6_E12temp_storage+56];
	setp.lt.f64 	%p50, %fd119, %fd120;
	selp.f64 	%fd121, %fd120, %fd119, %p50;
	ld.shared.f64 	%fd122, [_ZZN3cub18CUB_300001_SM_10006detail6reduce28DeviceReduceSingleTileKernelINS2_10policy_hubIdyN4cuda3__47maximumIvEEE10Policy1000EPdSB_iS8_ddNS5_3std3__410__identityEEEvT0_T1_T2_T3_T4_T6_E12temp_storage+64];
	setp.lt.f64 	%p51, %fd121, %fd122;
	selp.f64 	%fd380, %fd122, %fd121, %p51;
$L__BB6_72:
	mov.u32 	%r444, %tid.x;
	setp.ne.s32 	%p217, %r444, 0;
	@%p217 bra 	$L__BB6_74;
	setp.lt.f64 	%p218, %fd58, %fd380;
	selp.f64 	%fd353, %fd380, %fd58, %p218;
	st.global.f64 	[%rd1], %fd353;
$L__BB6_74:
	ret;

}


// ===== COMPILED SASS (sm_100) =====

	.target	sm_100

	.elftype	@"ET_EXEC"


//--------------------- .note.nv.tkinfo           --------------------------
	.section	.note.nv.tkinfo,"",@"SHT_NOTE"
	.sectionflags	@"SHF_NOTE_NV_TKINFO"
	.tkinfo
        /*0018*/ 	.word	0x00000002
        /*0030*/ 	.string	""
        /*0030*/ 	.string	"ptxas"
        /*0030*/ 	.string	"Cuda compilation tools, release 13.0, V13.0.88"
        /*0030*/ 	.string	"Build cuda_13.0.r13.0/compiler.36424714_0"
        /*0030*/ 	.string	"-arch sm_100 -m 64 "



//--------------------- .note.nv.cuinfo           --------------------------
	.section	.note.nv.cuinfo,"",@"SHT_NOTE"
	.sectionflags	@"SHF_NOTE_NV_CUINFO"
        /*0018*/ 	.short	0x0002
        /*001a*/ 	.short	0x0064
        /*001c*/ 	.short	0x0082
	.zero		2


//--------------------- .nv.info                  --------------------------
	.section	.nv.info,"",@"SHT_CUDA_INFO"
	.align	4


	//----- nvinfo : EIATTR_REGCOUNT
	.align		4
        /*0000*/ 	.byte	0x04, 0x2f
        /*0002*/ 	.short	(.L_41 - .L_40)
	.align		4
.L_40:
        /*0004*/ 	.word	index@(_Z6my_subPdS_S_i)
        /*0008*/ 	.word	0x00000010


	//----- nvinfo : EIATTR_FRAME_SIZE
	.align		4
.L_41:
        /*000c*/ 	.byte	0x04, 0x11
        /*000e*/ 	.short	(.L_43 - .L_42)
	.align		4
.L_42:
        /*0010*/ 	.word	index@(_Z6my_subPdS_S_i)
        /*0014*/ 	.word	0x00000000


	//----- nvinfo : EIATTR_REGCOUNT
	.align		4
.L_43:
        /*0018*/ 	.byte	0x04, 0x2f
        /*001a*/ 	.short	(.L_45 - .L_44)
	.align		4
.L_44:
        /*001c*/ 	.word	index@(_Z6updatePdS_i)
        /*0020*/ 	.word	0x00000010


	//----- nvinfo : EIATTR_FRAME_SIZE
	.align		4
.L_45:
        /*0024*/ 	.byte	0x04, 0x11
        /*0026*/ 	.short	(.L_47 - .L_46)
	.align		4
.L_46:
        /*0028*/ 	.word	index@(_Z6updatePdS_i)
        /*002c*/ 	.word	0x00000000


	//----- nvinfo : EIATTR_REGCOUNT
	.align		4
.L_47:
        /*0030*/ 	.byte	0x04, 0x2f
        /*0032*/ 	.short	(.L_49 - .L_48)
	.align		4
.L_48:
        /*0034*/ 	.word	index@(_Z4fillPdS_i)
        /*0038*/ 	.word	0x00000020


	//----- nvinfo : EIATTR_FRAME_SIZE
	.align		4
.L_49:
        /*003c*/ 	.byte	0x04, 0x11
        /*003e*/ 	.short	(.L_51 - .L_50)
	.align		4
.L_50:
        /*0040*/ 	.word	index@($__internal_0_$__cuda_sm20_div_rn_f64_full)
        /*0044*/ 	.word	0x00000000


	//----- nvinfo : EIATTR_FRAME_SIZE
	.align		4
.L_51:
        /*0048*/ 	.byte	0x04, 0x11
        /*004a*/ 	.short	(.L_53 - .L_52)
	.align		4
.L_52:
        /*004c*/ 	.word	index@(_Z4fillPdS_i)
        /*0050*/ 	.word	0x00000000


	//----- nvinfo : EIATTR_REGCOUNT
	.align		4
.L_53:
        /*0054*/ 	.byte	0x04, 0x2f
        /*0056*/ 	.short	(.L_55 - .L_54)
	.align		4
.L_54:
        /*0058*/ 	.word	index@(_ZN3cub18CUB_300001_SM_10006detail11EmptyKernelIvEEvv)
        /*005c*/ 	.word	0x00000004


	//----- nvinfo : EIATTR_FRAME_SIZE
	.align		4
.L_55:
        /*0060*/ 	.byte	0x04, 0x11
        /*0062*/ 	.short	(.L_57 - .L_56)
	.align		4
.L_56:
        /*0064*/ 	.word	index@(_ZN3cub18CUB_300001_SM_10006detail11EmptyKernelIvEEvv)
        /*0068*/ 	.word	0x00000000


	//----- nvinfo : EIATTR_REGCOUNT
	.align		4
.L_57:
        /*006c*/ 	.byte	0x04, 0x2f
        /*006e*/ 	.short	(.L_59 - .L_58)
	.align		4
.L_58:
        /*0070*/ 	.word	index@(_ZN3cub18CUB_300001_SM_10006detail6reduce28DeviceReduceSingleTileKernelINS2_10policy_hubIdyN4cuda3__47maximumIvEEE10Policy1000EPdSB_yS8_ddNS5_3std3__410__identityEEEvT0_T1_T2_T3_T4_T6_)
        /*0074*/ 	.word	0x00000030


	//----- nvinfo : EIATTR_FRAME_SIZE
	.align		4
.L_59:
        /*0078*/ 	.byte	0x04, 0x11
        /*007a*/ 	.short	(.L_61 - .L_60)
	.align		4
.L_60:
        /*007c*/ 	.word	index@(_ZN3cub18CUB_300001_SM_10006detail6reduce28DeviceReduceSingleTileKernelINS2_10policy_hubIdyN4cuda3__47maximumIvEEE10Policy1000EPdSB_yS8_ddNS5_3std3__410__identityEEEvT0_T1_T2_T3_T4_T6_)
        /*0080*/ 	.word	0x00000000


	//----- nvinfo : EIATTR_REGCOUNT
	.align		4
.L_61:
        /*0084*/ 	.byte	0x04, 0x2f
        /*0086*/ 	.short	(.L_63 - .L_62)
	.align		4
.L_62:
        /*0088*/ 	.word	index@(_ZN3cub18CUB_300001_SM_10006detail6reduce18DeviceReduceKernelINS2_10policy_hubIdyN4cuda3__47maximumIvEEE10Policy1000EPdyS8_dNS5_3std3__410__identityEEEvT0_PT3_T1_NS0_13GridEvenShareISI_EET2_T4_)
        /*008c*/ 	.word	0x0000001f


	//----- nvinfo : EIATTR_FRAME_SIZE
	.align		4
.L_63:
        /*0090*/ 	.byte	0x04, 0x11
        /*0092*/ 	.short	(.L_65 - .L_64)
	.align		4
.L_64:
        /*0094*/ 	.word	index@(_ZN3cub18CUB_300001_SM_10006detail6reduce18DeviceReduceKernelINS2_10policy_hubIdyN4cuda3__47maximumIvEEE10Policy1000EPdyS8_dNS5_3std3__410__identityEEEvT0_PT3_T1_NS0_13GridEvenShareISI_EET2_T4_)
        /*0098*/ 	.word	0x00000000


	//----- nvinfo : EIATTR_REGCOUNT
	.align		4
.L_65:
        /*009c*/ 	.byte	0x04, 0x2f
        /*009e*/ 	.short	(.L_67 - .L_66)
	.align		4
.L_66:
        /*00a0*/ 	.word	index@(_ZN3cub18CUB_300001_SM_10006detail6reduce28DeviceReduceSingleTileKernelINS2_10policy_hubIdyN4cuda3__47maximumIvEEE10Policy1000EPdSB_iS8_ddNS5_3std3__410__identityEEEvT0_T1_T2_T3_T4_T6_)
        /*00a4*/ 	.word	0x00000030


	//----- nvinfo : EIATTR_FRAME_SIZE
	.align		4
.L_67:
        /*00a8*/ 	.byte	0x04, 0x11
        /*00aa*/ 	.short	(.L_69 - .L_68)
	.align		4
.L_68:
        /*00ac*/ 	.word	index@(_ZN3cub18CUB_300001_SM_10006detail6reduce28DeviceReduceSingleTileKernelINS2_10policy_hubIdyN4cuda3__47maximumIvEEE10Policy1000EPdSB_iS8_ddNS5_3std3__410__identityEEEvT0_T1_T2_T3_T4_T6_)
        /*00b0*/ 	.word	0x00000000


	//----- nvinfo : EIATTR_MIN_STACK_SIZE
	.align		4
.L_69:
        /*00b4*/ 	.byte	0x04, 0x12
        /*00b6*/ 	.short	(.L_71 - .L_70)
	.align		4
.L_70:
        /*00b8*/ 	.word	index@(_ZN3cub18CUB_300001_SM_10006detail6reduce28DeviceReduceSingleTileKernelINS2_10policy_hubIdyN4cuda3__47maximumIvEEE10Policy1000EPdSB_iS8_ddNS5_3std3__410__identityEEEvT0_T1_T2_T3_T4_T6_)
        /*00bc*/ 	.word	0x00000000


	//----- nvinfo : EIATTR_MIN_STACK_SIZE
	.align		4
.L_71:
        /*00c0*/ 	.byte	0x04, 0x12
        /*00c2*/ 	.short	(.L_73 - .L_72)
	.align		4
.L_72:
        /*00c4*/ 	.word	index@(_ZN3cub18CUB_300001_SM_10006detail6reduce18DeviceReduceKernelINS2_10policy_hubIdyN4cuda3__47maximumIvEEE10Policy1000EPdyS8_dNS5_3std3__410__identityEEEvT0_PT3_T1_NS0_13GridEvenShareISI_EET2_T4_)
        /*00c8*/ 	.word	0x00000000


	//----- nvinfo : EIATTR_MIN_STACK_SIZE
	.align		4
.L_73:
        /*00cc*/ 	.byte	0x04, 0x12
        /*00ce*/ 	.short	(.L_75 - .L_74)
	.align		4
.L_74:
        /*00d0*/ 	.word	index@(_ZN3cub18CUB_300001_SM_10006detail6reduce28DeviceReduceSingleTileKernelINS2_10policy_hubIdyN4cuda3__47maximumIvEEE10Policy1000EPdSB_yS8_ddNS5_3std3__410__identityEEEvT0_T1_T2_T3_T4_T6_)
        /*00d4*/ 	.word	0x00000000


	//----- nvinfo : EIATTR_MIN_STACK_SIZE
	.align		4
.L_75:
        /*00d8*/ 	.byte	0x04, 0x12
        /*00da*/ 	.short	(.L_77 - .L_76)
	.align		4
.L_76:
        /*00dc*/ 	.word	index@(_ZN3cub18CUB_300001_SM_10006detail11EmptyKernelIvEEvv)
        /*00e0*/ 	.word	0x00000000


	//----- nvinfo : EIATTR_MIN_STACK_SIZE
	.align		4
.L_77:
        /*00e4*/ 	.byte	0x04, 0x12
        /*00e6*/ 	.short	(.L_79 - .L_78)
	.align		4
.L_78:
        /*00e8*/ 	.word	index@(_Z4fillPdS_i)
        /*00ec*/ 	.word	0x00000000


	//----- nvinfo : EIATTR_MIN_STACK_SIZE
	.align		4
.L_79:
        /*00f0*/ 	.byte	0x04, 0x12
        /*00f2*/ 	.short	(.L_81 - .L_80)
	.align		4
.L_80:
        /*00f4*/ 	.word	index@(_Z6updatePdS_i)
        /*00f8*/ 	.word	0x00000000


	//----- nvinfo : EIATTR_MIN_STACK_SIZE
	.align		4
.L_81:
        /*00fc*/ 	.byte	0x04, 0x12
        /*00fe*/ 	.short	(.L_83 - .L_82)
	.align		4
.L_82:
        /*0100*/ 	.word	index@(_Z6my_subPdS_S_i)
        /*0104*/ 	.word	0x00000000
.L_83:


//--------------------- .nv.compat                --------------------------
	.section	.nv.compat,"",@"SHT_CUDA_COMPAT_INFO"
	.align	4
        /*0000*/ 	.byte	0x02, 0x09, 0x00, 0x00, 0x02, 0x02, 0x01, 0x00, 0x02, 0x05, 0x05, 0x00, 0x03, 0x07, 0x01, 0x01
        /*0010*/ 	.byte	0x02, 0x03, 0x00, 0x00, 0x02, 0x06, 0x01, 0x00, 0x04, 0x0b, 0x08, 0x00, 0x01, 0x00, 0x00, 0x00
        /*0020*/ 	.byte	0x00, 0x00, 0x00, 0x00


//--------------------- .nv.info._ZN3cub18CUB_300001_SM_10006detail6reduce28DeviceReduceSingleTileKernelINS2_10policy_hubIdyN4cuda3__47maximumIvEEE10Policy1000EPdSB_iS8_ddNS5_3std3__410__identityEEEvT0_T1_T2_T3_T4_T6_ --------------------------
	.section	.nv.info._ZN3cub18CUB_300001_SM_10006detail6reduce28DeviceReduceSingleTileKernelINS2_10policy_hubIdyN4cuda3__47maximumIvEEE10Policy1000EPdSB_iS8_ddNS5_3std3__410__identityEEEvT0_T1_T2_T3_T4_T6_,"",@"SHT_CUDA_INFO"
	.sectionflags	@""
	.align	4


	//----- nvinfo : EIATTR_CUDA_API_VERSION
	.align		4
        /*0000*/ 	.byte	0x04, 0x37
        /*0002*/ 	.short	(.L_85 - .L_84)
.L_84:
        /*0004*/ 	.word	0x00000082


	//----- nvinfo : EIATTR_KPARAM_INFO
	.align		4
.L_85:
        /*0008*/ 	.byte	0x04, 0x17
        /*000a*/ 	.short	(.L_87 - .L_86)
.L_86:
        /*000c*/ 	.word	0x00000000
        /*0010*/ 	.short	0x0005
        /*0012*/ 	.short	0x0020
        /*0014*/ 	.byte	0x00, 0xf0, 0x05, 0x00


	//----- nvinfo : EIATTR_KPARAM_INFO
	.align		4
.L_87:
        /*0018*/ 	.byte	0x04, 0x17
        /*001a*/ 	.short	(.L_89 - .L_88)
.L_88:
        /*001c*/ 	.word	0x00000000
        /*0020*/ 	.short	0x0004
        /*0022*/ 	.short	0x0018
        /*0024*/ 	.byte	0x00, 0xf0, 0x21, 0x00


	//----- nvinfo : EIATTR_KPARAM_INFO
	.align		4
.L_89:
        /*0028*/ 	.byte	0x04, 0x17
        /*002a*/ 	.short	(.L_91 - .L_90)
.L_90:
        /*002c*/ 	.word	0x00000000
        /*0030*/ 	.short	0x0003
        /*0032*/ 	.short	0x0014
        /*0034*/ 	.byte	0x00, 0xf0, 0x05, 0x00


	//----- nvinfo : EIATTR_KPARAM_INFO
	.align		4
.L_91:
        /*0038*/ 	.byte	0x04, 0x17
        /*003a*/ 	.short	(.L_93 - .L_92)
.L_92:
        /*003c*/ 	.word	0x00000000
        /*0040*/ 	.short	0x0002
        /*0042*/ 	.short	0x0010
        /*0044*/ 	.byte	0x00, 0xf0, 0x11, 0x00


	//----- nvinfo : EIATTR_KPARAM_INFO
	.align		4
.L_93:
        /*0048*/ 	.byte	0x04, 0x17
        /*004a*/ 	.short	(.L_95 - .L_94)
.L_94:
        /*004c*/ 	.word	0x00000000
        /*0050*/ 	.short	0x0001
        /*0052*/ 	.short	0x0008
        /*0054*/ 	.byte	0x00, 0xf5, 0x21, 0x00


	//----- nvinfo : EIATTR_KPARAM_INFO
	.align		4
.L_95:
        /*0058*/ 	.byte	0x04, 0x17
        /*005a*/ 	.short	(.L_97 - .L_96)
.L_96:
        /*005c*/ 	.word	0x00000000
        /*0060*/ 	.short	0x0000
        /*0062*/ 	.short	0x0000
        /*0064*/ 	.byte	0x00, 0xf5, 0x21, 0x00


	//----- nvinfo : EIATTR_SPARSE_MMA_MASK
	.align		4
.L_97:
        /*0068*/ 	.byte	0x03, 0x50
        /*006a*/ 	.short	0x0000


	//----- nvinfo : EIATTR_MAXREG_COUNT
	.align		4
        /*006c*/ 	.byte	0x03, 0x1b
        /*006e*/ 	.short	0x00ff


	//----- nvinfo : EIATTR_NUM_BARRIERS
	.align		4
        /*0070*/ 	.byte	0x02, 0x4c
        /*0072*/ 	.byte	0x01
	.zero		1


	//----- nvinfo : EIATTR_MERCURY_ISA_VERSION
	.align		4
        /*0074*/ 	.byte	0x03, 0x5f
        /*0076*/ 	.short	0x0101


	//----- nvinfo : EIATTR_COOP_GROUP_MASK_REGIDS
	.align		4
        /*0078*/ 	.byte	0x04, 0x29
        /*007a*/ 	.short	(.L_99 - .L_98)


	//   ....[0]....
.L_98:
        /*007c*/ 	.word	0xffffffff


	//   ....[1]....
        /*0080*/ 	.word	0xffffffff


	//   ....[2]....
        /*0084*/ 	.word	0xffffffff


	//   ....[3]....
        /*0088*/ 	.word	0xffffffff


	//   ....[4]....
        /*008c*/ 	.word	0xffffffff


	//   ....[5]....
        /*0090*/ 	.word	0xffffffff


	//   ....[6]....
        /*0094*/ 	.word	0xffffffff


	//   ....[7]....
        /*0098*/ 	.word	0xffffffff


	//   ....[8]....
        /*009c*/ 	.word	0xffffffff


	//   ....[9]....
        /*00a0*/ 	.word	0xffffffff


	//   ....[10]....
        /*00a4*/ 	.word	0xffffffff


	//   ....[11]....
        /*00a8*/ 	.word	0xffffffff


	//   ....[12]....
        /*00ac*/ 	.word	0xffffffff


	//   ....[13]....
        /*00b0*/ 	.word	0xffffffff


	//   ....[14]....
        /*00b4*/ 	.word	0xffffffff


	//   ....[15]....
        /*00b8*/ 	.word	0xffffffff


	//   ....[16]....
        /*00bc*/ 	.word	0xffffffff


	//   ....[17]....
        /*00c0*/ 	.word	0xffffffff


	//   ....[18]....
        /*00c4*/ 	.word	0xffffffff


	//   ....[19]....
        /*00c8*/ 	.word	0xffffffff


	//   ....[20]....
        /*00cc*/ 	.word	0xffffffff


	//   ....[21]....
        /*00d0*/ 	.word	0xffffffff


	//   ....[22]....
        /*00d4*/ 	.word	0xffffffff


	//   ....[23]....
        /*00d8*/ 	.word	0xffffffff


	//   ....[24]....
        /*00dc*/ 	.word	0xffffffff


	//   ....[25]....
        /*00e0*/ 	.word	0xffffffff


	//   ....[26]....
        /*00e4*/ 	.word	0xffffffff


	//   ....[27]....
        /*00e8*/ 	.word	0xffffffff


	//   ....[28]....
        /*00ec*/ 	.word	0xffffffff


	//   ....[29]....
        /*00f0*/ 	.word	0xffffffff


	//   ....[30]....
        /*00f4*/ 	.word	0xffffffff


	//   ....[31]....
        /*00f8*/ 	.word	0xffffffff


	//   ....[32]....
        /*00fc*/ 	.word	0xffffffff


	//   ....[33]....
        /*0100*/ 	.word	0xffffffff


	//   ....[34]....
        /*0104*/ 	.word	0xffffffff


	//   ....[35]....
        /*0108*/ 	.word	0xffffffff


	//   ....[36]....
        /*010c*/ 	.word	0xffffffff


	//   ....[37]....
        /*0110*/ 	.word	0xffffffff


	//   ....[38]....
        /*0114*/ 	.word	0xffffffff


	//   ....[39]....
        /*0118*/ 	.word	0xffffffff


	//   ....[40]....
        /*011c*/ 	.word	0xffffffff


	//   ....[41]....
        /*0120*/ 	.word	0xffffffff


	//   ....[42]....
        /*0124*/ 	.word	0xffffffff


	//   ....[43]....
        /*0128*/ 	.word	0xffffffff


	//   ....[44]....
        /*012c*/ 	.word	0xffffffff


	//   ....[45]....
        /*0130*/ 	.word	0xffffffff


	//   ....[46]....
        /*0134*/ 	.word	0xffffffff


	//   ....[47]....
        /*0138*/ 	.word	0xffffffff


	//   ....[48]....
        /*013c*/ 	.word	0xffffffff


	//   ....[49]....
        /*0140*/ 	.word	0xffffffff


	//   ....[50]....
        /*0144*/ 	.word	0xffffffff


	//   ....[51]....
        /*0148*/ 	.word	0xffffffff


	//   ....[52]....
        /*014c*/ 	.word	0xffffffff


	//   ....[53]....
        /*0150*/ 	.word	0xffffffff


	//   ....[54]....
        /*0154*/ 	.word	0xffffffff


	//   ....[55]....
        /*0158*/ 	.word	0xffffffff


	//   ....[56]....
        /*015c*/ 	.word	0xffffffff


	//   ....[57]....
        /*0160*/ 	.word	0xffffffff


	//   ....[58]....
        /*0164*/ 	.word	0xffffffff


	//   ....[59]....
        /*0168*/ 	.word	0xffffffff


	//----- nvinfo : EIATTR_COOP_GROUP_INSTR_OFFSETS
	.align		4
.L_99:
        /*016c*/ 	.byte	0x04, 0x28
        /*016e*/ 	.short	(.L_101 - .L_100)


	//   ....[0]....
.L_100:
        /*0170*/ 	.word	0x00000d30


	//   ....[1]....
        /*0174*/ 	.word	0x00000d40


	//   ....[2]....
        /*0178*/ 	.word	0x00000dd0


	//   ....[3]....
        /*017c*/ 	.word	0x00000e10


	//   ....[4]....
        /*0180*/ 	.word	0x00000e80


	//   ....[5]....
        /*0184*/ 	.word	0x00000ea0


	//   ....[6]....
        /*0188*/ 	.word	0x00000ef0


	//   ....[7]....
        /*018c*/ 	.word	0x00000f10


	//   ....[8]....
        /*0190*/ 	.word	0x00000f60


	//   ....[9]....
        /*0194*/ 	.word	0x00000f80


	//   ....[10]....
        /*0198*/ 	.word	0x00001280


	//   ....[11]....
        /*019c*/ 	.word	0x00001290


	//   ....[12]....
        /*01a0*/ 	.word	0x00001320


	//   ....[13]....
        /*01a4*/ 	.word	0x00001350


	//   ....[14]....
        /*01a8*/ 	.word	0x000013b0


	//   ....[15]....
        /*01ac*/ 	.word	0x000013e0


	//   ....[16]....
        /*01b0*/ 	.word	0x00001440


	//   ....[17]....
        /*01b4*/ 	.word	0x00001480


	//   ....[18]....
        /*01b8*/ 	.word	0x000014f0


	//   ....[19]....
        /*01bc*/ 	.word	0x00001530


	//   ....[20]....
        /*01c0*/ 	.word	0x00002960


	//   ....[21]....
        /*01c4*/ 	.word	0x00002970


	//   ....[22]....
        /*01c8*/ 	.word	0x00002a00


	//   ....[23]....
        /*01cc*/ 	.word	0x00002a30


	//   ....[24]....
        /*01d0*/ 	.word	0x00002aa0


	//   ....[25]....
        /*01d4*/ 	.word	0x00002ac0


	//   ....[26]....
        /*01d8*/ 	.word	0x00002b20


	//   ....[27]....
        /*01dc*/ 	.word	0x00002b30


	//   ....[28]....
        /*01e0*/ 	.word	0x00002b80


	//   ....[29]....
        /*01e4*/ 	.word	0x00002b90


	//   ....[30]....
        /*01e8*/ 	.word	0x00003a20


	//   ....[31]....
        /*01ec*/ 	.word	0x00003a30


	//   ....[32]....
        /*01f0*/ 	.word	0x00003ac0


	//   ....[33]....
        /*01f4*/ 	.word	0x00003b00


	//   ....[34]....
        /*01f8*/ 	.word	0x00003b80


	//   ....[35]....
        /*01fc*/ 	.word	0x00003bc0


	//   ....[36]....
        /*0200*/ 	.word	0x00003c20


	//   ....[37]....
        /*0204*/ 	.word	0x00003c50


	//   ....[38]....
        /*0208*/ 	.word	0x00003ca0


	//   ....[39]....
        /*020c*/ 	.word	0x00003cd0


	//   ....[40]....
        /*0210*/ 	.word	0x00003fb0


	//   ....[41]....
        /*0214*/ 	.word	0x00003fc0


	//   ....[42]....
        /*0218*/ 	.word	0x00004050


	//   ....[43]....
        /*021c*/ 	.word	0x00004080


	//   ....[44]....
        /*0220*/ 	.word	0x000040d0


	//   ....[45]....
        /*0224*/ 	.word	0x00004100


	//   ....[46]....
        /*0228*/ 	.word	0x00004170


	//   ....[47]....
        /*022c*/ 	.word	0x000041b0


	//   ....[48]....
        /*0230*/ 	.word	0x00004220


	//   ....[49]....
        /*0234*/ 	.word	0x00004250


	//   ....[50]....
        /*0238*/ 	.word	0x00005700


	//   ....[51]....
        /*023c*/ 	.word	0x00005710


	//   ....[52]....
        /*0240*/ 	.word	0x000057a0


	//   ....[53]....
        /*0244*/ 	.word	0x000057e0


	//   ....[54]....
        /*0248*/ 	.word	0x00005860


	//   ....[55]....
        /*024c*/ 	.word	0x000058a0


	//   ....[56]....
        /*0250*/ 	.word	0x00005900


	//   ....[57]....
        /*0254*/ 	.word	0x00005930


	//   ....[58]....
        /*0258*/ 	.word	0x00005980


	//   ....[59]....
        /*025c*/ 	.word	0x000059b0


	//----- nvinfo : EIATTR_VRC_CTA_INIT_COUNT
	.align		4
.L_101:
        /*0260*/ 	.byte	0x02, 0x4a
	.zero		1
	.zero		1


	//----- nvinfo : EIATTR_EXIT_INSTR_OFFSETS
	.align		4
        /*0264*/ 	.byte	0x04, 0x1c
        /*0266*/ 	.short	(.L_103 - .L_102)


	//   ....[0]....
.L_102:
        /*0268*/ 	.word	0x00000080


	//   ....[1]....
        /*026c*/ 	.word	0x000000c0


	//   ....[2]....
        /*0270*/ 	.word	0x00005c20


	//   ....[3]....
        /*0274*/ 	.word	0x00005ca0


	//----- nvinfo : EIATTR_MAX_THREADS
	.align		4
.L_103:
        /*0278*/ 	.byte	0x04, 0x05
        /*027a*/ 	.short	(.L_105 - .L_104)
.L_104:
        /*027c*/ 	.word	0x00000100
        /*0280*/ 	.word	0x00000001
        /*0284*/ 	.word	0x00000001


	//----- nvinfo : EIATTR_CRS_STACK_SIZE
	.align		4
.L_105:
        /*0288*/ 	.byte	0x04, 0x1e
        /*028a*/ 	.short	(.L_107 - .L_106)
.L_106:
        /*028c*/ 	.word	0x00000000


	//----- nvinfo : EIATTR_CBANK_PARAM_SIZE
	.align		4
.L_107:
        /*0290*/ 	.byte	0x03, 0x19
        /*0292*/ 	.short	0x0021


	//----- nvinfo : EIATTR_PARAM_CBANK
	.align		4
        /*0294*/ 	.byte	0x04, 0x0a
        /*0296*/ 	.short	(.L_109 - .L_108)
	.align		4
.L_108:
        /*0298*/ 	.word	index@(.nv.constant0._ZN3cub18CUB_300001_SM_10006detail6reduce28DeviceReduceSingleTileKernelINS2_10policy_hubIdyN4cuda3__47maximumIvEEE10Policy1000EPdSB_iS8_ddNS5_3std3__410__identityEEEvT0_T1_T2_T3_T4_T6_)
        /*029c*/ 	.short	0x0380
        /*029e*/ 	.short	0x0021


	//----- nvinfo : EIATTR_SW_WAR
	.align		4
.L_109:
        /*02a0*/ 	.byte	0x04, 0x36
        /*02a2*/ 	.short	(.L_111 - .L_110)
.L_110:
        /*02a4*/ 	.word	0x00000008
.L_111:


//--------------------- .nv.info._ZN3cub18CUB_300001_SM_10006detail6reduce18DeviceReduceKernelINS2_10policy_hubIdyN4cuda3__47maximumIvEEE10Policy1000EPdyS8_dNS5_3std3__410__identityEEEvT0_PT3_T1_NS0_13GridEvenShareISI_EET2_T4_ --------------------------
	.section	.nv.info._ZN3cub18CUB_300001_SM_10006detail6reduce18DeviceReduceKernelINS2_10policy_hubIdyN4cuda3__47maximumIvEEE10Policy1000EPdyS8_dNS5_3std3__410__identityEEEvT0_PT3_T1_NS0_13GridEvenShareISI_EET2_T4_,"",@"SHT_CUDA_INFO"
	.sectionflags	@""
	.align	4


	//----- nvinfo : EIATTR_CUDA_API_VERSION
	.align		4
        /*0000*/ 	.byte	0x04, 0x37
        /*0002*/ 	.short	(.L_113 - .L_112)
.L_112:
        /*0004*/ 	.word	0x00000082


	//----- nvinfo : EIATTR_KPARAM_INFO
	.align		4
.L_113:
        /*0008*/ 	.byte	0x04, 0x17
        /*000a*/ 	.short	(.L_115 - .L_114)
.L_114:
        /*000c*/ 	.word	0x00000000
        /*0010*/ 	.short	0x0005
        /*0012*/ 	.short	0x0061
        /*0014*/ 	.byte	0x00, 0xf0, 0x05, 0x00


	//----- nvinfo : EIATTR_KPARAM_INFO
	.align		4
.L_115:
        /*0018*/ 	.byte	0x04, 0x17
        /*001a*/ 	.short	(.L_117 - .L_116)
.L_116:
        /*001c*/ 	.word	0x00000000
        /*0020*/ 	.short	0x0004
        /*0022*/ 	.short	0x0060
        /*0024*/ 	.byte	0x00, 0xf0, 0x05, 0x00


	//----- nvinfo : EIATTR_KPARAM_INFO
	.align		4
.L_117:
        /*0028*/ 	.byte	0x04, 0x17
        /*002a*/ 	.short	(.L_119 - .L_118)
.L_118:
        /*002c*/ 	.word	0x00000000
        /*0030*/ 	.short	0x0003
        /*0032*/ 	.short	0x0018
        /*0034*/ 	.byte	0x00, 0xf0, 0x21, 0x01


	//----- nvinfo : EIATTR_KPARAM_INFO
	.align		4
.L_119:
        /*0038*/ 	.byte	0x04, 0x17
        /*003a*/ 	.short	(.L_121 - .L_120)
.L_120:
        /*003c*/ 	.word	0x00000000
        /*0040*/ 	.short	0x0002
        /*0042*/ 	.short	0x0010
        /*0044*/ 	.byte	0x00, 0xf0, 0x21, 0x00


	//----- nvinfo : EIATTR_KPARAM_INFO
	.align		4
.L_121:
        /*0048*/ 	.byte	0x04, 0x17
        /*004a*/ 	.short	(.L_123 - .L_122)
.L_122:
        /*004c*/ 	.word	0x00000000
        /*0050*/ 	.short	0x0001
        /*0052*/ 	.short	0x0008
        /*0054*/ 	.byte	0x00, 0xf5, 0x21, 0x00


	//----- nvinfo : EIATTR_KPARAM_INFO
	.align		4
.L_123:
        /*0058*/ 	.byte	0x04, 0x17
        /*005a*/ 	.short	(.L_125 - .L_124)
.L_124:
        /*005c*/ 	.word	0x00000000
        /*0060*/ 	.short	0x0000
        /*0062*/ 	.short	0x0000
        /*0064*/ 	.byte	0x00, 0xf5, 0x21, 0x00


	//----- nvinfo : EIATTR_SPARSE_MMA_MASK
	.align		4
.L_125:
        /*0068*/ 	.byte	0x03, 0x50
        /*006a*/ 	.short	0x0000


	//----- nvinfo : EIATTR_MAXREG_COUNT
	.align		4
        /*006c*/ 	.byte	0x03, 0x1b
        /*006e*/ 	.short	0x00ff


	//----- nvinfo : EIATTR_NUM_BARRIERS
	.align		4
        /*0070*/ 	.byte	0x02, 0x4c
        /*0072*/ 	.byte	0x01
	.zero		1


	//----- nvinfo : EIATTR_MERCURY_ISA_VERSION
	.align		4
        /*0074*/ 	.byte	0x03, 0x5f
        /*0076*/ 	.short	0x0101


	//----- nvinfo : EIATTR_COOP_GROUP_MASK_REGIDS
	.align		4
        /*0078*/ 	.byte	0x04, 0x29
        /*007a*/ 	.short	(.L_127 - .L_126)


	//   ....[0]....
.L_126:
        /*007c*/ 	.word	0xffffffff


	//   ....[1]....
        /*0080*/ 	.word	0xffffffff


	//   ....[2]....
        /*0084*/ 	.word	0xffffffff


	//   ....[3]....
        /*0088*/ 	.word	0xffffffff


	//   ....[4]....
        /*008c*/ 	.word	0xffffffff


	//   ....[5]....
        /*0090*/ 	.word	0xffffffff


	//   ....[6]....
        /*0094*/ 	.word	0xffffffff


	//   ....[7]....
        /*0098*/ 	.word	0xffffffff


	//   ....[8]....
        /*009c*/ 	.word	0xffffffff


	//   ....[9]....
        /*00a0*/ 	.word	0xffffffff


	//   ....[10]....
        /*00a4*/ 	.word	0xffffffff


	//   ....[11]....
        /*00a8*/ 	.word	0xffffffff


	//   ....[12]....
        /*00ac*/ 	.word	0xffffffff


	//   ....[13]....
        /*00b0*/ 	.word	0xffffffff


	//   ....[14]....
        /*00b4*/ 	.word	0xffffffff


	//   ....[15]....
        /*00b8*/ 	.word	0xffffffff


	//   ....[16]....
        /*00bc*/ 	.word	0xffffffff


	//   ....[17]....
        /*00c0*/ 	.word	0xffffffff


	//   ....[18]....
        /*00c4*/ 	.word	0xffffffff


	//   ....[19]....
        /*00c8*/ 	.word	0xffffffff


	//   ....[20]....
        /*00cc*/ 	.word	0xffffffff


	//   ....[21]....
        /*00d0*/ 	.word	0xffffffff


	//   ....[22]....
        /*00d4*/ 	.word	0xffffffff


	//   ....[23]....
        /*00d8*/ 	.word	0xffffffff


	//   ....[24]....
        /*00dc*/ 	.word	0xffffffff


	//   ....[25]....
        /*00e0*/ 	.word	0xffffffff


	//   ....[26]....
        /*00e4*/ 	.word	0xffffffff


	//   ....[27]....
        /*00e8*/ 	.word	0xffffffff


	//   ....[28]....
        /*00ec*/ 	.word	0xffffffff


	//   ....[29]....
        /*00f0*/ 	.word	0xffffffff


	//   ....[30]....
        /*00f4*/ 	.word	0xffffffff


	//   ....[31]....
        /*00f8*/ 	.word	0xffffffff


	//   ....[32]....
        /*00fc*/ 	.word	0xffffffff


	//   ....[33]....
        /*0100*/ 	.word	0xffffffff


	//   ....[34]....
        /*0104*/ 	.word	0xffffffff


	//   ....[35]....
        /*0108*/ 	.word	0xffffffff


	//   ....[36]....
        /*010c*/ 	.word	0xffffffff


	//   ....[37]....
        /*0110*/ 	.word	0xffffffff


	//   ....[38]....
        /*0114*/ 	.word	0xffffffff


	//   ....[39]....
        /*0118*/ 	.word	0xffffffff


	//   ....[40]....
        /*011c*/ 	.word	0xffffffff


	//   ....[41]....
        /*0120*/ 	.word	0xffffffff


	//   ....[42]....
        /*0124*/ 	.word	0xffffffff


	//   ....[43]....
        /*0128*/ 	.word	0xffffffff


	//   ....[44]....
        /*012c*/ 	.word	0xffffffff


	//   ....[45]....
        /*0130*/ 	.word	0xffffffff


	//   ....[46]....
        /*0134*/ 	.word	0xffffffff


	//   ....[47]....
        /*0138*/ 	.word	0xffffffff


	//   ....[48]....
        /*013c*/ 	.word	0xffffffff


	//   ....[49]....
        /*0140*/ 	.word	0xffffffff


	//   ....[50]....
        /*0144*/ 	.word	0xffffffff


	//   ....[51]....
        /*0148*/ 	.word	0xffffffff


	//   ....[52]....
        /*014c*/ 	.word	0xffffffff


	//   ....[53]....
        /*0150*/ 	.word	0xffffffff


	//   ....[54]....
        /*0154*/ 	.word	0xffffffff


	//   ....[55]....
        /*0158*/ 	.word	0xffffffff


	//   ....[56]....
        /*015c*/ 	.word	0xffffffff


	//   ....[57]....
        /*0160*/ 	.word	0xffffffff


	//   ....[58]....
        /*0164*/ 	.word	0xffffffff


	//   ....[59]....
        /*0168*/ 	.word	0xffffffff


	//----- nvinfo : EIATTR_COOP_GROUP_INSTR_OFFSETS
	.align		4
.L_127:
        /*016c*/ 	.byte	0x04, 0x28
        /*016e*/ 	.short	(.L_129 - .L_128)


	//   ....[0]....
.L_128:
        /*0170*/ 	.word	0x00000eb0


	//   ....[1]....
        /*0174*/ 	.word	0x00000ec0


	//   ....[2]....
        /*0178*/ 	.word	0x00000f50


	//   ....[3]....
        /*017c*/ 	.word	0x00000f80


	//   ....[4]....
        /*0180*/ 	.word	0x00000ff0


	//   ....[5]....
        /*0184*/ 	.word	0x00001010


	//   ....[6]....
        /*0188*/ 	.word	0x00001070


	//   ....[7]....
        /*018c*/ 	.word	0x00001080


	//   ....[8]....
        /*0190*/ 	.word	0x000010d0


	//   ....[9]....
        /*0194*/ 	.word	0x000010e0


	//   ....[10]....
        /*0198*/ 	.word	0x000013c0


	//   ....[11]....
        /*019c*/ 	.word	0x000013d0


	//   ....[12]....
        /*01a0*/ 	.word	0x00001460


	//   ....[13]....
        /*01a4*/ 	.word	0x00001480


	//   ....[14]....
        /*01a8*/ 	.word	0x000014e0


	//   ....[15]....
        /*01ac*/ 	.word	0x00001500


	//   ....[16]....
        /*01b0*/ 	.word	0x00001560


	//   ....[17]....
        /*01b4*/ 	.word	0x00001590


	//   ....[18]....
        /*01b8*/ 	.word	0x00001610


	//   ....[19]....
        /*01bc*/ 	.word	0x00001630


	//   ....[20]....
        /*01c0*/ 	.word	0x00002c70


	//   ....[21]....
        /*01c4*/ 	.word	0x00002c80


	//   ....[22]....
        /*01c8*/ 	.word	0x00002d20


	//   ....[23]....
        /*01cc*/ 	.word	0x00002d50


	//   ....[24]....
        /*01d0*/ 	.word	0x00002db0


	//   ....[25]....
        /*01d4*/ 	.word	0x00002de0


	//   ....[26]....
        /*01d8*/ 	.word	0x00002e30


	//   ....[27]....
        /*01dc*/ 	.word	0x00002e50


	//   ....[28]....
        /*01e0*/ 	.word	0x00002ea0


	//   ....[29]....
        /*01e4*/ 	.word	0x00002ec0


	//   ....[30]....
        /*01e8*/ 	.word	0x00003f90


	//   ....[31]....
        /*01ec*/ 	.word	0x00003fa0


	//   ....[32]....
        /*01f0*/ 	.word	0x00004030


	//   ....[33]....
        /*01f4*/ 	.word	0x00004060


	//   ....[34]....
        /*01f8*/ 	.word	0x000040d0


	//   ....[35]....
        /*01fc*/ 	.word	0x000040f0


	//   ....[36]....
        /*0200*/ 	.word	0x00004150


	//   ....[37]....
        /*0204*/ 	.word	0x00004160


	//   ....[38]....
        /*0208*/ 	.word	0x000041b0


	//   ....[39]....
        /*020c*/ 	.word	0x000041c0


	//   ....[40]....
        /*0210*/ 	.word	0x000044a0


	//   ....[41]....
        /*0214*/ 	.word	0x000044b0


	//   ....[42]....
        /*0218*/ 	.word	0x00004540


	//   ....[43]....
        /*021c*/ 	.word	0x00004560


	//   ....[44]....
        /*0220*/ 	.word	0x000045c0


	//   ....[45]....
        /*0224*/ 	.word	0x000045e0


	//   ....[46]....
        /*0228*/ 	.word	0x00004640


	//   ....[47]....
        /*022c*/ 	.word	0x00004680


	//   ....[48]....
        /*0230*/ 	.word	0x00004700


	//   ....[49]....
        /*0234*/ 	.word	0x00004720


	//   ....[50]....
        /*0238*/ 	.word	0x00005db0


	//   ....[51]....
        /*023c*/ 	.word	0x00005dc0


	//   ....[52]....
        /*0240*/ 	.word	0x00005e60


	//   ....[53]....
        /*0244*/ 	.word	0x00005e90


	//   ....[54]....
        /*0248*/ 	.word	0x00005ef0


	//   ....[55]....
        /*024c*/ 	.word	0x00005f20


	//   ....[56]....
        /*0250*/ 	.word	0x00005f70


	//   ....[57]....
        /*0254*/ 	.word	0x00005f90


	//   ....[58]....
        /*0258*/ 	.word	0x00005fe0


	//   ....[59]....
        /*025c*/ 	.word	0x00006000


	//----- nvinfo : EIATTR_VRC_CTA_INIT_COUNT
	.align		4
.L_129:
        /*0260*/ 	.byte	0x02, 0x4a
	.zero		1
	.zero		1


	//----- nvinfo : EIATTR_EXIT_INSTR_OFFSETS
	.align		4
        /*0264*/ 	.byte	0x04, 0x1c
        /*0266*/ 	.short	(.L_131 - .L_130)


	//   ....[0]....
.L_130:
        /*0268*/ 	.word	0x000062c0


	//   ....[1]....
        /*026c*/ 	.word	0x00006320


	//----- nvinfo : EIATTR_MAX_THREADS
	.align		4
.L_131:
        /*0270*/ 	.byte	0x04, 0x05
        /*0272*/ 	.short	(.L_133 - .L_132)
.L_132:
        /*0274*/ 	.word	0x00000100
        /*0278*/ 	.word	0x00000001
        /*027c*/ 	.word	0x00000001


	//----- nvinfo : EIATTR_CRS_STACK_SIZE
	.align		4
.L_133:
        /*0280*/ 	.byte	0x04, 0x1e
        /*0282*/ 	.short	(.L_135 - .L_134)
.L_134:
        /*0284*/ 	.word	0x00000000


	//----- nvinfo : EIATTR_CBANK_PARAM_SIZE
	.align		4
.L_135:
        /*0288*/ 	.byte	0x03, 0x19
        /*028a*/ 	.short	0x0062


	//----- nvinfo : EIATTR_PARAM_CBANK
	.align		4
        /*028c*/ 	.byte	0x04, 0x0a
        /*028e*/ 	.short	(.L_137 - .L_136)
	.align		4
.L_136:
        /*0290*/ 	.word	index@(.nv.constant0._ZN3cub18CUB_300001_SM_10006detail6reduce18DeviceReduceKernelINS2_10policy_hubIdyN4cuda3__47maximumIvEEE10Policy1000EPdyS8_dNS5_3std3__410__identityEEEvT0_PT3_T1_NS0_13GridEvenShareISI_EET2_T4_)
        /*0294*/ 	.short	0x0380
        /*0296*/ 	.short	0x0062


	//----- nvinfo : EIATTR_SW_WAR
	.align		4
.L_137:
        /*0298*/ 	.byte	0x04, 0x36
        /*029a*/ 	.short	(.L_139 - .L_138)
.L_138:
        /*029c*/ 	.word	0x00000008
.L_139:


//--------------------- .nv.info._ZN3cub18CUB_300001_SM_10006detail6reduce28DeviceReduceSingleTileKernelINS2_10policy_hubIdyN4cuda3__47maximumIvEEE10Policy1000EPdSB_yS8_ddNS5_3std3__410__identityEEEvT0_T1_T2_T3_T4_T6_ --------------------------
	.section	.nv.info._ZN3cub18CUB_300001_SM_10006detail6reduce28DeviceReduceSingleTileKernelINS2_10policy_hubIdyN4cuda3__47maximumIvEEE10Policy1000EPdSB_yS8_ddNS5_3std3__410__identityEEEvT0_T1_T2_T3_T4_T6_,"",@"SHT_CUDA_INFO"
	.sectionflags	@""
	.align	4


	//----- nvinfo : EIATTR_CUDA_API_VERSION
	.align		4
        /*0000*/ 	.byte	0x04, 0x37
        /*0002*/ 	.short	(.L_141 - .L_140)
.L_140:
        /*0004*/ 	.word	0x00000082


	//----- nvinfo : EIATTR_KPARAM_INFO
	.align		4
.L_141:
        /*0008*/ 	.byte	0x04, 0x17
        /*000a*/ 	.short	(.L_143 - .L_142)
.L_142:
        /*000c*/ 	.word	0x00000000
        /*0010*/ 	.short	0x0005
        /*0012*/ 	.short	0x0028
        /*0014*/ 	.byte	0x00, 0xf0, 0x05, 0x00


	//----- nvinfo : EIATTR_KPARAM_INFO
	.align		4
.L_143:
        /*0018*/ 	.byte	0x04, 0x17
        /*001a*/ 	.short	(.L_145 - .L_144)
.L_144:
        /*001c*/ 	.word	0x00000000
        /*0020*/ 	.short	0x0004
        /*0022*/ 	.short	0x0020
        /*0024*/ 	.byte	0x00, 0xf0, 0x21, 0x00


	//----- nvinfo : EIATTR_KPARAM_INFO
	.align		4
.L_145:
        /*0028*/ 	.byte	0x04, 0x17
        /*002a*/ 	.short	(.L_147 - .L_146)
.L_146:
        /*002c*/ 	.word	0x00000000
        /*0030*/ 	.short	0x0003
        /*0032*/ 	.short	0x0018
        /*0034*/ 	.byte	0x00, 0xf0, 0x05, 0x00


	//----- nvinfo : EIATTR_KPARAM_INFO
	.align		4
.L_147:
        /*0038*/ 	.byte	0x04, 0x17
        /*003a*/ 	.short	(.L_149 - .L_148)
.L_148:
        /*003c*/ 	.word	0x00000000
        /*0040*/ 	.short	0x0002
        /*0042*/ 	.short	0x0010
        /*0044*/ 	.byte	0x00, 0xf0, 0x21, 0x00


	//----- nvinfo : EIATTR_KPARAM_INFO
	.align		4
.L_149:
        /*0048*/ 	.byte	0x04, 0x17
        /*004a*/ 	.short	(.L_151 - .L_150)
.L_150:
        /*004c*/ 	.word	0x00000000
        /*0050*/ 	.short	0x0001
        /*0052*/ 	.short	0x0008
        /*0054*/ 	.byte	0x00, 0xf5, 0x21, 0x00


	//----- nvinfo : EIATTR_KPARAM_INFO
	.align		4
.L_151:
        /*0058*/ 	.byte	0x04, 0x17
        /*005a*/ 	.short	(.L_153 - .L_152)
.L_152:
        /*005c*/ 	.word	0x00000000
        /*0060*/ 	.short	0x0000
        /*0062*/ 	.short	0x0000
        /*0064*/ 	.byte	0x00, 0xf5, 0x21, 0x00


	//----- nvinfo : EIATTR_SPARSE_MMA_MASK
	.align		4
.L_153:
        /*0068*/ 	.byte	0x03, 0x50
        /*006a*/ 	.short	0x0000


	//----- nvinfo : EIATTR_MAXREG_COUNT
	.align		4
        /*006c*/ 	.byte	0x03, 0x1b
        /*006e*/ 	.short	0x00ff


	//----- nvinfo : EIATTR_NUM_BARRIERS
	.align		4
        /*0070*/ 	.byte	0x02, 0x4c
        /*0072*/ 	.byte	0x01
	.zero		1


	//----- nvinfo : EIATTR_MERCURY_ISA_VERSION
	.align		4
        /*0074*/ 	.byte	0x03, 0x5f
        /*0076*/ 	.short	0x0101


	//----- nvinfo : EIATTR_COOP_GROUP_MASK_REGIDS
	.align		4
        /*0078*/ 	.byte	0x04, 0x29
        /*007a*/ 	.short	(.L_155 - .L_154)


	//   ....[0]....
.L_154:
        /*007c*/ 	.word	0xffffffff


	//   ....[1]....
        /*0080*/ 	.word	0xffffffff


	//   ....[2]....
        /*0084*/ 	.word	0xffffffff


	//   ....[3]....
        /*0088*/ 	.word	0xffffffff


	//   ....[4]....
        /*008c*/ 	.word	0xffffffff


	//   ....[5]....
        /*0090*/ 	.word	0xffffffff


	//   ....[6]....
        /*0094*/ 	.word	0xffffffff


	//   ....[7]....
        /*0098*/ 	.word	0xffffffff


	//   ....[8]....
        /*009c*/ 	.word	0xffffffff


	//   ....[9]....
        /*00a0*/ 	.word	0xffffffff


	//   ....[10]....
        /*00a4*/ 	.word	0xffffffff


	//   ....[11]....
        /*00a8*/ 	.word	0xffffffff


	//   ....[12]....
        /*00ac*/ 	.word	0xffffffff


	//   ....[13]....
        /*00b0*/ 	.word	0xffffffff


	//   ....[14]....
        /*00b4*/ 	.word	0xffffffff


	//   ....[15]....
        /*00b8*/ 	.word	0xffffffff


	//   ....[16]....
        /*00bc*/ 	.word	0xffffffff


	//   ....[17]....
        /*00c0*/ 	.word	0xffffffff


	//   ....[18]....
        /*00c4*/ 	.word	0xffffffff


	//   ....[19]....
        /*00c8*/ 	.word	0xffffffff


	//   ....[20]....
        /*00cc*/ 	.word	0xffffffff


	//   ....[21]....
        /*00d0*/ 	.word	0xffffffff


	//   ....[22]....
        /*00d4*/ 	.word	0xffffffff


	//   ....[23]....
        /*00d8*/ 	.word	0xffffffff


	//   ....[24]....
        /*00dc*/ 	.word	0xffffffff


	//   ....[25]....
        /*00e0*/ 	.word	0xffffffff


	//   ....[26]....
        /*00e4*/ 	.word	0xffffffff


	//   ....[27]....
        /*00e8*/ 	.word	0xffffffff


	//   ....[28]....
        /*00ec*/ 	.word	0xffffffff


	//   ....[29]....
        /*00f0*/ 	.word	0xffffffff


	//   ....[30]....
        /*00f4*/ 	.word	0xffffffff


	//   ....[31]....
        /*00f8*/ 	.word	0xffffffff


	//   ....[32]....
        /*00fc*/ 	.word	0xffffffff


	//   ....[33]....
        /*0100*/ 	.word	0xffffffff


	//   ....[34]....
        /*0104*/ 	.word	0xffffffff


	//   ....[35]....
        /*0108*/ 	.word	0xffffffff


	//   ....[36]....
        /*010c*/ 	.word	0xffffffff


	//   ....[37]....
        /*0110*/ 	.word	0xffffffff


	//   ....[38]....
        /*0114*/ 	.word	0xffffffff


	//   ....[39]....
        /*0118*/ 	.word	0xffffffff


	//   ....[40]....
        /*011c*/ 	.word	0xffffffff


	//   ....[41]....
        /*0120*/ 	.word	0xffffffff


	//   ....[42]....
        /*0124*/ 	.word	0xffffffff


	//   ....[43]....
        /*0128*/ 	.word	0xffffffff


	//   ....[44]....
        /*012c*/ 	.word	0xffffffff


	//   ....[45]....
        /*0130*/ 	.word	0xffffffff


	//   ....[46]....
        /*0134*/ 	.word	0xffffffff


	//   ....[47]....
        /*0138*/ 	.word	0xffffffff


	//   ....[48]....
        /*013c*/ 	.word	0xffffffff


	//   ....[49]....
        /*0140*/ 	.word	0xffffffff


	//   ....[50]....
        /*0144*/ 	.word	0xffffffff


	//   ....[51]....
        /*0148*/ 	.word	0xffffffff


	//   ....[52]....
        /*014c*/ 	.word	0xffffffff


	//   ....[53]....
        /*0150*/ 	.word	0xffffffff


	//   ....[54]....
        /*0154*/ 	.word	0xffffffff


	//   ....[55]....
        /*0158*/ 	.word	0xffffffff


	//   ....[56]....
        /*015c*/ 	.word	0xffffffff


	//   ....[57]....
        /*0160*/ 	.word	0xffffffff


	//   ....[58]....
        /*0164*/ 	.word	0xffffffff


	//   ....[59]....
        /*0168*/ 	.word	0xffffffff


	//----- nvinfo : EIATTR_COOP_GROUP_INSTR_OFFSETS
	.align		4
.L_155:
        /*016c*/ 	.byte	0x04, 0x28
        /*016e*/ 	.short	(.L_157 - .L_156)


	//   ....[0]....
.L_156:
        /*0170*/ 	.word	0x00000d70


	//   ....[1]....
        /*0174*/ 	.word	0x00000d80


	//   ....[2]....
        /*0178*/ 	.word	0x00000e10


	//   ....[3]....
        /*017c*/ 	.word	0x00000e50


	//   ....[4]....
        /*0180*/ 	.word	0x00000ed0


	//   ....[5]....
        /*0184*/ 	.word	0x00000f10


	//   ....[6]....
        /*0188*/ 	.word	0x00000f70


	//   ....[7]....
        /*018c*/ 	.word	0x00000fa0


	//   ....[8]....
        /*0190*/ 	.word	0x00000fe0


	//   ....[9]....
        /*0194*/ 	.word	0x00001010


	//   ....[10]....
        /*0198*/ 	.word	0x00001300


	//   ....[11]....
        /*019c*/ 	.word	0x00001310


	//   ....[12]....
        /*01a0*/ 	.word	0x000013a0


	//   ....[13]....
        /*01a4*/ 	.word	0x000013d0


	//   ....[14]....
        /*01a8*/ 	.word	0x00001420


	//   ....[15]....
        /*01ac*/ 	.word	0x00001450


	//   ....[16]....
        /*01b0*/ 	.word	0x000014c0


	//   ....[17]....
        /*01b4*/ 	.word	0x00001500


	//   ....[18]....
        /*01b8*/ 	.word	0x00001570


	//   ....[19]....
        /*01bc*/ 	.word	0x000015a0


	//   ....[20]....
        /*01c0*/ 	.word	0x00002a40


	//   ....[21]....
        /*01c4*/ 	.word	0x00002a50


	//   ....[22]....
        /*01c8*/ 	.word	0x00002ae0


	//   ....[23]....
        /*01cc*/ 	.word	0x00002b10


	//   ....[24]....
        /*01d0*/ 	.word	0x00002b80


	//   ....[25]....
        /*01d4*/ 	.word	0x00002ba0


	//   ....[26]....
        /*01d8*/ 	.word	0x00002c00


	//   ....[27]....
        /*01dc*/ 	.word	0x00002c10


	//   ....[28]....
        /*01e0*/ 	.word	0x00002c50


	//   ....[29]....
        /*01e4*/ 	.word	0x00002c60


	//   ....[30]....
        /*01e8*/ 	.word	0x00003b40


	//   ....[31]....
        /*01ec*/ 	.word	0x00003b50


	//   ....[32]....
        /*01f0*/ 	.word	0x00003be0


	//   ....[33]....
        /*01f4*/ 	.word	0x00003c20


	//   ....[34]....
        /*01f8*/ 	.word	0x00003ca0


	//   ....[35]....
        /*01fc*/ 	.word	0x00003ce0


	//   ....[36]....
        /*0200*/ 	.word	0x00003d40


	//   ....[37]....
        /*0204*/ 	.word	0x00003d70


	//   ....[38]....
        /*0208*/ 	.word	0x00003db0


	//   ....[39]....
        /*020c*/ 	.word	0x00003de0


	//   ....[40]....
        /*0210*/ 	.word	0x000040f0


	//   ....[41]....
        /*0214*/ 	.word	0x00004100


	//   ....[42]....
        /*0218*/ 	.word	0x00004190


	//   ....[43]....
        /*021c*/ 	.word	0x000041c0


	//   ....[44]....
        /*0220*/ 	.word	0x00004210


	//   ....[45]....
        /*0224*/ 	.word	0x00004240


	//   ....[46]....
        /*0228*/ 	.word	0x000042b0


	//   ....[47]....
        /*022c*/ 	.word	0x000042f0


	//   ....[48]....
        /*0230*/ 	.word	0x00004360


	//   ....[49]....
        /*0234*/ 	.word	0x00004390


	//   ....[50]....
        /*0238*/ 	.word	0x000058a0


	//   ....[51]....
        /*023c*/ 	.word	0x000058b0


	//   ....[52]....
        /*0240*/ 	.word	0x00005940


	//   ....[53]....
        /*0244*/ 	.word	0x00005980


	//   ....[54]....
        /*0248*/ 	.word	0x00005a00


	//   ....[55]....
        /*024c*/ 	.word	0x00005a40


	//   ....[56]....
        /*0250*/ 	.word	0x00005aa0


	//   ....[57]....
        /*0254*/ 	.word	0x00005ad0


	//   ....[58]....
        /*0258*/ 	.word	0x00005b10


	//   ....[59]....
        /*025c*/ 	.word	0x00005b40


	//----- nvinfo : EIATTR_VRC_CTA_INIT_COUNT
	.align		4
.L_157:
        /*0260*/ 	.byte	0x02, 0x4a
	.zero		1
	.zero		1


	//----- nvinfo : EIATTR_EXIT_INSTR_OFFSETS
	.align		4
        /*0264*/ 	.byte	0x04, 0x1c
        /*0266*/ 	.short	(.L_159 - .L_158)


	//   ....[0]....
.L_158:
        /*0268*/ 	.word	0x000000a0


	//   ....[1]....
        /*026c*/ 	.word	0x000000e0


	//   ....[2]....
        /*0270*/ 	.word	0x00005de0


	//   ....[3]....
        /*0274*/ 	.word	0x00005e60


	//----- nvinfo : EIATTR_MAX_THREADS
	.align		4
.L_159:
        /*0278*/ 	.byte	0x04, 0x05
        /*027a*/ 	.short	(.L_161 - .L_160)
.L_160:
        /*027c*/ 	.word	0x00000100
        /*0280*/ 	.word	0x00000001
        /*0284*/ 	.word	0x00000001


	//----- nvinfo : EIATTR_CRS_STACK_SIZE
	.align		4
.L_161:
        /*0288*/ 	.byte	0x04, 0x1e
        /*028a*/ 	.short	(.L_163 - .L_162)
.L_162:
        /*028c*/ 	.word	0x00000000


	//----- nvinfo : EIATTR_CBANK_PARAM_SIZE
	.align		4
.L_163:
        /*0290*/ 	.byte	0x03, 0x19
        /*0292*/ 	.short	0x0029


	//----- nvinfo : EIATTR_PARAM_CBANK
	.align		4
        /*0294*/ 	.byte	0x04, 0x0a
        /*0296*/ 	.short	(.L_165 - .L_164)
	.align		4
.L_164:
        /*0298*/ 	.word	index@(.nv.constant0._ZN3cub18CUB_300001_SM_10006detail6reduce28DeviceReduceSingleTileKernelINS2_10policy_hubIdyN4cuda3__47maximumIvEEE10Policy1000EPdSB_yS8_ddNS5_3std3__410__identityEEEvT0_T1_T2_T3_T4_T6_)
        /*029c*/ 	.short	0x0380
        /*029e*/ 	.short	0x0029


	//----- nvinfo : EIATTR_SW_WAR
	.align		4
.L_165:
        /*02a0*/ 	.byte	0x04, 0x36
        /*02a2*/ 	.short	(.L_167 - .L_166)
.L_166:
        /*02a4*/ 	.word	0x00000008
.L_167:


//--------------------- .nv.info._ZN3cub18CUB_300001_SM_10006detail11EmptyKernelIvEEvv --------------------------
	.section	.nv.info._ZN3cub18CUB_300001_SM_10006detail11EmptyKernelIvEEvv,"",@"SHT_CUDA_INFO"
	.sectionflags	@""
	.align	4


	//----- nvinfo : EIATTR_CUDA_API_VERSION
	.align		4
        /*0000*/ 	.byte	0x04, 0x37
        /*0002*/ 	.short	(.L_169 - .L_168)
.L_168:
        /*0004*/ 	.word	0x00000082


	//----- nvinfo : EIATTR_SPARSE_MMA_MASK
	.align		4
.L_169:
        /*0008*/ 	.byte	0x03, 0x50
        /*000a*/ 	.short	0x0000


	//----- nvinfo : EIATTR_MAXREG_COUNT
	.align		4
        /*000c*/ 	.byte	0x03, 0x1b
        /*000e*/ 	.short	0x00ff


	//----- nvinfo : EIATTR_MERCURY_ISA_VERSION
	.align		4
        /*0010*/ 	.byte	0x03, 0x5f
        /*0012*/ 	.short	0x0101


	//----- nvinfo : EIATTR_VRC_CTA_INIT_COUNT
	.align		4
        /*0014*/ 	.byte	0x02, 0x4a
	.zero		1
	.zero		1


	//----- nvinfo : EIATTR_EXIT_INSTR_OFFSETS
	.align		4
        /*0018*/ 	.byte	0x04, 0x1c
        /*001a*/ 	.short	(.L_171 - .L_170)


	//   ....[0]....
.L_170:
        /*001c*/ 	.word	0x00000010


	//----- nvinfo : EIATTR_SW_WAR
	.align		4
.L_171:
        /*0020*/ 	.byte	0x04, 0x36
        /*0022*/ 	.short	(.L_173 - .L_172)
.L_172:
        /*0024*/ 	.word	0x00000008
.L_173:


//--------------------- .nv.info._Z4fillPdS_i     --------------------------
	.section	.nv.info._Z4fillPdS_i,"",@"SHT_CUDA_INFO"
	.sectionflags	@""
	.align	4


	//----- nvinfo : EIATTR_CUDA_API_VERSION
	.align		4
        /*0000*/ 	.byte	0x04, 0x37
        /*0002*/ 	.short	(.L_175 - .L_174)
.L_174:
        /*0004*/ 	.word	0x00000082


	//----- nvinfo : EIATTR_KPARAM_INFO
	.align		4
.L_175:
        /*0008*/ 	.byte	0x04, 0x17
        /*000a*/ 	.short	(.L_177 - .L_176)
.L_176:
        /*000c*/ 	.word	0x00000000
        /*0010*/ 	.short	0x0002
        /*0012*/ 	.short	0x0010
        /*0014*/ 	.byte	0x00, 0xf0, 0x11, 0x00


	//----- nvinfo : EIATTR_KPARAM_INFO
	.align		4
.L_177:
        /*0018*/ 	.byte	0x04, 0x17
        /*001a*/ 	.short	(.L_179 - .L_178)
.L_178:
        /*001c*/ 	.word	0x00000000
        /*0020*/ 	.short	0x0001
        /*0022*/ 	.short	0x0008
        /*0024*/ 	.byte	0x00, 0xf5, 0x21, 0x00


	//----- nvinfo : EIATTR_KPARAM_INFO
	.align		4
.L_179:
        /*0028*/ 	.byte	0x04, 0x17
        /*002a*/ 	.short	(.L_181 - .L_180)
.L_180:
        /*002c*/ 	.word	0x00000000
        /*0030*/ 	.short	0x0000
        /*0032*/ 	.short	0x0000
        /*0034*/ 	.byte	0x00, 0xf5, 0x21, 0x00


	//----- nvinfo : EIATTR_SPARSE_MMA_MASK
	.align		4
.L_181:
        /*0038*/ 	.byte	0x03, 0x50
        /*003a*/ 	.short	0x0000


	//----- nvinfo : EIATTR_MAXREG_COUNT
	.align		4
        /*003c*/ 	.byte	0x03, 0x1b
        /*003e*/ 	.short	0x00ff


	//----- nvinfo : EIATTR_MERCURY_ISA_VERSION
	.align		4
        /*0040*/ 	.byte	0x03, 0x5f
        /*0042*/ 	.short	0x0101


	//----- nvinfo : EIATTR_VRC_CTA_INIT_COUNT
	.align		4
        /*0044*/ 	.byte	0x02, 0x4a
	.zero		1
	.zero		1


	//----- nvinfo : EIATTR_EXIT_INSTR_OFFSETS
	.align		4
        /*0048*/ 	.byte	0x04, 0x1c
        /*004a*/ 	.short	(.L_183 - .L_182)


	//   ....[0]....
.L_182:
        /*004c*/ 	.word	0x00000240


	//   ....[1]....
        /*0050*/ 	.word	0x00000570


	//----- nvinfo : EIATTR_CRS_STACK_SIZE
	.align		4
.L_183:
        /*0054*/ 	.byte	0x04, 0x1e
        /*0056*/ 	.short	(.L_185 - .L_184)
.L_184:
        /*0058*/ 	.word	0x00000000


	//----- nvinfo : EIATTR_CBANK_PARAM_SIZE
	.align		4
.L_185:
        /*005c*/ 	.byte	0x03, 0x19
        /*005e*/ 	.short	0x0014


	//----- nvinfo : EIATTR_PARAM_CBANK
	.align		4
        /*0060*/ 	.byte	0x04, 0x0a
        /*0062*/ 	.short	(.L_187 - .L_186)
	.align		4
.L_186:
        /*0064*/ 	.word	index@(.nv.constant0._Z4fillPdS_i)
        /*0068*/ 	.short	0x0380
        /*006a*/ 	.short	0x0014


	//----- nvinfo : EIATTR_SW_WAR
	.align		4
.L_187:
        /*006c*/ 	.byte	0x04, 0x36
        /*006e*/ 	.short	(.L_189 - .L_188)
.L_188:
        /*0070*/ 	.word	0x00000008
.L_189:


//--------------------- .nv.info._Z6updatePdS_i   --------------------------
	.section	.nv.info._Z6updatePdS_i,"",@"SHT_CUDA_INFO"
	.sectionflags	@""
	.align	4


	//----- nvinfo : EIATTR_CUDA_API_VERSION
	.align		4
        /*0000*/ 	.byte	0x04, 0x37
        /*0002*/ 	.short	(.L_191 - .L_190)
.L_190:
        /*0004*/ 	.word	0x00000082


	//----- nvinfo : EIATTR_KPARAM_INFO
	.align		4
.L_191:
        /*0008*/ 	.byte	0x04, 0x17
        /*000a*/ 	.short	(.L_193 - .L_192)
.L_192:
        /*000c*/ 	.word	0x00000000
        /*0010*/ 	.short	0x0002
        /*0012*/ 	.short	0x0010
        /*0014*/ 	.byte	0x00, 0xf0, 0x11, 0x00


	//----- nvinfo : EIATTR_KPARAM_INFO
	.align		4
.L_193:
        /*0018*/ 	.byte	0x04, 0x17
        /*001a*/ 	.short	(.L_195 - .L_194)
.L_194:
        /*001c*/ 	.word	0x00000000
        /*0020*/ 	.short	0x0001
        /*0022*/ 	.short	0x0008
        /*0024*/ 	.byte	0x00, 0xf5, 0x21, 0x00


	//----- nvinfo : EIATTR_KPARAM_INFO
	.align		4
.L_195:
        /*0028*/ 	.byte	0x04, 0x17
        /*002a*/ 	.short	(.L_197 - .L_196)
.L_196:
        /*002c*/ 	.word	0x00000000
        /*0030*/ 	.short	0x0000
        /*0032*/ 	.short	0x0000
        /*0034*/ 	.byte	0x00, 0xf5, 0x21, 0x00


	//----- nvinfo : EIATTR_SPARSE_MMA_MASK
	.align		4
.L_197:
        /*0038*/ 	.byte	0x03, 0x50
        /*003a*/ 	.short	0x0000


	//----- nvinfo : EIATTR_MAXREG_COUNT
	.align		4
        /*003c*/ 	.byte	0x03, 0x1b
        /*003e*/ 	.short	0x00ff


	//----- nvinfo : EIATTR_MERCURY_ISA_VERSION
	.align		4
        /*0040*/ 	.byte	0x03, 0x5f
        /*0042*/ 	.short	0x0101


	//----- nvinfo : EIATTR_VRC_CTA_INIT_COUNT
	.align		4
        /*0044*/ 	.byte	0x02, 0x4a
	.zero		1
	.zero		1


	//----- nvinfo : EIATTR_EXIT_INSTR_OFFSETS
	.align		4
        /*0048*/ 	.byte	0x04, 0x1c
        /*004a*/ 	.short	(.L_199 - .L_198)


	//   ....[0]....
.L_198:
        /*004c*/ 	.word	0x000000d0


	//   ....[1]....
        /*0050*/ 	.word	0x00000100


	//   ....[2]....
        /*0054*/ 	.word	0x00000280


	//----- nvinfo : EIATTR_CBANK_PARAM_SIZE
	.align		4
.L_199:
        /*0058*/ 	.byte	0x03, 0x19
        /*005a*/ 	.short	0x0014


	//----- nvinfo : EIATTR_PARAM_CBANK
	.align		4
        /*005c*/ 	.byte	0x04, 0x0a
        /*005e*/ 	.short	(.L_201 - .L_200)
	.align		4
.L_200:
        /*0060*/ 	.word	index@(.nv.constant0._Z6updatePdS_i)
        /*0064*/ 	.short	0x0380
        /*0066*/ 	.short	0x0014


	//----- nvinfo : EIATTR_SW_WAR
	.align		4
.L_201:
        /*0068*/ 	.byte	0x04, 0x36
        /*006a*/ 	.short	(.L_203 - .L_202)
.L_202:
        /*006c*/ 	.word	0x00000008
.L_203:


//--------------------- .nv.info._Z6my_subPdS_S_i --------------------------
	.section	.nv.info._Z6my_subPdS_S_i,"",@"SHT_CUDA_INFO"
	.sectionflags	@""
	.align	4


	//----- nvinfo : EIATTR_CUDA_API_VERSION
	.align		4
        /*0000*/ 	.byte	0x04, 0x37
        /*0002*/ 	.short	(.L_205 - .L_204)
.L_204:
        /*0004*/ 	.word	0x00000082


	//----- nvinfo : EIATTR_KPARAM_INFO
	.align		4
.L_205:
        /*0008*/ 	.byte	0x04, 0x17
        /*000a*/ 	.short	(.L_207 - .L_206)
.L_206:
        /*000c*/ 	.word	0x00000000
        /*0010*/ 	.short	0x0003
        /*0012*/ 	.short	0x0018
        /*0014*/ 	.byte	0x00, 0xf0, 0x11, 0x00


	//----- nvinfo : EIATTR_KPARAM_INFO
	.align		4
.L_207:
        /*0018*/ 	.byte	0x04, 0x17
        /*001a*/ 	.short	(.L_209 - .L_208)
.L_208:
        /*001c*/ 	.word	0x00000000
        /*0020*/ 	.short	0x0002
        /*0022*/ 	.short	0x0010
        /*0024*/ 	.byte	0x00, 0xf5, 0x21, 0x00


	//----- nvinfo : EIATTR_KPARAM_INFO
	.align		4
.L_209:
        /*0028*/ 	.byte	0x04, 0x17
        /*002a*/ 	.short	(.L_211 - .L_210)
.L_210:
        /*002c*/ 	.word	0x00000000
        /*0030*/ 	.short	0x0001
        /*0032*/ 	.short	0x0008
        /*0034*/ 	.byte	0x00, 0xf5, 0x21, 0x00


	//----- nvinfo : EIATTR_KPARAM_INFO
	.align		4
.L_211:
        /*0038*/ 	.byte	0x04, 0x17
        /*003a*/ 	.short	(.L_213 - .L_212)
.L_212:
        /*003c*/ 	.word	0x00000000
        /*0040*/ 	.short	0x0000
        /*0042*/ 	.short	0x0000
        /*0044*/ 	.byte	0x00, 0xf5, 0x21, 0x00


	//----- nvinfo : EIATTR_SPARSE_MMA_MASK
	.align		4
.L_213:
        /*0048*/ 	.byte	0x03, 0x50
        /*004a*/ 	.short	0x0000


	//----- nvinfo : EIATTR_MAXREG_COUNT
	.align		4
        /*004c*/ 	.byte	0x03, 0x1b
        /*004e*/ 	.short	0x00ff


	//----- nvinfo : EIATTR_MERCURY_ISA_VERSION
	.align		4
        /*0050*/ 	.byte	0x03, 0x5f
        /*0052*/ 	.short	0x0101


	//----- nvinfo : EIATTR_VRC_CTA_INIT_COUNT
	.align		4
        /*0054*/ 	.byte	0x02, 0x4a
	.zero		1
	.zero		1


	//----- nvinfo : EIATTR_EXIT_INSTR_OFFSETS
	.align		4
        /*0058*/ 	.byte	0x04, 0x1c
        /*005a*/ 	.short	(.L_215 - .L_214)


	//   ....[0]....
.L_214:
        /*005c*/ 	.word	0x000000d0


	//   ....[1]....
        /*0060*/ 	.word	0x00000100


	//   ....[2]....
        /*0064*/ 	.word	0x000001e0


	//----- nvinfo : EIATTR_CBANK_PARAM_SIZE
	.align		4
.L_215:
        /*0068*/ 	.byte	0x03, 0x19
        /*006a*/ 	.short	0x001c


	//----- nvinfo : EIATTR_PARAM_CBANK
	.align		4
        /*006c*/ 	.byte	0x04, 0x0a
        /*006e*/ 	.short	(.L_217 - .L_216)
	.align		4
.L_216:
        /*0070*/ 	.word	index@(.nv.constant0._Z6my_subPdS_S_i)
        /*0074*/ 	.short	0x0380
        /*0076*/ 	.short	0x001c


	//----- nvinfo : EIATTR_SW_WAR
	.align		4
.L_217:
        /*0078*/ 	.byte	0x04, 0x36
        /*007a*/ 	.short	(.L_219 - .L_218)
.L_218:
        /*007c*/ 	.word	0x00000008
.L_219:


//--------------------- .nv.callgraph             --------------------------
	.section	.nv.callgraph,"",@"SHT_CUDA_CALLGRAPH"
	.align	4
	.sectionentsize	8
	.align		4
        /*0000*/ 	.word	0x00000000
	.align		4
        /*0004*/ 	.word	0xffffffff
	.align		4
        /*0008*/ 	.word	0x00000000
	.align		4
        /*000c*/ 	.word	0xfffffffe
	.align		4
        /*0010*/ 	.word	0x00000000
	.align		4
        /*0014*/ 	.word	0xfffffffd
	.align		4
        /*0018*/ 	.word	0x00000000
	.align		4
        /*001c*/ 	.word	0xfffffffc


//--------------------- .nv.constant4             --------------------------
	.section	.nv.constant4,"a",@progbits
	.align	8
	.align		8
.nv.constant4:
        /*0000*/ 	.dword	_ZN34_INTERNAL_5ac6204c_4_k_cu_05ae43d74cuda3std3__45__cpo5beginE
	.align		8
        /*0008*/ 	.dword	_ZN34_INTERNAL_5ac6204c_4_k_cu_05ae43d74cuda3std3__45__cpo3endE
	.align		8
        /*0010*/ 	.dword	_ZN34_INTERNAL_5ac6204c_4_k_cu_05ae43d74cuda3std3__45__cpo6cbeginE
	.align		8
        /*0018*/ 	.dword	_ZN34_INTERNAL_5ac6204c_4_k_cu_05ae43d74cuda3std3__45__cpo4cendE
	.align		8
        /*0020*/ 	.dword	_ZN34_INTERNAL_5ac6204c_4_k_cu_05ae43d74cuda3std3__45__cpo6rbeginE
	.align		8
        /*0028*/ 	.dword	_ZN34_INTERNAL_5ac6204c_4_k_cu_05ae43d74cuda3std3__45__cpo4rendE
	.align		8
        /*0030*/ 	.dword	_ZN34_INTERNAL_5ac6204c_4_k_cu_05ae43d74cuda3std3__45__cpo7crbeginE
	.align		8
        /*0038*/ 	.dword	_ZN34_INTERNAL_5ac6204c_4_k_cu_05ae43d74cuda3std3__45__cpo5crendE
	.align		8
        /*0040*/ 	.dword	_ZN34_INTERNAL_5ac6204c_4_k_cu_05ae43d74cuda3std3__436_GLOBAL__N__5ac6204c_4_k_cu_05ae43d76ignoreE
	.align		8
        /*0048*/ 	.dword	_ZN34_INTERNAL_5ac6204c_4_k_cu_05ae43d74cuda3std3__419piecewise_constructE
	.align		8
        /*0050*/ 	.dword	_ZN34_INTERNAL_5ac6204c_4_k_cu_05ae43d74cuda3std3__48in_placeE
	.align		8
        /*0058*/ 	.dword	_ZN34_INTERNAL_5ac6204c_4_k_cu_05ae43d74cuda3std3__420unreachable_sentinelE
	.align		8
        /*0060*/ 	.dword	_ZN34_INTERNAL_5ac6204c_4_k_cu_05ae43d74cuda3std3__47nulloptE
	.align		8
        /*0068*/ 	.dword	_ZN34_INTERNAL_5ac6204c_4_k_cu_05ae43d74cuda3std3__48unexpectE
	.align		8
        /*0070*/ 	.dword	_ZN34_INTERNAL_5ac6204c_4_k_cu_05ae43d74cuda3std6ranges3__45__cpo4swapE
	.align		8
        /*0078*/ 	.dword	_ZN34_INTERNAL_5ac6204c_4_k_cu_05ae43d74cuda3std6ranges3__45__cpo9iter_moveE
	.align		8
        /*0080*/ 	.dword	_ZN34_INTERNAL_5ac6204c_4_k_cu_05ae43d74cuda3std6ranges3__45__cpo5beginE
	.align		8
        /*0088*/ 	.dword	_ZN34_INTERNAL_5ac6204c_4_k_cu_05ae43d74cuda3std6ranges3__45__cpo3endE
	.align		8
        /*0090*/ 	.dword	_ZN34_INTERNAL_5ac6204c_4_k_cu_05ae43d74cuda3std6ranges3__45__cpo6cbeginE
	.align		8
        /*0098*/ 	.dword	_ZN34_INTERNAL_5ac6204c_4_k_cu_05ae43d74cuda3std6ranges3__45__cpo4cendE
	.align		8
        /*00a0*/ 	.dword	_ZN34_INTERNAL_5ac6204c_4_k_cu_05ae43d74cuda3std6ranges3__45__cpo7advanceE
	.align		8
        /*00a8*/ 	.dword	_ZN34_INTERNAL_5ac6204c_4_k_cu_05ae43d74cuda3std6ranges3__45__cpo9iter_swapE
	.align		8
        /*00b0*/ 	.dword	_ZN34_INTERNAL_5ac6204c_4_k_cu_05ae43d74cuda3std6ranges3__45__cpo4nextE
	.align		8
        /*00b8*/ 	.dword	_ZN34_INTERNAL_5ac6204c_4_k_cu_05ae43d74cuda3std6ranges3__45__cpo4prevE
	.align		8
        /*00c0*/ 	.dword	_ZN34_INTERNAL_5ac6204c_4_k_cu_05ae43d74cuda3std6ranges3__45__cpo4dataE
	.align		8
        /*00c8*/ 	.dword	_ZN34_INTERNAL_5ac6204c_4_k_cu_05ae43d74cuda3std6ranges3__45__cpo5cdataE
	.align		8
        /*00d0*/ 	.dword	_ZN34_INTERNAL_5ac6204c_4_k_cu_05ae43d74cuda3std6ranges3__45__cpo4sizeE
	.align		8
        /*00d8*/ 	.dword	_ZN34_INTERNAL_5ac6204c_4_k_cu_05ae43d74cuda3std6ranges3__45__cpo5ssizeE
	.align		8
        /*00e0*/ 	.dword	_ZN34_INTERNAL_5ac6204c_4_k_cu_05ae43d74cuda3std6ranges3__45__cpo8distanceE
	.align		8
        /*00e8*/ 	.dword	_ZN34_INTERNAL_5ac6204c_4_k_cu_05ae43d76thrust24THRUST_300001_SM_1000_NS6system6detail10sequential3seqE
	.align		8
        /*00f0*/ 	.dword	_ZN34_INTERNAL_5ac6204c_4_k_cu_05ae43d76thrust24THRUST_300001_SM_1000_NS12placeholders2_1E
	.align		8
        /*00f8*/ 	.dword	_ZN34_INTERNAL_5ac6204c_4_k_cu_05ae43d76thrust24THRUST_300001_SM_1000_NS12placeholders2_2E
	.align		8
        /*0100*/ 	.dword	_ZN34_INTERNAL_5ac6204c_4_k_cu_05ae43d76thrust24THRUST_300001_SM_1000_NS12placeholders2_3E
	.align		8
        /*0108*/ 	.dword	_ZN34_INTERNAL_5ac6204c_4_k_cu_05ae43d76thrust24THRUST_300001_SM_1000_NS12placeholders2_4E
	.align		8
        /*0110*/ 	.dword	_ZN34_INTERNAL_5ac6204c_4_k_cu_05ae43d76thrust24THRUST_300001_SM_1000_NS12placeholders2_5E
	.align		8
        /*0118*/ 	.dword	_ZN34_INTERNAL_5ac6204c_4_k_cu_05ae43d76thrust24THRUST_300001_SM_1000_NS12placeholders2_6E
	.align		8
        /*0120*/ 	.dword	_ZN34_INTERNAL_5ac6204c_4_k_cu_05ae43d76thrust24THRUST_300001_SM_1000_NS12placeholders2_7E
	.align		8
        /*0128*/ 	.dword	_ZN34_INTERNAL_5ac6204c_4_k_cu_05ae43d76thrust24THRUST_300001_SM_1000_NS12placeholders2_8E
	.align		8
        /*0130*/ 	.dword	_ZN34_INTERNAL_5ac6204c_4_k_cu_05ae43d76thrust24THRUST_300001_SM_1000_NS12placeholders2_9E
	.align		8
        /*0138*/ 	.dword	_ZN34_INTERNAL_5ac6204c_4_k_cu_05ae43d76thrust24THRUST_300001_SM_1000_NS12placeholders3_10E


//--------------------- .text._ZN3cub18CUB_300001_SM_10006detail6reduce28DeviceReduceSingleTileKernelINS2_10policy_hubIdyN4cuda3__47maximumIvEEE10Policy1000EPdSB_iS8_ddNS5_3std3__410__identityEEEvT0_T1_T2_T3_T4_T6_ --------------------------
	.section	.text._ZN3cub18CUB_300001_SM_10006detail6reduce28DeviceReduceSingleTileKernelINS2_10policy_hubIdyN4cuda3__47maximumIvEEE10Policy1000EPdSB_iS8_ddNS5_3std3__410__identityEEEvT0_T1_T2_T3_T4_T6_,"ax",@progbits
	.align	128
        .global         _ZN3cub18CUB_300001_SM_10006detail6reduce28DeviceReduceSingleTileKernelINS2_10policy_hubIdyN4cuda3__47maximumIvEEE10Policy1000EPdSB_iS8_ddNS5_3std3__410__identityEEEvT0_T1_T2_T3_T4_T6_
        .type           _ZN3cub18CUB_300001_SM_10006detail6reduce28DeviceReduceSingleTileKernelINS2_10policy_hubIdyN4cuda3__47maximumIvEEE10Policy1000EPdSB_iS8_ddNS5_3std3__410__identityEEEvT0_T1_T2_T3_T4_T6_,@function
        .size           _ZN3cub18CUB_300001_SM_10006detail6reduce28DeviceReduceSingleTileKernelINS2_10policy_hubIdyN4cuda3__47maximumIvEEE10Policy1000EPdSB_iS8_ddNS5_3std3__410__identityEEEvT0_T1_T2_T3_T4_T6_,(.L_x_179 - _ZN3cub18CUB_300001_SM_10006detail6reduce28DeviceReduceSingleTileKernelINS2_10policy_hubIdyN4cuda3__47maximumIvEEE10Policy1000EPdSB_iS8_ddNS5_3std3__410__identityEEEvT0_T1_T2_T3_T4_T6_)
        .other          _ZN3cub18CUB_300001_SM_10006detail6reduce28DeviceReduceSingleTileKernelINS2_10policy_hubIdyN4cuda3__47maximumIvEEE10Policy1000EPdSB_iS8_ddNS5_3std3__410__identityEEEvT0_T1_T2_T3_T4_T6_,@"STO_CUDA_ENTRY STV_DEFAULT"
_ZN3cub18CUB_300001_SM_10006detail6reduce28DeviceReduceSingleTileKernelINS2_10policy_hubIdyN4cuda3__47maximumIvEEE10Policy1000EPdSB_iS8_ddNS5_3std3__410__identityEEEvT0_T1_T2_T3_T4_T6_:
.text._ZN3cub18CUB_300001_SM_10006detail6reduce28DeviceReduceSingleTileKernelINS2_10policy_hubIdyN4cuda3__47maximumIvEEE10Policy1000EPdSB_iS8_ddNS5_3std3__410__identityEEEvT0_T1_T2_T3_T4_T6_:
[----:B------:R-:W-:Y:S01]  /*0000*/  LDC R1, c[0x0][0x37c] ;  /* 0x0000df00ff017b82 */ /* 0x000fe20000000800 */
[----:B------:R-:W0:Y:S01]  /*0010*/  LDCU UR4, c[0x0][0x390] ;  /* 0x00007200ff0477ac */ /* 0x000e220008000800 */
[----:B------:R-:W1:Y:S01]  /*0020*/  LDCU.64 UR6, c[0x0][0x358] ;  /* 0x00006b00ff0677ac */ /* 0x000e620008000a00 */
[----:B0-----:R-:W-:-:S05]  /*0030*/  IMAD.U32 R4, RZ, RZ, UR4 ;  /* 0x00000004ff047e24 */ /* 0x001fca000f8e00ff */
[----:B------:R-:W-:-:S13]  /*0040*/  ISETP.NE.AND P0, PT, R4, RZ, PT ;  /* 0x000000ff0400720c */ /* 0x000fda0003f05270 */
[----:B-1----:R-:W-:Y:S05]  /*0050*/  @P0 BRA `(.L_x_0) ;  /* 0x00000000001c0947 */ /* 0x002fea0003800000 */
[----:B------:R-:W0:Y:S02]  /*0060*/  S2R R0, SR_TID.X ;  /* 0x0000000000007919 */ /* 0x000e240000002100 */
[----:B0-----:R-:W-:-:S13]  /*0070*/  ISETP.NE.AND P0, PT, R0, RZ, PT ;  /* 0x000000ff0000720c */ /* 0x001fda0003f05270 */
[----:B------:R-:W-:Y:S05]  /*0080*/  @P0 EXIT ;  /* 0x000000000000094d */ /* 0x000fea0003800000 */
[----:B------:R-:W0:Y:S08]  /*0090*/  LDC.64 R2, c[0x0][0x388] ;  /* 0x0000e200ff027b82 */ /* 0x000e300000000a00 */
[----:B------:R-:W0:Y:S02]  /*00a0*/  LDC.64 R4, c[0x0][0x398] ;  /* 0x0000e600ff047b82 */ /* 0x000e240000000a00 */
[----:B0-----:R-:W-:Y:S01]  /*00b0*/  STG.E.64 desc[UR6][R2.64], R4 ;  /* 0x0000000402007986 */ /* 0x001fe2000c101b06 */
[----:B------:R-:W-:Y:S05]  /*00c0*/  EXIT ;  /* 0x000000000000794d */ /* 0x000fea0003800000 */
.L_x_0:
[----:B------:R-:W0:Y:S01]  /*00d0*/  LDCU UR4, c[0x0][0x380] ;  /* 0x00007000ff0477ac */ /* 0x000e220008000800 */
[----:B------:R-:W-:Y:S01]  /*00e0*/  BSSY.RECONVERGENT B0, `(.L_x_1) ;  /* 0x00005b3000007945 */ /* 0x000fe20003800200 */
[----:B0-----:R-:W-:-:S09]  /*00f0*/  ULOP3.LUT UP0, URZ, UR4, 0x1f, URZ, 0xc0, !UPT ;  /* 0x0000001f04ff7892 */ /* 0x001fd2000f80c0ff */
[----:B------:R-:W-:Y:S05]  /*0100*/  BRA.U UP0, `(.L_x_2) ;  /* 0x0000002d003c7547 */ /* 0x000fea000b800000 */
[----:B------:R-:W-:-:S13]  /*0110*/  ISETP.GT.AND P0, PT, R4, 0x7ff, PT ;  /* 0x000007ff0400780c */ /* 0x000fda0003f04270 */
[----:B------:R-:W-:Y:S05]  /*0120*/  @P0 BRA `(.L_x_3) ;  /* 0x0000001400e80947 */ /* 0x000fea0003800000 */
[----:B------:R-:W0:Y:S01]  /*0130*/  S2R R3, SR_TID.X ;  /* 0x0000000000037919 */ /* 0x000e220000002100 */
[----:B------:R-:W-:Y:S01]  /*0140*/  BSSY.RECONVERGENT B1, `(.L_x_4) ;  /* 0x0000009000017945 */ /* 0x000fe20003800200 */
[----:B------:R-:W-:Y:S02]  /*0150*/  CS2R R6, SRZ ;  /* 0x0000000000067805 */ /* 0x000fe4000001ff00 */
[----:B0-----:R-:W-:Y:S01]  /*0160*/  ISETP.GE.AND P0, PT, R3, R4, PT ;  /* 0x000000040300720c */ /* 0x001fe20003f06270 */
[----:B------:R-:W-:-:S12]  /*0170*/  IMAD.MOV.U32 R5, RZ, RZ, R3 ;  /* 0x000000ffff057224 */ /* 0x000fd800078e0003 */
[----:B------:R-:W-:Y:S05]  /*0180*/  @P0 BRA `(.L_x_5) ;  /* 0x0000000000100947 */ /* 0x000fea0003800000 */
[----:B------:R-:W0:Y:S02]  /*0190*/  LDC.64 R6, c[0x0][0x380] ;  /* 0x0000e000ff067b82 */ /* 0x000e240000000a00 */
[----:B0-----:R-:W-:-:S06]  /*01a0*/  IMAD.WIDE.U32 R6, R3, 0x8, R6 ;  /* 0x0000000803067825 */ /* 0x001fcc00078e0006 */
[----:B------:R-:W5:Y:S01]  /*01b0*/  LDG.E.64.CONSTANT R6, desc[UR6][R6.64] ;  /* 0x0000000606067981 */ /* 0x000f62000c1e9b00 */
[----:B------:R-:W-:-:S07]  /*01c0*/  VIADD R5, R3, 0x100 ;  /* 0x0000010003057836 */ /* 0x000fce0000000000 */
.L_x_5:
[----:B------:R-:W-:Y:S05]  /*01d0*/  BSYNC.RECONVERGENT B1 ;  /* 0x0000000000017941 */ /* 0x000fea0003800200 */
.L_x_4:
[----:B------:R-:W-:Y:S01]  /*01e0*/  ISETP.GE.AND P0, PT, R5, R4, PT ;  /* 0x000000040500720c */ /* 0x000fe20003f06270 */
[----:B------:R-:W-:-:S12]  /*01f0*/  BSSY.RECONVERGENT B1, `(.L_x_6) ;  /* 0x00000b0000017945 */ /* 0x000fd80003800200 */
[----:B------:R-:W-:Y:S05]  /*0200*/  @P0 BRA `(.L_x_7) ;  /* 0x0000000800b80947 */ /* 0x000fea0003800000 */
[----:B------:R-:W-:Y:S01]  /*0210*/  LOP3.LUT R9, RZ, R5, RZ, 0x33, !PT ;  /* 0x00000005ff097212 */ /* 0x000fe200078e33ff */
[----:B------:R-:W-:Y:S04]  /*0220*/  BSSY.RECONVERGENT B2, `(.L_x_8) ;  /* 0x0000019000027945 */ /* 0x000fe80003800200 */
[----:B------:R-:W-:-:S05]  /*0230*/  IMAD.IADD R0, R9, 0x1, R4 ;  /* 0x0000000109007824 */ /* 0x000fca00078e0204 */
[C---:B------:R-:W-:Y:S02]  /*0240*/  LOP3.LUT R2, R0.reuse, 0x300, RZ, 0xc0, !PT ;  /* 0x0000030000027812 */ /* 0x040fe400078ec0ff */
[----:B------:R-:W-:Y:S02]  /*0250*/  ISETP.GE.U32.AND P0, PT, R0, 0x300, PT ;  /* 0x000003000000780c */ /* 0x000fe40003f06070 */
[----:B------:R-:W-:-:S13]  /*0260*/  ISETP.NE.AND P1, PT, R2, 0x300, PT ;  /* 0x000003000200780c */ /* 0x000fda0003f25270 */
[----:B------:R-:W-:Y:S05]  /*0270*/  @!P1 BRA `(.L_x_9) ;  /* 0x00000000004c9947 */ /* 0x000fea0003800000 */
[----:B------:R-:W0:Y:S01]  /*0280*/  LDC.64 R8, c[0x0][0x380] ;  /* 0x0000e000ff087b82 */ /* 0x000e220000000a00 */
[----:B------:R-:W-:-:S04]  /*0290*/  LEA.HI R0, R0, 0x1, RZ, 0x18 ;  /* 0x0000000100007811 */ /* 0x000fc800078fc0ff */
[----:B------:R-:W-:-:S05]  /*02a0*/  LOP3.LUT R0, R0, 0x3, RZ, 0xc0, !PT ;  /* 0x0000000300007812 */ /* 0x000fca00078ec0ff */
[----:B------:R-:W-:Y:S02]  /*02b0*/  IMAD.MOV R0, RZ, RZ, -R0 ;  /* 0x000000ffff007224 */ /* 0x000fe400078e0a00 */
[----:B0-----:R-:W-:-:S04]  /*02c0*/  IMAD.WIDE.U32 R8, R5, 0x8, R8 ;  /* 0x0000000805087825 */ /* 0x001fc800078e0008 */
[----:B------:R-:W-:Y:S02]  /*02d0*/  IMAD.MOV.U32 R2, RZ, RZ, R8 ;  /* 0x000000ffff027224 */ /* 0x000fe400078e0008 */
[----:B------:R-:W-:-:S07]  /*02e0*/  IMAD.MOV.U32 R11, RZ, RZ, R9 ;  /* 0x000000ffff0b7224 */ /* 0x000fce00078e0009 */
.L_x_10:
[----:B------:R-:W-:Y:S02]  /*02f0*/  IMAD.MOV.U32 R8, RZ, RZ, R2 ;  /* 0x000000ffff087224 */ /* 0x000fe400078e0002 */
[----:B------:R-:W-:-:S06]  /*0300*/  IMAD.MOV.U32 R9, RZ, RZ, R11 ;  /* 0x000000ffff097224 */ /* 0x000fcc00078e000b */
[----:B------:R-:W2:Y:S01]  /*0310*/  LDG.E.64.CONSTANT R8, desc[UR6][R8.64] ;  /* 0x0000000608087981 */ /* 0x000ea2000c1e9b00 */
[----:B------:R-:W-:Y:S01]  /*0320*/  VIADD R0, R0, 0x1 ;  /* 0x0000000100007836 */ /* 0x000fe20000000000 */
[----:B------:R-:W-:Y:S01]  /*0330*/  IADD3 R2, P3, PT, R2, 0x800, RZ ;  /* 0x0000080002027810 */ /* 0x000fe20007f7e0ff */
[----:B------:R-:W-:-:S03]  /*0340*/  VIADD R5, R5, 0x100 ;  /* 0x0000010005057836 */ /* 0x000fc60000000000 */
[----:B------:R-:W-:Y:S01]  /*0350*/  ISETP.NE.AND P2, PT, R0, RZ, PT ;  /* 0x000000ff0000720c */ /* 0x000fe20003f45270 */
[----:B------:R-:W-:Y:S01]  /*0360*/  IMAD.X R11, RZ, RZ, R11, P3 ;  /* 0x000000ffff0b7224 */ /* 0x000fe200018e060b */
[----:B--2--5:R-:W-:-:S06]  /*0370*/  DSETP.GEU.AND P1, PT, R6, R8, PT ;  /* 0x000000080600722a */ /* 0x024fcc0003f2e000 */
[----:B------:R-:W-:Y:S02]  /*0380*/  FSEL R6, R8, R6, !P1 ;  /* 0x0000000608067208 */ /* 0x000fe40004800000 */
[----:B------:R-:W-:-:S03]  /*0390*/  FSEL R7, R9, R7, !P1 ;  /* 0x0000000709077208 */ /* 0x000fc60004800000 */
[----:B------:R-:W-:Y:S05]  /*03a0*/  @P2 BRA `(.L_x_10) ;  /* 0xfffffffc00d02947 */ /* 0x000fea000383ffff */
.L_x_9:
[----:B------:R-:W-:Y:S05]  /*03b0*/  BSYNC.RECONVERGENT B2 ;  /* 0x0000000000027941 */ /* 0x000fea0003800200 */
.L_x_8:
[----:B------:R-:W-:Y:S05]  /*03c0*/  @!P0 BRA `(.L_x_7) ;  /* 0x0000000800488947 */ /* 0x000fea0003800000 */
[----:B------:R-:W-:Y:S01]  /*03d0*/  IMAD.IADD R0, R4, 0x1, -R5 ;  /* 0x0000000104007824 */ /* 0x000fe200078e0a05 */
[----:B------:R-:W-:Y:S01]  /*03e0*/  BSSY.RECONVERGENT B2, `(.L_x_11) ;  /* 0x0000051000027945 */ /* 0x000fe20003800200 */
[----:B------:R-:W-:-:S03]  /*03f0*/  PLOP3.LUT P0, PT, PT, PT, PT, 0x80, 0x8 ;  /* 0x000000000008781c */ /* 0x000fc60003f0f070 */
[----:B------:R-:W-:-:S13]  /*0400*/  ISETP.GT.AND P1, PT, R0, 0xc00, PT ;  /* 0x00000c000000780c */ /* 0x000fda0003f24270 */
[----:B------:R-:W-:Y:S05]  /*0410*/  @!P1 BRA `(.L_x_12) ;  /* 0x0000000400349947 */ /* 0x000fea0003800000 */
[----:B------:R-:W0:Y:S01]  /*0420*/  LDC.64 R8, c[0x0][0x380] ;  /* 0x0000e000ff087b82 */ /* 0x000e220000000a00 */
[----:B------:R-:W-:Y:S01]  /*0430*/  PLOP3.LUT P0, PT, PT, PT, PT, 0x8, 0x80 ;  /* 0x000000000080781c */ /* 0x000fe20003f0e170 */
[----:B------:R-:W-:-:S12]  /*0440*/  VIADD R0, R4, 0xfffff400 ;  /* 0xfffff40004007836 */ /* 0x000fd80000000000 */
.L_x_13:
[----:B0-----:R-:W-:-:S05]  /*0450*/  IMAD.WIDE R30, R5, 0x8, R8 ;  /* 0x00000008051e7825 */ /* 0x001fca00078e0208 */
[----:B------:R-:W2:Y:S04]  /*0460*/  LDG.E.64.CONSTANT R10, desc[UR6][R30.64] ;  /* 0x000000061e0a7981 */ /* 0x000ea8000c1e9b00 */
[----:B------:R-:W3:Y:S04]  /*0470*/  LDG.E.64.CONSTANT R12, desc[UR6][R30.64+0x800] ;  /* 0x000800061e0c7981 */ /* 0x000ee8000c1e9b00 */
[----:B------:R-:W4:Y:S01]  /*0480*/  LDG.E.64.CONSTANT R14, desc[UR6][R30.64+0x1000] ;  /* 0x001000061e0e7981 */ /* 0x000f22000c1e9b00 */
[----:B------:R-:W-:-:S03]  /*0490*/  VIADD R39, R5, 0x400 ;  /* 0x0000040005277836 */ /* 0x000fc60000000000 */
[----:B------:R-:W4:Y:S01]  /*04a0*/  LDG.E.64.CONSTANT R16, desc[UR6][R30.64+0x1800] ;  /* 0x001800061e107981 */ /* 0x000f22000c1e9b00 */
[----:B------:R-:W-:-:S05]  /*04b0*/  IMAD.WIDE R38, R39, 0x8, R8 ;  /* 0x0000000827267825 */ /* 0x000fca00078e0208 */
[----:B------:R-:W4:Y:S04]  /*04c0*/  LDG.E.64.CONSTANT R18, desc[UR6][R38.64] ;  /* 0x0000000626127981 */ /* 0x000f28000c1e9b00 */
[----:B------:R-:W4:Y:S04]  /*04d0*/  LDG.E.64.CONSTANT R20, desc[UR6][R38.64+0x800] ;  /* 0x0008000626147981 */ /* 0x000f28000c1e9b00 */
        /* <DEDUP_REMOVED lines=12> */
[----:B------:R-:W4:Y:S04]  /*05a0*/  LDG.E.64.CONSTANT R38, desc[UR6][R44.64+0x1000] ;  /* 0x001000062c267981 */ /* 0x000f28000c1e9b00 */
[----:B------:R-:W4:Y:S01]  /*05b0*/  LDG.E.64.CONSTANT R40, desc[UR6][R44.64+0x1800] ;  /* 0x001800062c287981 */ /* 0x000f22000c1e9b00 */
[----:B------:R-:W-:-:S05]  /*05c0*/  VIADD R5, R5, 0x1000 ;  /* 0x0000100005057836 */ /* 0x000fca0000000000 */
[----:B------:R-:W-:Y:S01]  /*05d0*/  ISETP.GE.AND P2, PT, R5, R0, PT ;  /* 0x000000000500720c */ /* 0x000fe20003f46270 */
[----:B--2--5:R-:W-:-:S06]  /*05e0*/  DSETP.GEU.AND P1, PT, R6, R10, PT ;  /* 0x0000000a0600722a */ /* 0x024fcc0003f2e000 */
[----:B------:R-:W-:Y:S02]  /*05f0*/  FSEL R6, R10, R6, !P1 ;  /* 0x000000060a067208 */ /* 0x000fe40004800000 */
[----:B------:R-:W-:-:S06]  /*0600*/  FSEL R7, R11, R7, !P1 ;  /* 0x000000070b077208 */ /* 0x000fcc0004800000 */
[----:B---3--:R-:W-:-:S06]  /*0610*/  DSETP.GEU.AND P1, PT, R6, R12, PT ;  /* 0x0000000c0600722a */ /* 0x008fcc0003f2e000 */
[----:B------:R-:W-:Y:S02]  /*0620*/  FSEL R6, R12, R6, !P1 ;  /* 0x000000060c067208 */ /* 0x000fe40004800000 */
[----:B------:R-:W-:-:S06]  /*0630*/  FSEL R7, R13, R7, !P1 ;  /* 0x000000070d077208 */ /* 0x000fcc0004800000 */
[----:B----4-:R-:W-:-:S06]  /*0640*/  DSETP.GEU.AND P1, PT, R6, R14, PT ;  /* 0x0000000e0600722a */ /* 0x010fcc0003f2e000 */
[----:B------:R-:W-:Y:S02]  /*0650*/  FSEL R6, R14, R6, !P1 ;  /* 0x000000060e067208 */ /* 0x000fe40004800000 */
[----:B------:R-:W-:-:S06]  /*0660*/  FSEL R7, R15, R7, !P1 ;  /* 0x000000070f077208 */ /* 0x000fcc0004800000 */
[----:B------:R-:W-:-:S06]  /*0670*/  DSETP.GEU.AND P1, PT, R6, R16, PT ;  /* 0x000000100600722a */ /* 0x000fcc0003f2e000 */
        /* <DEDUP_REMOVED lines=37> */
[----:B------:R-:W-:Y:S01]  /*08d0*/  FSEL R7, R41, R7, !P1 ;  /* 0x0000000729077208 */ /* 0x000fe20004800000 */
[----:B------:R-:W-:Y:S06]  /*08e0*/  @!P2 BRA `(.L_x_13) ;  /* 0xfffffff800d8a947 */ /* 0x000fec000383ffff */
.L_x_12:
[----:B------:R-:W-:Y:S05]  /*08f0*/  BSYNC.RECONVERGENT B2 ;  /* 0x0000000000027941 */ /* 0x000fea0003800200 */
.L_x_11:
[----:B------:R-:W-:Y:S01]  /*0900*/  IMAD.IADD R0, R4, 0x1, -R5 ;  /* 0x0000000104007824 */ /* 0x000fe200078e0a05 */
[----:B------:R-:W-:Y:S04]  /*0910*/  BSSY.RECONVERGENT B2, `(.L_x_14) ;  /* 0x0000029000027945 */ /* 0x000fe80003800200 */
[----:B------:R-:W-:-:S13]  /*0920*/  ISETP.GT.AND P1, PT, R0, 0x400, PT ;  /* 0x000004000000780c */ /* 0x000fda0003f24270 */
[----:B------:R-:W-:Y:S05]  /*0930*/  @!P1 BRA `(.L_x_15) ;  /* 0x0000000000989947 */ /* 0x000fea0003800000 */
[----:B------:R-:W0:Y:S02]  /*0940*/  LDC.64 R18, c[0x0][0x380] ;  /* 0x0000e000ff127b82 */ /* 0x000e240000000a00 */
        /* <DEDUP_REMOVED lines=11> */
[----:B------:R-:W-:Y:S01]  /*0a00*/  VIADD R5, R5, 0x800 ;  /* 0x0000080005057836 */ /* 0x000fe20000000000 */
        /* <DEDUP_REMOVED lines=20> */
[----:B------:R-:W-:Y:S02]  /*0b50*/  FSEL R7, R25, R7, !P0 ;  /* 0x0000000719077208 */ /* 0x000fe40004000000 */
[----:B------:R-:W-:-:S04]  /*0b60*/  PLOP3.LUT P0, PT, PT, PT, PT, 0x8, 0x80 ;  /* 0x000000000080781c */ /* 0x000fc80003f0e170 */
[----:B------:R-:W-:-:S06]  /*0b70*/  DSETP.GEU.AND P1, PT, R6, R26, PT ;  /* 0x0000001a0600722a */ /* 0x000fcc0003f2e000 */
[----:B------:R-:W-:Y:S02]  /*0b80*/  FSEL R6, R26, R6, !P1 ;  /* 0x000000061a067208 */ /* 0x000fe40004800000 */
[----:B------:R-:W-:-:S07]  /*0b90*/  FSEL R7, R27, R7, !P1 ;  /* 0x000000071b077208 */ /* 0x000fce0004800000 */
.L_x_15:
[----:B------:R-:W-:Y:S05]  /*0ba0*/  BSYNC.RECONVERGENT B2 ;  /* 0x0000000000027941 */ /* 0x000fea0003800200 */
.L_x_14:
[----:B------:R-:W-:-:S13]  /*0bb0*/  ISETP.LT.OR P0, PT, R5, R4, P0 ;  /* 0x000000040500720c */ /* 0x000fda0000701670 */
[----:B------:R-:W-:Y:S05]  /*0bc0*/  @!P0 BRA `(.L_x_7) ;  /* 0x0000000000488947 */ /* 0x000fea0003800000 */
[----:B------:R-:W0:Y:S02]  /*0bd0*/  LDC.64 R8, c[0x0][0x380] ;  /* 0x0000e000ff087b82 */ /* 0x000e240000000a00 */
[----:B0-----:R-:W-:-:S05]  /*0be0*/  IMAD.WIDE R8, R5, 0x8, R8 ;  /* 0x0000000805087825 */ /* 0x001fca00078e0208 */
[----:B------:R-:W2:Y:S04]  /*0bf0*/  LDG.E.64.CONSTANT R10, desc[UR6][R8.64] ;  /* 0x00000006080a7981 */ /* 0x000ea8000c1e9b00 */
[----:B------:R-:W3:Y:S04]  /*0c00*/  LDG.E.64.CONSTANT R12, desc[UR6][R8.64+0x800] ;  /* 0x00080006080c7981 */ /* 0x000ee8000c1e9b00 */
[----:B------:R-:W4:Y:S04]  /*0c10*/  LDG.E.64.CONSTANT R14, desc[UR6][R8.64+0x1000] ;  /* 0x00100006080e7981 */ /* 0x000f28000c1e9b00 */
[----:B------:R-:W4:Y:S01]  /*0c20*/  LDG.E.64.CONSTANT R16, desc[UR6][R8.64+0x1800] ;  /* 0x0018000608107981 */ /* 0x000f22000c1e9b00 */
        /* <DEDUP_REMOVED lines=11> */
[----:B------:R-:W-:-:S07]  /*0ce0*/  FSEL R7, R17, R7, !P0 ;  /* 0x0000000711077208 */ /* 0x000fce0004000000 */
.L_x_7:
[----:B------:R-:W-:Y:S05]  /*0cf0*/  BSYNC.RECONVERGENT B1 ;  /* 0x0000000000017941 */ /* 0x000fea0003800200 */
.L_x_6:
[----:B------:R-:W-:-:S13]  /*0d00*/  ISETP.GE.AND P0, PT, R4, 0x100, PT ;  /* 0x000001000400780c */ /* 0x000fda0003f06270 */
[----:B------:R-:W-:Y:S05]  /*0d10*/  @!P0 BRA `(.L_x_16) ;  /* 0x00000004003c8947 */ /* 0x000fea0003800000 */
[----:B------:R-:W0:Y:S01]  /*0d20*/  S2R R8, SR_LANEID ;  /* 0x0000000000087919 */ /* 0x000e220000000000 */
[----:B-----5:R-:W-:Y:S04]  /*0d30*/  SHFL.DOWN PT, R4, R6, 0x1, 0x1f ;  /* 0x08201f0006047f89 */ /* 0x020fe800000e0000 */
[----:B------:R-:W1:Y:S02]  /*0d40*/  SHFL.DOWN PT, R5, R7, 0x1, 0x1f ;  /* 0x08201f0007057f89 */ /* 0x000e6400000e0000 */
[----:B-1----:R-:W-:Y:S01]  /*0d50*/  DSETP.GEU.AND P1, PT, R6, R4, PT ;  /* 0x000000040600722a */ /* 0x002fe20003f2e000 */
[C---:B0-----:R-:W-:Y:S02]  /*0d60*/  ISETP.GT.AND P0, PT, R8.reuse, 0x1e, PT ;  /* 0x0000001e0800780c */ /* 0x041fe40003f04270 */
[----:B------:R-:W-:-:S03]  /*0d70*/  ISETP.NE.AND P2, PT, R8, RZ, PT ;  /* 0x000000ff0800720c */ /* 0x000fc60003f45270 */
[----:B------:R-:W-:Y:S02]  /*0d80*/  FSEL R9, R4, R6, !P1 ;  /* 0x0000000604097208 */ /* 0x000fe40004800000 */
[----:B------:R-:W-:Y:S02]  /*0d90*/  FSEL R5, R5, R7, !P1 ;  /* 0x0000000705057208 */ /* 0x000fe40004800000 */
[----:B------:R-:W-:Y:S02]  /*0da0*/  FSEL R6, R6, R9, P0 ;  /* 0x0000000906067208 */ /* 0x000fe40000000000 */
[----:B------:R-:W-:Y:S02]  /*0db0*/  FSEL R11, R7, R5, P0 ;  /* 0x00000005070b7208 */ /* 0x000fe40000000000 */
[----:B------:R-:W-:Y:S01]  /*0dc0*/  ISETP.GT.AND P0, PT, R8, 0x1d, PT ;  /* 0x0000001d0800780c */ /* 0x000fe20003f04270 */
[----:B------:R-:W-:Y:S01]  /*0dd0*/  SHFL.DOWN PT, R4, R6, 0x2, 0x1f ;  /* 0x08401f0006047f89 */ /* 0x000fe200000e0000 */
[----:B------:R-:W-:Y:S01]  /*0de0*/  @!P2 MOV R2, 0x400 ;  /* 0x000004000002a802 */ /* 0x000fe20000000f00 */
[----:B------:R-:W-:Y:S01]  /*0df0*/  IMAD.MOV.U32 R7, RZ, RZ, R11 ;  /* 0x000000ffff077224 */ /* 0x000fe200078e000b */
[----:B------:R-:W-:Y:S01]  /*0e00*/  @!P2 SHF.R.U32.HI R0, RZ, 0x2, R3 ;  /* 0x00000002ff00a819 */ /* 0x000fe20000011603 */
[----:B------:R-:W0:Y:S03]  /*0e10*/  SHFL.DOWN PT, R5, R11, 0x2, 0x1f ;  /* 0x08401f000b057f89 */ /* 0x000e2600000e0000 */
[----:B------:R-:W-:Y:S01]  /*0e20*/  @!P2 LOP3.LUT R0, R0, 0xf8, RZ, 0xc0, !PT ;  /* 0x000000f80000a812 */ /* 0x000fe200078ec0ff */
[----:B------:R-:W1:Y:S01]  /*0e30*/  @!P2 S2R R9, SR_CgaCtaId ;  /* 0x000000000009a919 */ /* 0x000e620000008800 */
[----:B0-----:R-:W-:-:S06]  /*0e40*/  DSETP.GEU.AND P1, PT, R6, R4, PT ;  /* 0x000000040600722a */ /* 0x001fcc0003f2e000 */
[----:B------:R-:W-:Y:S02]  /*0e50*/  @!P0 FSEL R6, R4, R6, !P1 ;  /* 0x0000000604068208 */ /* 0x000fe40004800000 */
[----:B------:R-:W-:Y:S02]  /*0e60*/  @!P0 FSEL R11, R5, R11, !P1 ;  /* 0x0000000b050b8208 */ /* 0x000fe40004800000 */
[----:B------:R-:W-:Y:S01]  /*0e70*/  ISETP.GT.AND P0, PT, R8, 0x1b, PT ;  /* 0x0000001b0800780c */ /* 0x000fe20003f04270 */
[----:B------:R-:W-:Y:S02]  /*0e80*/  SHFL.DOWN PT, R4, R6, 0x4, 0x1f ;  /* 0x08801f0006047f89 */ /* 0x000fe400000e0000 */
[----:B------:R-:W-:Y:S02]  /*0e90*/  IMAD.MOV.U32 R7, RZ, RZ, R11 ;  /* 0x000000ffff077224 */ /* 0x000fe400078e000b */
[----:B------:R-:W0:Y:S04]  /*0ea0*/  SHFL.DOWN PT, R5, R11, 0x4, 0x1f ;  /* 0x08801f000b057f89 */ /* 0x000e2800000e0000 */
        /* <DEDUP_REMOVED lines=14> */
[----:B0-----:R-:W-:Y:S01]  /*0f90*/  DSETP.GEU.AND P0, PT, R6, R4, PT ;  /* 0x000000040600722a */ /* 0x001fe20003f0e000 */
[----:B-1----:R-:W-:-:S05]  /*0fa0*/  @!P2 LEA R7, R9, R2, 0x18 ;  /* 0x000000020907a211 */ /* 0x002fca00078ec0ff */
[----:B------:R-:W-:Y:S01]  /*0fb0*/  FSEL R4, R4, R6, !P0 ;  /* 0x0000000604047208 */ /* 0x000fe20004000000 */
[----:B------:R-:W-:Y:S01]  /*0fc0*/  @!P2 IMAD.IADD R9, R0, 0x1, R7 ;  /* 0x000000010009a824 */ /* 0x000fe200078e0207 */
[----:B------:R-:W-:Y:S02]  /*0fd0*/  FSEL R5, R5, R11, !P0 ;  /* 0x0000000b05057208 */ /* 0x000fe40004000000 */
[----:B------:R-:W-:Y:S02]  /*0fe0*/  ISETP.NE.AND P0, PT, R3, RZ, PT ;  /* 0x000000ff0300720c */ /* 0x000fe40003f05270 */
[----:B------:R-:W-:Y:S01]  /*0ff0*/  FSEL R6, R6, R4, P1 ;  /* 0x0000000406067208 */ /* 0x000fe20000800000 */
[----:B------:R3:W-:Y:S01]  /*1000*/  @!P2 STS.64 [R9+0x8], R4 ;  /* 0x000008040900a388 */ /* 0x0007e20000000a00 */
[----:B------:R-:W-:Y:S01]  /*1010*/  FSEL R7, R11, R5, P1 ;  /* 0x000000050b077208 */ /* 0x000fe20000800000 */
[----:B------:R-:W-:Y:S08]  /*1020*/  BAR.SYNC.DEFER_BLOCKING 0x0 ;  /* 0x0000000000007b1d */ /* 0x000ff00000010000 */
[----:B------:R-:W-:Y:S05]  /*1030*/  @P0 BRA `(.L_x_17) ;  /* 0x0000004800f40947 */ /* 0x000fea0003800000 */
[----:B------:R-:W0:Y:S01]  /*1040*/  S2UR UR5, SR_CgaCtaId ;  /* 0x00000000000579c3 */ /* 0x000e220000008800 */
[----:B------:R-:W-:Y:S02]  /*1050*/  UMOV UR4, 0x400 ;  /* 0x0000040000047882 */ /* 0x000fe40000000000 */
[----:B0-----:R-:W-:-:S09]  /*1060*/  ULEA UR4, UR5, UR4, 0x18 ;  /* 0x0000000405047291 */ /* 0x001fd2000f8ec0ff */
[----:B---3--:R-:W0:Y:S04]  /*1070*/  LDS.128 R8, [UR4+0x10] ;  /* 0x00001004ff087984 */ /* 0x008e280008000c00 */
[----:B------:R-:W1:Y:S01]  /*1080*/  LDS.128 R12, [UR4+0x20] ;  /* 0x00002004ff0c7984 */ /* 0x000e620008000c00 */
[----:B0-----:R-:W-:-:S06]  /*1090*/  DSETP.GEU.AND P1, PT, R6, R8, PT ;  /* 0x000000080600722a */ /* 0x001fcc0003f2e000 */
[----:B------:R-:W-:Y:S02]  /*10a0*/  FSEL R2, R8, R6, !P1 ;  /* 0x0000000608027208 */ /* 0x000fe40004800000 */
[----:B------:R-:W-:Y:S02]  /*10b0*/  FSEL R3, R9, R7, !P1 ;  /* 0x0000000709037208 */ /* 0x000fe40004800000 */
[----:B------:R-:W0:Y:S04]  /*10c0*/  LDS.128 R4, [UR4+0x30] ;  /* 0x00003004ff047984 */ /* 0x000e280008000c00 */
[----:B------:R-:W-:-:S06]  /*10d0*/  DSETP.GEU.AND P1, PT, R2, R10, PT ;  /* 0x0000000a0200722a */ /* 0x000fcc0003f2e000 */
[----:B------:R-:W-:Y:S02]  /*10e0*/  FSEL R2, R10, R2, !P1 ;  /* 0x000000020a027208 */ /* 0x000fe40004800000 */
[----:B------:R-:W-:-:S06]  /*10f0*/  FSEL R3, R11, R3, !P1 ;  /* 0x000000030b037208 */ /* 0x000fcc0004800000 */
[----:B-1----:R-:W-:-:S06]  /*1100*/  DSETP.GEU.AND P1, PT, R2, R12, PT ;  /* 0x0000000c0200722a */ /* 0x002fcc0003f2e000 */
[----:B------:R-:W-:Y:S02]  /*1110*/  FSEL R8, R12, R2, !P1 ;  /* 0x000000020c087208 */ /* 0x000fe40004800000 */
[----:B------:R-:W-:Y:S02]  /*1120*/  FSEL R9, R13, R3, !P1 ;  /* 0x000000030d097208 */ /* 0x000fe40004800000 */
[----:B------:R-:W1:Y:S04]  /*1130*/  LDS.64 R2, [UR4+0x40] ;  /* 0x00004004ff027984 */ /* 0x000e680008000a00 */
[----:B------:R-:W-:-:S06]  /*1140*/  DSETP.GEU.AND P1, PT, R8, R14, PT ;  /* 0x0000000e0800722a */ /* 0x000fcc0003f2e000 */
[----:B------:R-:W-:Y:S02]  /*1150*/  FSEL R8, R14, R8, !P1 ;  /* 0x000000080e087208 */ /* 0x000fe40004800000 */
[----:B------:R-:W-:-:S06]  /*1160*/  FSEL R9, R15, R9, !P1 ;  /* 0x000000090f097208 */ /* 0x000fcc0004800000 */
[----:B0-----:R-:W-:-:S06]  /*1170*/  DSETP.GEU.AND P1, PT, R8, R4, PT ;  /* 0x000000040800722a */ /* 0x001fcc0003f2e000 */
[----:B------:R-:W-:Y:S02]  /*1180*/  FSEL R4, R4, R8, !P1 ;  /* 0x0000000804047208 */ /* 0x000fe40004800000 */
[----:B------:R-:W-:-:S06]  /*1190*/  FSEL R5, R5, R9, !P1 ;  /* 0x0000000905057208 */ /* 0x000fcc0004800000 */
[----:B------:R-:W-:-:S06]  /*11a0*/  DSETP.GEU.AND P1, PT, R4, R6, PT ;  /* 0x000000060400722a */ /* 0x000fcc0003f2e000 */
[----:B------:R-:W-:Y:S02]  /*11b0*/  FSEL R4, R6, R4, !P1 ;  /* 0x0000000406047208 */ /* 0x000fe40004800000 */
[----:B------:R-:W-:-:S06]  /*11c0*/  FSEL R5, R7, R5, !P1 ;  /* 0x0000000507057208 */ /* 0x000fcc0004800000 */
[----:B-1----:R-:W-:-:S06]  /*11d0*/  DSETP.GEU.AND P1, PT, R4, R2, PT ;  /* 0x000000020400722a */ /* 0x002fcc0003f2e000 */
[----:B------:R-:W-:Y:S02]  /*11e0*/  FSEL R6, R2, R4, !P1 ;  /* 0x0000000402067208 */ /* 0x000fe40004800000 */
[----:B------:R-:W-:Y:S01]  /*11f0*/  FSEL R7, R3, R5, !P1 ;  /* 0x0000000503077208 */ /* 0x000fe20004800000 */
[----:B------:R-:W-:Y:S06]  /*1200*/  BRA `(.L_x_17) ;  /* 0x0000004800807947 */ /* 0x000fec0003800000 */
.L_x_16:
[----:B------:R-:W-:Y:S01]  /*1210*/  LOP3.LUT R0, R3, 0x3e0, RZ, 0xc0, !PT ;  /* 0x000003e003007812 */ /* 0x000fe200078ec0ff */
[----:B------:R-:W0:Y:S03]  /*1220*/  S2R R10, SR_LANEID ;  /* 0x00000000000a7919 */ /* 0x000e260000000000 */
[----:B------:R-:W-:Y:S01]  /*1230*/  LOP3.LUT R9, RZ, R0, RZ, 0x33, !PT ;  /* 0x00000000ff097212 */ /* 0x000fe200078e33ff */
[----:B------:R-:W-:-:S04]  /*1240*/  VIADD R5, R0, 0x20 ;  /* 0x0000002000057836 */ /* 0x000fc80000000000 */
[----:B------:R-:W-:Y:S01]  /*1250*/  IMAD.IADD R9, R9, 0x1, R4 ;  /* 0x0000000109097824 */ /* 0x000fe200078e0204 */
[----:B------:R-:W-:-:S04]  /*1260*/  ISETP.GT.AND P0, PT, R5, R4, PT ;  /* 0x000000040500720c */ /* 0x000fc80003f04270 */
[----:B------:R-:W-:-:S05]  /*1270*/  SEL R5, R9, 0x1f, P0 ;  /* 0x0000001f09057807 */ /* 0x000fca0000000000 */
[----:B-----5:R-:W-:Y:S04]  /*1280*/  SHFL.DOWN PT, R8, R6, 0x1, R5 ;  /* 0x0820000006087989 */ /* 0x020fe800000e0005 */
[----:B------:R-:W1:Y:S01]  /*1290*/  SHFL.DOWN PT, R9, R7, 0x1, R5 ;  /* 0x0820000007097989 */ /* 0x000e6200000e0005 */
[C---:B0-----:R-:W-:Y:S01]  /*12a0*/  ISETP.GE.AND P0, PT, R10.reuse, R5, PT ;  /* 0x000000050a00720c */ /* 0x041fe20003f06270 */
[----:B------:R-:W-:Y:S01]  /*12b0*/  VIADD R0, R10, 0x2 ;  /* 0x000000020a007836 */ /* 0x000fe20000000000 */
[----:B-1----:R-:W-:-:S06]  /*12c0*/  DSETP.GEU.AND P1, PT, R6, R8, PT ;  /* 0x000000080600722a */ /* 0x002fcc0003f2e000 */
[-C--:B------:R-:W-:Y:S02]  /*12d0*/  FSEL R11, R8, R6.reuse, !P1 ;  /* 0x00000006080b7208 */ /* 0x080fe40004800000 */
[-C--:B------:R-:W-:Y:S02]  /*12e0*/  FSEL R9, R9, R7.reuse, !P1 ;  /* 0x0000000709097208 */ /* 0x080fe40004800000 */
[----:B------:R-:W-:Y:S02]  /*12f0*/  FSEL R2, R11, R6, !P0 ;  /* 0x000000060b027208 */ /* 0x000fe40004000000 */
[----:B------:R-:W-:Y:S02]  /*1300*/  FSEL R11, R9, R7, !P0 ;  /* 0x00000007090b7208 */ /* 0x000fe40004000000 */
[----:B------:R-:W-:Y:S01]  /*1310*/  ISETP.GT.AND P0, PT, R0, R5, PT ;  /* 0x000000050000720c */ /* 0x000fe20003f04270 */
[----:B------:R-:W-:Y:S01]  /*1320*/  SHFL.DOWN PT, R8, R2, 0x2, R5 ;  /* 0x0840000002087989 */ /* 0x000fe200000e0005 */
[----:B------:R-:W-:-:S02]  /*1330*/  IMAD.MOV.U32 R6, RZ, RZ, R2 ;  /* 0x000000ffff067224 */ /* 0x000fc400078e0002 */
[----:B------:R-:W-:Y:S01]  /*1340*/  IMAD.MOV.U32 R7, RZ, RZ, R11 ;  /* 0x000000ffff077224 */ /* 0x000fe200078e000b */
[----:B------:R-:W0:Y:S01]  /*1350*/  SHFL.DOWN PT, R9, R11, 0x2, R5 ;  /* 0x084000000b097989 */ /* 0x000e2200000e0005 */
[----:B------:R-:W-:-:S04]  /*1360*/  VIADD R0, R10, 0x4 ;  /* 0x000000040a007836 */ /* 0x000fc80000000000 */
[----:B0-----:R-:W-:-:S06]  /*1370*/  DSETP.GEU.AND P1, PT, R6, R8, PT ;  /* 0x000000080600722a */ /* 0x001fcc0003f2e000 */
[----:B------:R-:W-:Y:S02]  /*1380*/  @!P0 FSEL R2, R8, R2, !P1 ;  /* 0x0000000208028208 */ /* 0x000fe40004800000 */
[----:B------:R-:W-:Y:S02]  /*1390*/  @!P0 FSEL R11, R9, R11, !P1 ;  /* 0x0000000b090b8208 */ /* 0x000fe40004800000 */
[----:B------:R-:W-:Y:S01]  /*13a0*/  ISETP.GT.AND P0, PT, R0, R5, PT ;  /* 0x000000050000720c */ /* 0x000fe20003f04270 */
[----:B------:R-:W-:Y:S01]  /*13b0*/  SHFL.DOWN PT, R6, R2, 0x4, R5 ;  /* 0x0880000002067989 */ /* 0x000fe200000e0005 */
[----:B------:R-:W-:Y:S02]  /*13c0*/  IMAD.MOV.U32 R8, RZ, RZ, R2 ;  /* 0x000000ffff087224 */ /* 0x000fe400078e0002 */
        /* <DEDUP_REMOVED lines=8> */
[----:B------:R-:W-:Y:S01]  /*1450*/  IMAD.MOV.U32 R8, RZ, RZ, R2 ;  /* 0x000000ffff087224 */ /* 0x000fe200078e0002 */
[C---:B------:R-:W-:Y:S01]  /*1460*/  ISETP.NE.AND P0, PT, R10.reuse, RZ, PT ;  /* 0x000000ff0a00720c */ /* 0x040fe20003f05270 */
[----:B------:R-:W-:Y:S01]  /*1470*/  IMAD.MOV.U32 R9, RZ, RZ, R11 ;  /* 0x000000ffff097224 */ /* 0x000fe200078e000b */
[----:B------:R-:W0:Y:S01]  /*1480*/  SHFL.DOWN PT, R7, R11, 0x8, R5 ;  /* 0x090000000b077989 */ /* 0x000e2200000e0005 */
[----:B------:R-:W-:-:S10]  /*1490*/  VIADD R0, R10, 0x10 ;  /* 0x000000100a007836 */ /* 0x000fd40000000000 */
[----:B------:R-:W1:Y:S01]  /*14a0*/  @!P0 S2R R13, SR_CgaCtaId ;  /* 0x00000000000d8919 */ /* 0x000e620000008800 */
[----:B0-----:R-:W-:-:S06]  /*14b0*/  DSETP.GEU.AND P2, PT, R8, R6, PT ;  /* 0x000000060800722a */ /* 0x001fcc0003f4e000 */
[----:B------:R-:W-:Y:S02]  /*14c0*/  @!P1 FSEL R2, R6, R2, !P2 ;  /* 0x0000000206029208 */ /* 0x000fe40005000000 */
[----:B------:R-:W-:Y:S02]  /*14d0*/  @!P1 FSEL R11, R7, R11, !P2 ;  /* 0x0000000b070b9208 */ /* 0x000fe40005000000 */
[----:B------:R-:W-:Y:S01]  /*14e0*/  ISETP.GT.AND P1, PT, R0, R5, PT ;  /* 0x000000050000720c */ /* 0x000fe20003f24270 */
[----:B------:R-:W-:Y:S01]  /*14f0*/  SHFL.DOWN PT, R6, R2, 0x10, R5 ;  /* 0x0a00000002067989 */ /* 0x000fe200000e0005 */
[----:B------:R-:W-:Y:S01]  /*1500*/  IMAD.MOV.U32 R8, RZ, RZ, R2 ;  /* 0x000000ffff087224 */ /* 0x000fe200078e0002 */
[----:B------:R-:W-:Y:S01]  /*1510*/  @!P0 SHF.R.U32.HI R0, RZ, 0x2, R3 ;  /* 0x00000002ff008819 */ /* 0x000fe20000011603 */
[----:B------:R-:W-:Y:S01]  /*1520*/  IMAD.MOV.U32 R9, RZ, RZ, R11 ;  /* 0x000000ffff097224 */ /* 0x000fe200078e000b */
[----:B------:R-:W0:Y:S02]  /*1530*/  SHFL.DOWN PT, R7, R11, 0x10, R5 ;  /* 0x0a0000000b077989 */ /* 0x000e2400000e0005 */
[----:B------:R-:W-:-:S03]  /*1540*/  @!P0 LOP3.LUT R0, R0, 0xf8, RZ, 0xc0, !PT ;  /* 0x000000f800008812 */ /* 0x000fc600078ec0ff */
[----:B0-----:R-:W-:Y:S01]  /*1550*/  DSETP.GEU.AND P2, PT, R8, R6, PT ;  /* 0x000000060800722a */ /* 0x001fe20003f4e000 */
[----:B------:R-:W-:-:S04]  /*1560*/  @!P0 MOV R8, 0x400 ;  /* 0x0000040000088802 */ /* 0x000fc80000000f00 */
[----:B-1----:R-:W-:Y:S02]  /*1570*/  @!P0 LEA R13, R13, R8, 0x18 ;  /* 0x000000080d0d8211 */ /* 0x002fe400078ec0ff */
[----:B------:R-:W-:Y:S02]  /*1580*/  @!P1 FSEL R2, R6, R2, !P2 ;  /* 0x0000000206029208 */ /* 0x000fe40005000000 */
[----:B------:R-:W-:Y:S01]  /*1590*/  @!P1 FSEL R11, R7, R11, !P2 ;  /* 0x0000000b070b9208 */ /* 0x000fe20005000000 */
[----:B------:R-:W-:Y:S02]  /*15a0*/  @!P0 IMAD.IADD R13, R0, 0x1, R13 ;  /* 0x00000001000d8824 */ /* 0x000fe400078e020d */
[----:B------:R-:W-:Y:S02]  /*15b0*/  IMAD.MOV.U32 R6, RZ, RZ, R2 ;  /* 0x000000ffff067224 */ /* 0x000fe400078e0002 */
[----:B------:R-:W-:-:S05]  /*15c0*/  IMAD.MOV.U32 R7, RZ, RZ, R11 ;  /* 0x000000ffff077224 */ /* 0x000fca00078e000b */
[----:B------:R3:W-:Y:S01]  /*15d0*/  @!P0 STS.64 [R13+0x8], R6 ;  /* 0x000008060d008388 */ /* 0x0007e20000000a00 */
[----:B------:R-:W-:Y:S01]  /*15e0*/  BAR.SYNC.DEFER_BLOCKING 0x0 ;  /* 0x0000000000007b1d */ /* 0x000fe20000010000 */
[----:B------:R-:W-:-:S13]  /*15f0*/  ISETP.NE.AND P0, PT, R3, RZ, PT ;  /* 0x000000ff0300720c */ /* 0x000fda0003f05270 */
[----:B---3--:R-:W-:Y:S05]  /*1600*/  @P0 BRA `(.L_x_17) ;  /* 0x0000004400800947 */ /* 0x008fea0003800000 */
[----:B------:R-:W0:Y:S01]  /*1610*/  S2UR UR5, SR_CgaCtaId ;  /* 0x00000000000579c3 */ /* 0x000e220000008800 */
[----:B------:R-:W-:Y:S01]  /*1620*/  UMOV UR4, 0x400 ;  /* 0x0000040000047882 */ /* 0x000fe20000000000 */
[----:B------:R-:W-:Y:S01]  /*1630*/  ISETP.GT.AND P2, PT, R4, 0x20, PT ;  /* 0x000000200400780c */ /* 0x000fe20003f44270 */
[----:B0-----:R-:W-:-:S09]  /*1640*/  ULEA UR4, UR5, UR4, 0x18 ;  /* 0x0000000405047291 */ /* 0x001fd2000f8ec0ff */
[----:B------:R-:W0:Y:S04]  /*1650*/  LDS.128 R16, [UR4+0x10] ;  /* 0x00001004ff107984 */ /* 0x000e280008000c00 */
[----:B------:R-:W1:Y:S04]  /*1660*/  LDS.128 R12, [UR4+0x20] ;  /* 0x00002004ff0c7984 */ /* 0x000e680008000c00 */
[----:B------:R-:W2:Y:S01]  /*1670*/  LDS.128 R8, [UR4+0x30] ;  /* 0x00003004ff087984 */ /* 0x000ea20008000c00 */
[----:B0-----:R-:W-:-:S06]  /*1680*/  DSETP.GEU.AND P1, PT, R6, R16, PT ;  /* 0x000000100600722a */ /* 0x001fcc0003f2e000 */
[-C--:B------:R-:W-:Y:S02]  /*1690*/  FSEL R3, R16, R6.reuse, !P1 ;  /* 0x0000000610037208 */ /* 0x080fe40004800000 */
[-C--:B------:R-:W-:Y:S02]  /*16a0*/  FSEL R17, R17, R7.reuse, !P1 ;  /* 0x0000000711117208 */ /* 0x080fe40004800000 */
[----:B------:R-:W-:Y:S02]  /*16b0*/  FSEL R6, R3, R6, P2 ;  /* 0x0000000603067208 */ /* 0x000fe40001000000 */
[----:B------:R-:W-:Y:S02]  /*16c0*/  FSEL R7, R17, R7, P2 ;  /* 0x0000000711077208 */ /* 0x000fe40001000000 */
[C---:B------:R-:W-:Y:S01]  /*16d0*/  ISETP.GT.AND P1, PT, R4.reuse, 0x40, PT ;  /* 0x000000400400780c */ /* 0x040fe20003f24270 */
[----:B------:R-:W-:Y:S01]  /*16e0*/  IMAD.MOV.U32 R2, RZ, RZ, R6 ;  /* 0x000000ffff027224 */ /* 0x000fe200078e0006 */
[----:B------:R-:W-:Y:S01]  /*16f0*/  ISETP.GT.AND P2, PT, R4, 0x60, PT ;  /* 0x000000600400780c */ /* 0x000fe20003f44270 */
[----:B------:R-:W-:-:S06]  /*1700*/  IMAD.MOV.U32 R3, RZ, RZ, R7 ;  /* 0x000000ffff037224 */ /* 0x000fcc00078e0007 */
[----:B------:R-:W-:-:S06]  /*1710*/  DSETP.GEU.AND P3, PT, R2, R18, PT ;  /* 0x000000120200722a */ /* 0x000fcc0003f6e000 */
[----:B------:R-:W-:Y:S02]  /*1720*/  @P1 FSEL R6, R18, R6, !P3 ;  /* 0x0000000612061208 */ /* 0x000fe40005800000 */
[----:B------:R-:W-:Y:S02]  /*1730*/  @P1 FSEL R7, R19, R7, !P3 ;  /* 0x0000000713071208 */ /* 0x000fe40005800000 */
[----:B------:R-:W-:Y:S01]  /*1740*/  ISETP.GT.AND P1, PT, R4, 0x80, PT ;  /* 0x000000800400780c */ /* 0x000fe20003f24270 */
[----:B------:R-:W-:Y:S02]  /*1750*/  IMAD.MOV.U32 R2, RZ, RZ, R6 ;  /* 0x000000ffff027224 */ /* 0x000fe400078e0006 */
[----:B------:R-:W-:-:S06]  /*1760*/  IMAD.MOV.U32 R3, RZ, RZ, R7 ;  /* 0x000000ffff037224 */ /* 0x000fcc00078e0007 */
[----:B-1----:R-:W-:Y:S01]  /*1770*/  DSETP.GEU.AND P3, PT, R2, R12, PT ;  /* 0x0000000c0200722a */ /* 0x002fe20003f6e000 */
[----:B------:R-:W0:Y:S05]  /*1780*/  LDS.64 R2, [UR4+0x40] ;  /* 0x00004004ff027984 */ /* 0x000e2a0008000a00 */
[----:B------:R-:W-:Y:S02]  /*1790*/  @P2 FSEL R6, R12, R6, !P3 ;  /* 0x000000060c062208 */ /* 0x000fe40005800000 */
[----:B------:R-:W-:Y:S02]  /*17a0*/  @P2 FSEL R7, R13, R7, !P3 ;  /* 0x000000070d072208 */ /* 0x000fe40005800000 */
[----:B------:R-:W-:-:S04]  /*17b0*/  ISETP.GT.AND P2, PT, R4, 0xa0, PT ;  /* 0x000000a00400780c */ /* 0x000fc80003f44270 */
[----:B------:R-:W-:-:S06]  /*17c0*/  DSETP.GEU.AND P3, PT, R6, R14, PT ;  /* 0x0000000e0600722a */ /* 0x000fcc0003f6e000 */
[----:B------:R-:W-:Y:S02]  /*17d0*/  @P1 FSEL R6, R14, R6, !P3 ;  /* 0x000000060e061208 */ /* 0x000fe40005800000 */
[----:B------:R-:W-:Y:S02]  /*17e0*/  @P1 FSEL R7, R15, R7, !P3 ;  /* 0x000000070f071208 */ /* 0x000fe40005800000 */
[----:B------:R-:W-:-:S04]  /*17f0*/  ISETP.GT.AND P1, PT, R4, 0xc0, PT ;  /* 0x000000c00400780c */ /* 0x000fc80003f24270 */
[----:B--2---:R-:W-:-:S06]  /*1800*/  DSETP.GEU.AND P3, PT, R6, R8, PT ;  /* 0x000000080600722a */ /* 0x004fcc0003f6e000 */
[----:B------:R-:W-:Y:S02]  /*1810*/  @P2 FSEL R6, R8, R6, !P3 ;  /* 0x0000000608062208 */ /* 0x000fe40005800000 */
[----:B------:R-:W-:Y:S02]  /*1820*/  @P2 FSEL R7, R9, R7, !P3 ;  /* 0x0000000709072208 */ /* 0x000fe40005800000 */
[----:B------:R-:W-:-:S04]  /*1830*/  ISETP.GT.AND P2, PT, R4, 0xe0, PT ;  /* 0x000000e00400780c */ /* 0x000fc80003f44270 */
[----:B------:R-:W-:-:S06]  /*1840*/  DSETP.GEU.AND P3, PT, R6, R10, PT ;  /* 0x0000000a0600722a */ /* 0x000fcc0003f6e000 */
[----:B------:R-:W-:Y:S02]  /*1850*/  @P1 FSEL R6, R10, R6, !P3 ;  /* 0x000000060a061208 */ /* 0x000fe40005800000 */
[----:B------:R-:W-:-:S03]  /*1860*/  @P1 FSEL R7, R11, R7, !P3 ;  /* 0x000000070b071208 */ /* 0x000fc60005800000 */
[----:B------:R-:W-:Y:S02]  /*1870*/  IMAD.MOV.U32 R4, RZ, RZ, R6 ;  /* 0x000000ffff047224 */ /* 0x000fe400078e0006 */
[----:B------:R-:W-:-:S06]  /*1880*/  IMAD.MOV.U32 R5, RZ, RZ, R7 ;  /* 0x000000ffff057224 */ /* 0x000fcc00078e0007 */
[----:B0-----:R-:W-:-:S06]  /*1890*/  DSETP.GEU.AND P1, PT, R4, R2, PT ;  /* 0x000000020400722a */ /* 0x001fcc0003f2e000 */
[----:B------:R-:W-:Y:S02]  /*18a0*/  @P2 FSEL R6, R2, R6, !P1 ;  /* 0x0000000602062208 */ /* 0x000fe40004800000 */
[----:B------:R-:W-:Y:S01]  /*18b0*/  @P2 FSEL R7, R3, R7, !P1 ;  /* 0x0000000703072208 */ /* 0x000fe20004800000 */
[----:B------:R-:W-:Y:S06]  /*18c0*/  BRA `(.L_x_17) ;  /* 0x0000004000d07947 */ /* 0x000fec0003800000 */
.L_x_3:
[----:B------:R-:W0:Y:S01]  /*18d0*/  S2R R0, SR_TID.X ;  /* 0x0000000000007919 */ /* 0x000e220000002100 */
[----:B------:R-:W1:Y:S02]  /*18e0*/  LDCU.64 UR4, c[0x0][0x380] ;  /* 0x00007000ff0477ac */ /* 0x000e640008000a00 */
[----:B-1----:R-:W-:Y:S02]  /*18f0*/  IMAD.U32 R2, RZ, RZ, UR4 ;  /* 0x00000004ff027e24 */ /* 0x002fe4000f8e00ff */
[----:B------:R-:W-:Y:S02]  /*1900*/  IMAD.U32 R3, RZ, RZ, UR5 ;  /* 0x00000005ff037e24 */ /* 0x000fe4000f8e00ff */
[----:B0-----:R-:W-:-:S04]  /*1910*/  IMAD.SHL.U32 R5, R0, 0x4, RZ ;  /* 0x0000000400057824 */ /* 0x001fc800078e00ff */
[----:B------:R-:W-:-:S05]  /*1920*/  IMAD.WIDE.U32 R6, R5, 0x8, R2 ;  /* 0x0000000805067825 */ /* 0x000fca00078e0002 */
[----:B------:R-:W2:Y:S04]  /*1930*/  LDG.E.128.CONSTANT R20, desc[UR6][R6.64] ;  /* 0x0000000606147981 */ /* 0x000ea8000c1e9d00 */
[----:B------:R-:W3:Y:S04]  /*1940*/  LDG.E.128.CONSTANT R12, desc[UR6][R6.64+0x10] ;  /* 0x00001006060c7981 */ /* 0x000ee8000c1e9d00 */
[----:B------:R-:W4:Y:S04]  /*1950*/  LDG.E.128.CONSTANT R8, desc[UR6][R6.64+0x2000] ;  /* 0x0020000606087981 */ /* 0x000f28000c1e9d00 */
[----:B------:R0:W5:Y:S01]  /*1960*/  LDG.E.128.CONSTANT R16, desc[UR6][R6.64+0x2010] ;  /* 0x0020100606107981 */ /* 0x000162000c1e9d00 */
[----:B------:R-:W-:Y:S01]  /*1970*/  ISETP.GE.U32.AND P1, PT, R4, 0x1000, PT ;  /* 0x000010000400780c */ /* 0x000fe20003f26070 */
[----:B------:R-:W-:Y:S01]  /*1980*/  UMOV UR4, 0x800 ;  /* 0x0000080000047882 */ /* 0x000fe20000000000 */
[----:B--2---:R-:W-:-:S06]  /*1990*/  DSETP.GEU.AND P0, PT, R20, R22, PT ;  /* 0x000000161400722a */ /* 0x004fcc0003f0e000 */
[----:B------:R-:W-:Y:S02]  /*19a0*/  FSEL R20, R22, R20, !P0 ;  /* 0x0000001416147208 */ /* 0x000fe40004000000 */
[----:B------:R-:W-:-:S06]  /*19b0*/  FSEL R21, R23, R21, !P0 ;  /* 0x0000001517157208 */ /* 0x000fcc0004000000 */
[----:B---3--:R-:W-:-:S06]  /*19c0*/  DSETP.GEU.AND P0, PT, R20, R12, PT ;  /* 0x0000000c1400722a */ /* 0x008fcc0003f0e000 */
[----:B------:R-:W-:Y:S02]  /*19d0*/  FSEL R12, R12, R20, !P0 ;  /* 0x000000140c0c7208 */ /* 0x000fe40004000000 */
[----:B------:R-:W-:-:S06]  /*19e0*/  FSEL R13, R13, R21, !P0 ;  /* 0x000000150d0d7208 */ /* 0x000fcc0004000000 */
[----:B------:R-:W-:-:S06]  /*19f0*/  DSETP.GEU.AND P0, PT, R12, R14, PT ;  /* 0x0000000e0c00722a */ /* 0x000fcc0003f0e000 */
[----:B------:R-:W-:Y:S02]  /*1a00*/  FSEL R12, R14, R12, !P0 ;  /* 0x0000000c0e0c7208 */ /* 0x000fe40004000000 */
[----:B------:R-:W-:-:S06]  /*1a10*/  FSEL R13, R15, R13, !P0 ;  /* 0x0000000d0f0d7208 */ /* 0x000fcc0004000000 */
[----:B----4-:R-:W-:-:S06]  /*1a20*/  DSETP.GEU.AND P0, PT, R12, R8, PT ;  /* 0x000000080c00722a */ /* 0x010fcc0003f0e000 */
[----:B0-----:R-:W-:Y:S02]  /*1a30*/  FSEL R6, R8, R12, !P0 ;  /* 0x0000000c08067208 */ /* 0x001fe40004000000 */
[----:B------:R-:W-:-:S06]  /*1a40*/  FSEL R7, R9, R13, !P0 ;  /* 0x0000000d09077208 */ /* 0x000fcc0004000000 */
[----:B------:R-:W-:-:S06]  /*1a50*/  DSETP.GEU.AND P0, PT, R6, R10, PT ;  /* 0x0000000a0600722a */ /* 0x000fcc0003f0e000 */
[----:B------:R-:W-:Y:S02]  /*1a60*/  FSEL R6, R10, R6, !P0 ;  /* 0x000000060a067208 */ /* 0x000fe40004000000 */
[----:B------:R-:W-:-:S06]  /*1a70*/  FSEL R7, R11, R7, !P0 ;  /* 0x000000070b077208 */ /* 0x000fcc0004000000 */
[----:B-----5:R-:W-:-:S06]  /*1a80*/  DSETP.GEU.AND P0, PT, R6, R16, PT ;  /* 0x000000100600722a */ /* 0x020fcc0003f0e000 */
[----:B------:R-:W-:Y:S02]  /*1a90*/  FSEL R6, R16, R6, !P0 ;  /* 0x0000000610067208 */ /* 0x000fe40004000000 */
[----:B------:R-:W-:-:S06]  /*1aa0*/  FSEL R7, R17, R7, !P0 ;  /* 0x0000000711077208 */ /* 0x000fcc0004000000 */
[----:B------:R-:W-:-:S06]  /*1ab0*/  DSETP.GEU.AND P0, PT, R6, R18, PT ;  /* 0x000000120600722a */ /* 0x000fcc0003f0e000 */
[----:B------:R-:W-:Y:S02]  /*1ac0*/  FSEL R6, R18, R6, !P0 ;  /* 0x0000000612067208 */ /* 0x000fe40004000000 */
[----:B------:R-:W-:Y:S01]  /*1ad0*/  FSEL R7, R19, R7, !P0 ;  /* 0x0000000713077208 */ /* 0x000fe20004000000 */
[----:B------:R-:W-:Y:S06]  /*1ae0*/  @!P1 BRA `(.L_x_18) ;  /* 0x0000000000a49947 */ /* 0x000fec0003800000 */
[----:B------:R-:W0:Y:S01]  /*1af0*/  LDC R24, c[0x0][0x390] ;  /* 0x0000e400ff187b82 */ /* 0x000e220000000800 */
[----:B------:R-:W-:Y:S01]  /*1b00*/  VIADD R25, R4, 0xfffff800 ;  /* 0xfffff80004197836 */ /* 0x000fe20000000000 */
[----:B------:R-:W-:-:S06]  /*1b10*/  UMOV UR4, 0x800 ;  /* 0x0000080000047882 */ /* 0x000fcc0000000000 */
[----:B------:R-:W1:Y:S02]  /*1b20*/  LDC.64 R2, c[0x0][0x380] ;  /* 0x0000e000ff027b82 */ /* 0x000e640000000a00 */
.L_x_20:
[----:B------:R-:W-:-:S04]  /*1b30*/  VIADD R27, R5, UR4 ;  /* 0x00000004051b7c36 */ /* 0x000fc80008000000 */
[----:B-1----:R-:W-:-:S05]  /*1b40*/  IMAD.WIDE.U32 R26, R27, 0x8, R2 ;  /* 0x000000081b1a7825 */ /* 0x002fca00078e0002 */
[----:B------:R-:W2:Y:S04]  /*1b50*/  LDG.E.128.CONSTANT R12, desc[UR6][R26.64] ;  /* 0x000000061a0c7981 */ /* 0x000ea8000c1e9d00 */
[----:B------:R-:W3:Y:S04]  /*1b60*/  LDG.E.128.CONSTANT R16, desc[UR6][R26.64+0x10] ;  /* 0x000010061a107981 */ /* 0x000ee8000c1e9d00 */
[----:B------:R-:W4:Y:S04]  /*1b70*/  LDG.E.128.CONSTANT R20, desc[UR6][R26.64+0x2000] ;  /* 0x002000061a147981 */ /* 0x000f28000c1e9d00 */
[----:B------:R-:W5:Y:S01]  /*1b80*/  LDG.E.128.CONSTANT R8, desc[UR6][R26.64+0x2010] ;  /* 0x002010061a087981 */ /* 0x000f62000c1e9d00 */
[----:B0-----:R-:W-:Y:S01]  /*1b90*/  IMAD.MOV.U32 R4, RZ, RZ, R24 ;  /* 0x000000ffff047224 */ /* 0x001fe200078e0018 */
[----:B--2---:R-:W-:-:S06]  /*1ba0*/  DSETP.GEU.AND P0, PT, R6, R12, PT ;  /* 0x0000000c0600722a */ /* 0x004fcc0003f0e000 */
[----:B------:R-:W-:Y:S02]  /*1bb0*/  FSEL R6, R12, R6, !P0 ;  /* 0x000000060c067208 */ /* 0x000fe40004000000 */
[----:B------:R-:W-:-:S06]  /*1bc0*/  FSEL R7, R13, R7, !P0 ;  /* 0x000000070d077208 */ /* 0x000fcc0004000000 */
[----:B------:R-:W-:-:S06]  /*1bd0*/  DSETP.GEU.AND P0, PT, R6, R14, PT ;  /* 0x0000000e0600722a */ /* 0x000fcc0003f0e000 */
        /* <DEDUP_REMOVED lines=14> */
[----:B-----5:R-:W-:-:S06]  /*1cc0*/  DSETP.GEU.AND P0, PT, R6, R8, PT ;  /* 0x000000080600722a */ /* 0x020fcc0003f0e000 */
[----:B------:R-:W-:Y:S01]  /*1cd0*/  FSEL R6, R8, R6, !P0 ;  /* 0x0000000608067208 */ /* 0x000fe20004000000 */
[----:B------:R-:W-:Y:S01]  /*1ce0*/  VIADD R8, R4, -UR4 ;  /* 0x8000000404087c36 */ /* 0x000fe20008000000 */
[----:B------:R-:W-:-:S04]  /*1cf0*/  FSEL R7, R9, R7, !P0 ;  /* 0x0000000709077208 */ /* 0x000fc80004000000 */
[----:B------:R-:W-:Y:S02]  /*1d00*/  ISETP.GE.AND P1, PT, R8, 0x800, PT ;  /* 0x000008000800780c */ /* 0x000fe40003f26270 */
[----:B------:R-:W-:-:S06]  /*1d10*/  DSETP.GEU.AND P0, PT, R6, R10, PT ;  /* 0x0000000a0600722a */ /* 0x000fcc0003f0e000 */
[----:B------:R-:W-:Y:S02]  /*1d20*/  FSEL R6, R10, R6, !P0 ;  /* 0x000000060a067208 */ /* 0x000fe40004000000 */
[----:B------:R-:W-:-:S03]  /*1d30*/  FSEL R7, R11, R7, !P0 ;  /* 0x000000070b077208 */ /* 0x000fc60004000000 */
[----:B------:R-:W-:Y:S05]  /*1d40*/  @!P1 BRA `(.L_x_19) ;  /* 0x0000000c00009947 */ /* 0x000fea0003800000 */
[----:B------:R-:W-:-:S06]  /*1d50*/  UIADD3 UR4, UPT, UPT, UR4, 0x800, URZ ;  /* 0x0000080004047890 */ /* 0x000fcc000fffe0ff */
[----:B------:R-:W-:-:S13]  /*1d60*/  ISETP.LT.AND P0, PT, R25, UR4, PT ;  /* 0x0000000419007c0c */ /* 0x000fda000bf01270 */
[----:B------:R-:W-:Y:S05]  /*1d70*/  @!P0 BRA `(.L_x_20) ;  /* 0xfffffffc006c8947 */ /* 0x000fea000383ffff */
.L_x_18:
[----:B------:R-:W-:-:S13]  /*1d80*/  ISETP.LE.AND P0, PT, R4, UR4, PT ;  /* 0x0000000404007c0c */ /* 0x000fda000bf03270 */
[----:B------:R-:W-:Y:S05]  /*1d90*/  @P0 BRA `(.L_x_19) ;  /* 0x0000000800ec0947 */ /* 0x000fea0003800000 */
[----:B------:R-:W-:Y:S01]  /*1da0*/  VIADD R41, R4, -UR4 ;  /* 0x8000000404297c36 */ /* 0x000fe20008000000 */
[----:B------:R-:W-:Y:S04]  /*1db0*/  BSSY.RECONVERGENT B1, `(.L_x_19) ;  /* 0x00000b9000017945 */ /* 0x000fe80003800200 */
[----:B------:R-:W-:-:S13]  /*1dc0*/  ISETP.GE.AND P0, PT, R0, R41, PT ;  /* 0x000000290000720c */ /* 0x000fda0003f06270 */
[----:B------:R-:W-:Y:S05]  /*1dd0*/  @P0 BRA `(.L_x_21) ;  /* 0x0000000800d80947 */ /* 0x000fea0003800000 */
[----:B------:R-:W-:Y:S01]  /*1de0*/  LOP3.LUT R5, RZ, R0, RZ, 0x33, !PT ;  /* 0x00000000ff057212 */ /* 0x000fe200078e33ff */
[----:B------:R-:W-:Y:S01]  /*1df0*/  BSSY.RECONVERGENT B2, `(.L_x_22) ;  /* 0x0000016000027945 */ /* 0x000fe20003800200 */
[----:B------:R-:W-:Y:S02]  /*1e00*/  IMAD.MOV.U32 R40, RZ, RZ, R0 ;  /* 0x000000ffff287224 */ /* 0x000fe400078e0000 */
[----:B------:R-:W-:-:S04]  /*1e10*/  IADD3 R4, PT, PT, R4, -UR4, R5 ;  /* 0x8000000404047c10 */ /* 0x000fc8000fffe005 */
[C---:B------:R-:W-:Y:S02]  /*1e20*/  LOP3.LUT R5, R4.reuse, 0x300, RZ, 0xc0, !PT ;  /* 0x0000030004057812 */ /* 0x040fe400078ec0ff */
[----:B------:R-:W-:Y:S02]  /*1e30*/  ISETP.GE.U32.AND P2, PT, R4, 0x300, PT ;  /* 0x000003000400780c */ /* 0x000fe40003f46070 */
[----:B------:R-:W-:-:S13]  /*1e40*/  ISETP.NE.AND P0, PT, R5, 0x300, PT ;  /* 0x000003000500780c */ /* 0x000fda0003f05270 */
[----:B------:R-:W-:Y:S05]  /*1e50*/  @!P0 BRA `(.L_x_23) ;  /* 0x00000000003c8947 */ /* 0x000fea0003800000 */
[----:B------:R-:W-:Y:S01]  /*1e60*/  LEA.HI R4, R4, 0x1, RZ, 0x18 ;  /* 0x0000000104047811 */ /* 0x000fe200078fc0ff */
[----:B------:R-:W-:Y:S02]  /*1e70*/  VIADD R9, R0, UR4 ;  /* 0x0000000400097c36 */ /* 0x000fe40008000000 */
[----:B------:R-:W-:Y:S01]  /*1e80*/  IMAD.MOV.U32 R40, RZ, RZ, R0 ;  /* 0x000000ffff287224 */ /* 0x000fe200078e0000 */
[----:B------:R-:W-:-:S05]  /*1e90*/  LOP3.LUT R4, R4, 0x3, RZ, 0xc0, !PT ;  /* 0x0000000304047812 */ /* 0x000fca00078ec0ff */
[----:B------:R-:W-:-:S07]  /*1ea0*/  IMAD.MOV R8, RZ, RZ, -R4 ;  /* 0x000000ffff087224 */ /* 0x000fce00078e0a04 */
.L_x_24:
[----:B------:R-:W-:-:S06]  /*1eb0*/  IMAD.WIDE.U32 R4, R9, 0x8, R2 ;  /* 0x0000000809047825 */ /* 0x000fcc00078e0002 */
[----:B------:R-:W2:Y:S01]  /*1ec0*/  LDG.E.64.CONSTANT R4, desc[UR6][R4.64] ;  /* 0x0000000604047981 */ /* 0x000ea2000c1e9b00 */
[----:B------:R-:W-:Y:S02]  /*1ed0*/  VIADD R8, R8, 0x1 ;  /* 0x0000000108087836 */ /* 0x000fe40000000000 */
[----:B------:R-:W-:Y:S02]  /*1ee0*/  VIADD R40, R40, 0x100 ;  /* 0x0000010028287836 */ /* 0x000fe40000000000 */
[----:B------:R-:W-:Y:S01]  /*1ef0*/  VIADD R9, R9, 0x100 ;  /* 0x0000010009097836 */ /* 0x000fe20000000000 */
[----:B------:R-:W-:Y:S01]  /*1f00*/  ISETP.NE.AND P1, PT, R8, RZ, PT ;  /* 0x000000ff0800720c */ /* 0x000fe20003f25270 */
[----:B--2---:R-:W-:-:S06]  /*1f10*/  DSETP.GEU.AND P0, PT, R6, R4, PT ;  /* 0x000000040600722a */ /* 0x004fcc0003f0e000 */
[----:B------:R-:W-:Y:S02]  /*1f20*/  FSEL R6, R4, R6, !P0 ;  /* 0x0000000604067208 */ /* 0x000fe40004000000 */
[----:B------:R-:W-:-:S04]  /*1f30*/  FSEL R7, R5, R7, !P0 ;  /* 0x0000000705077208 */ /* 0x000fc80004000000 */
[----:B------:R-:W-:Y:S05]  /*1f40*/  @P1 BRA `(.L_x_24) ;  /* 0xfffffffc00d81947 */ /* 0x000fea000383ffff */
.L_x_23:
[----:B------:R-:W-:Y:S05]  /*1f50*/  BSYNC.RECONVERGENT B2 ;  /* 0x0000000000027941 */ /* 0x000fea0003800200 */
.L_x_22:
[----:B------:R-:W-:Y:S05]  /*1f60*/  @!P2 BRA `(.L_x_21) ;  /* 0x000000080074a947 */ /* 0x000fea0003800000 */
[----:B------:R-:W0:Y:S01]  /*1f70*/  LDCU.64 UR8, c[0x0][0x380] ;  /* 0x00007000ff0877ac */ /* 0x000e220008000a00 */
[----:B------:R-:W-:Y:S01]  /*1f80*/  IMAD.IADD R9, R41, 0x1, -R40 ;  /* 0x0000000129097824 */ /* 0x000fe200078e0a28 */
[C---:B------:R-:W-:Y:S01]  /*1f90*/  IADD3 R5, P0, PT, R40.reuse, UR4, RZ ;  /* 0x0000000428057c10 */ /* 0x040fe2000ff1e0ff */
[----:B------:R-:W-:Y:S01]  /*1fa0*/  BSSY.RECONVERGENT B2, `(.L_x_25) ;  /* 0x0000059000027945 */ /* 0x000fe20003800200 */
[----:B------:R-:W-:Y:S02]  /*1fb0*/  VIADD R43, R40, UR4 ;  /* 0x00000004282b7c36 */ /* 0x000fe40008000000 */
[----:B------:R-:W-:Y:S01]  /*1fc0*/  ISETP.GT.AND P1, PT, R9, 0xc00, PT ;  /* 0x00000c000900780c */ /* 0x000fe20003f24270 */
[----:B------:R-:W-:Y:S01]  /*1fd0*/  IMAD.X R8, RZ, RZ, RZ, P0 ;  /* 0x000000ffff087224 */ /* 0x000fe200000e06ff */
[----:B0-----:R-:W-:-:S04]  /*1fe0*/  LEA R4, P0, R5, UR8, 0x3 ;  /* 0x0000000805047c11 */ /* 0x001fc8000f8018ff */
[----:B------:R-:W-:Y:S02]  /*1ff0*/  LEA.HI.X R5, R5, UR9, R8, 0x3, P0 ;  /* 0x0000000905057c11 */ /* 0x000fe400080f1c08 */
[----:B------:R-:W-:-:S05]  /*2000*/  IADD3 R4, P0, PT, R4, 0x1000, RZ ;  /* 0x0000100004047810 */ /* 0x000fca0007f1e0ff */
[----:B------:R-:W-:Y:S01]  /*2010*/  IMAD.X R5, RZ, RZ, R5, P0 ;  /* 0x000000ffff057224 */ /* 0x000fe200000e0605 */
[----:B------:R-:W-:Y:S01]  /*2020*/  PLOP3.LUT P0, PT, PT, PT, PT, 0x80, 0x8 ;  /* 0x000000000008781c */ /* 0x000fe20003f0f070 */
[----:B------:R-:W-:-:S12]  /*2030*/  @!P1 BRA `(.L_x_26) ;  /* 0x00000004003c9947 */ /* 0x000fd80003800000 */
[----:B------:R-:W-:Y:S01]  /*2040*/  PLOP3.LUT P0, PT, PT, PT, PT, 0x8, 0x80 ;  /* 0x000000000080781c */ /* 0x000fe20003f0e170 */
[----:B------:R-:W-:-:S12]  /*2050*/  VIADD R45, R41, 0xfffff400 ;  /* 0xfffff400292d7836 */ /* 0x000fd80000000000 */
.L_x_27:
[C---:B------:R-:W-:Y:S01]  /*2060*/  IMAD.WIDE.U32 R38, R43.reuse, 0x8, R2 ;  /* 0x000000082b267825 */ /* 0x040fe200078e0002 */
[----:B------:R-:W2:Y:S04]  /*2070*/  LDG.E.64.CONSTANT R8, desc[UR6][R4.64+-0x800] ;  /* 0xfff8000604087981 */ /* 0x000ea8000c1e9b00 */
[----:B------:R-:W3:Y:S04]  /*2080*/  LDG.E.64.CONSTANT R10, desc[UR6][R4.64] ;  /* 0x00000006040a7981 */ /* 0x000ee8000c1e9b00 */
[----:B------:R-:W4:Y:S01]  /*2090*/  LDG.E.64.CONSTANT R38, desc[UR6][R38.64] ;  /* 0x0000000626267981 */ /* 0x000f22000c1e9b00 */
[----:B------:R-:W-:-:S03]  /*20a0*/  VIADD R15, R43, 0x400 ;  /* 0x000004002b0f7836 */ /* 0x000fc60000000000 */
[----:B------:R-:W5:Y:S01]  /*20b0*/  LDG.E.64.CONSTANT R12, desc[UR6][R4.64+0x800] ;  /* 0x00080006040c7981 */ /* 0x000f62000c1e9b00 */
[----:B------:R-:W-:-:S03]  /*20c0*/  IMAD.WIDE.U32 R14, R15, 0x8, R2 ;  /* 0x000000080f0e7825 */ /* 0x000fc600078e0002 */
[----:B------:R-:W5:Y:S04]  /*20d0*/  LDG.E.64.CONSTANT R16, desc[UR6][R4.64+0x1800] ;  /* 0x0018000604107981 */ /* 0x000f68000c1e9b00 */
[----:B------:R-:W5:Y:S04]  /*20e0*/  LDG.E.64.CONSTANT R14, desc[UR6][R14.64] ;  /* 0x000000060e0e7981 */ /* 0x000f68000c1e9b00 */
[----:B------:R-:W5:Y:S01]  /*20f0*/  LDG.E.64.CONSTANT R18, desc[UR6][R4.64+0x2000] ;  /* 0x0020000604127981 */ /* 0x000f62000c1e9b00 */
        /* <DEDUP_REMOVED lines=11> */
[----:B------:R-:W5:Y:S04]  /*21b0*/  LDG.E.64.CONSTANT R34, desc[UR6][R4.64+0x6000] ;  /* 0x0060000604227981 */ /* 0x000f68000c1e9b00 */
[----:B------:R0:W5:Y:S01]  /*21c0*/  LDG.E.64.CONSTANT R36, desc[UR6][R4.64+0x6800] ;  /* 0x0068000604247981 */ /* 0x000162000c1e9b00 */
[----:B------:R-:W-:-:S05]  /*21d0*/  VIADD R40, R40, 0x1000 ;  /* 0x0000100028287836 */ /* 0x000fca0000000000 */
[----:B------:R-:W-:Y:S02]  /*21e0*/  ISETP.GE.AND P2, PT, R40, R45, PT ;  /* 0x0000002d2800720c */ /* 0x000fe40003f46270 */
[----:B0-----:R-:W-:Y:S01]  /*21f0*/  IADD3 R4, P3, PT, R4, 0x8000, RZ ;  /* 0x0000800004047810 */ /* 0x001fe20007f7e0ff */
[----:B------:R-:W-:-:S04]  /*2200*/  VIADD R43, R43, 0x1000 ;  /* 0x000010002b2b7836 */ /* 0x000fc80000000000 */
[----:B------:R-:W-:Y:S01]  /*2210*/  IMAD.X R5, RZ, RZ, R5, P3 ;  /* 0x000000ffff057224 */ /* 0x000fe200018e0605 */
[----:B----4-:R-:W-:-:S06]  /*2220*/  DSETP.GEU.AND P1, PT, R6, R38, PT ;  /* 0x000000260600722a */ /* 0x010fcc0003f2e000 */
[----:B------:R-:W-:Y:S02]  /*2230*/  FSEL R6, R38, R6, !P1 ;  /* 0x0000000626067208 */ /* 0x000fe40004800000 */
[----:B------:R-:W-:-:S06]  /*2240*/  FSEL R7, R39, R7, !P1 ;  /* 0x0000000727077208 */ /* 0x000fcc0004800000 */
[----:B--2---:R-:W-:-:S06]  /*2250*/  DSETP.GEU.AND P1, PT, R6, R8, PT ;  /* 0x000000080600722a */ /* 0x004fcc0003f2e000 */
[----:B------:R-:W-:Y:S02]  /*2260*/  FSEL R6, R8, R6, !P1 ;  /* 0x0000000608067208 */ /* 0x000fe40004800000 */
[----:B------:R-:W-:-:S06]  /*2270*/  FSEL R7, R9, R7, !P1 ;  /* 0x0000000709077208 */ /* 0x000fcc0004800000 */
[----:B---3--:R-:W-:-:S06]  /*2280*/  DSETP.GEU.AND P1, PT, R6, R10, PT ;  /* 0x0000000a0600722a */ /* 0x008fcc0003f2e000 */
[----:B------:R-:W-:Y:S02]  /*2290*/  FSEL R6, R10, R6, !P1 ;  /* 0x000000060a067208 */ /* 0x000fe40004800000 */
[----:B------:R-:W-:-:S06]  /*22a0*/  FSEL R7, R11, R7, !P1 ;  /* 0x000000070b077208 */ /* 0x000fcc0004800000 */
[----:B-----5:R-:W-:-:S06]  /*22b0*/  DSETP.GEU.AND P1, PT, R6, R12, PT ;  /* 0x0000000c0600722a */ /* 0x020fcc0003f2e000 */
        /* <DEDUP_REMOVED lines=39> */
.L_x_26:
[----:B------:R-:W-:Y:S05]  /*2530*/  BSYNC.RECONVERGENT B2 ;  /* 0x0000000000027941 */ /* 0x000fea0003800200 */
.L_x_25:
[----:B------:R-:W-:Y:S01]  /*2540*/  IMAD.IADD R8, R41, 0x1, -R40 ;  /* 0x0000000129087824 */ /* 0x000fe200078e0a28 */
[----:B------:R-:W-:Y:S04]  /*2550*/  BSSY.RECONVERGENT B2, `(.L_x_28) ;  /* 0x000002b000027945 */ /* 0x000fe80003800200 */
[----:B------:R-:W-:-:S13]  /*2560*/  ISETP.GT.AND P1, PT, R8, 0x400, PT ;  /* 0x000004000800780c */ /* 0x000fda0003f24270 */
[----:B------:R-:W-:Y:S05]  /*2570*/  @!P1 BRA `(.L_x_29) ;  /* 0x0000000000a09947 */ /* 0x000fea0003800000 */
        /* <DEDUP_REMOVED lines=9> */
[----:B------:R-:W5:Y:S04]  /*2610*/  LDG.E.64.CONSTANT R22, desc[UR6][R4.64+0x2000] ;  /* 0x0020000604167981 */ /* 0x000f68000c1e9b00 */
[----:B------:R0:W5:Y:S01]  /*2620*/  LDG.E.64.CONSTANT R8, desc[UR6][R4.64+0x2800] ;  /* 0x0028000604087981 */ /* 0x000162000c1e9b00 */
[----:B------:R-:W-:-:S02]  /*2630*/  VIADD R40, R40, 0x800 ;  /* 0x0000080028287836 */ /* 0x000fc40000000000 */
[----:B------:R-:W-:Y:S01]  /*2640*/  VIADD R43, R43, 0x800 ;  /* 0x000008002b2b7836 */ /* 0x000fe20000000000 */
[----:B0-----:R-:W-:-:S05]  /*2650*/  IADD3 R4, P2, PT, R4, 0x4000, RZ ;  /* 0x0000400004047810 */ /* 0x001fca0007f5e0ff */
        /* <DEDUP_REMOVED lines=22> */
[----:B------:R-:W-:Y:S01]  /*27c0*/  DSETP.GEU.AND P1, PT, R6, R8, PT ;  /* 0x000000080600722a */ /* 0x000fe20003f2e000 */
[----:B------:R-:W-:-:S05]  /*27d0*/  PLOP3.LUT P0, PT, PT, PT, PT, 0x8, 0x80 ;  /* 0x000000000080781c */ /* 0x000fca0003f0e170 */
[----:B------:R-:W-:Y:S02]  /*27e0*/  FSEL R6, R8, R6, !P1 ;  /* 0x0000000608067208 */ /* 0x000fe40004800000 */
[----:B------:R-:W-:-:S07]  /*27f0*/  FSEL R7, R9, R7, !P1 ;  /* 0x0000000709077208 */ /* 0x000fce0004800000 */
.L_x_29:
[----:B------:R-:W-:Y:S05]  /*2800*/  BSYNC.RECONVERGENT B2 ;  /* 0x0000000000027941 */ /* 0x000fea0003800200 */
.L_x_28:
[----:B------:R-:W-:-:S13]  /*2810*/  ISETP.LT.OR P0, PT, R40, R41, P0 ;  /* 0x000000292800720c */ /* 0x000fda0000701670 */
[----:B------:R-:W-:Y:S05]  /*2820*/  @!P0 BRA `(.L_x_21) ;  /* 0x0000000000448947 */ /* 0x000fea0003800000 */
[----:B------:R-:W-:Y:S01]  /*2830*/  IMAD.WIDE.U32 R2, R43, 0x8, R2 ;  /* 0x000000082b027825 */ /* 0x000fe200078e0002 */
[----:B------:R-:W2:Y:S04]  /*2840*/  LDG.E.64.CONSTANT R8, desc[UR6][R4.64+-0x800] ;  /* 0xfff8000604087981 */ /* 0x000ea8000c1e9b00 */
[----:B------:R-:W3:Y:S04]  /*2850*/  LDG.E.64.CONSTANT R10, desc[UR6][R4.64] ;  /* 0x00000006040a7981 */ /* 0x000ee8000c1e9b00 */
[----:B------:R-:W4:Y:S04]  /*2860*/  LDG.E.64.CONSTANT R2, desc[UR6][R2.64] ;  /* 0x0000000602027981 */ /* 0x000f28000c1e9b00 */
[----:B------:R-:W5:Y:S01]  /*2870*/  LDG.E.64.CONSTANT R12, desc[UR6][R4.64+0x800] ;  /* 0x00080006040c7981 */ /* 0x000f62000c1e9b00 */
        /* <DEDUP_REMOVED lines=11> */
[----:B------:R-:W-:-:S07]  /*2930*/  FSEL R7, R13, R3, !P0 ;  /* 0x000000030d077208 */ /* 0x000fce0004000000 */
.L_x_21:
[----:B------:R-:W-:Y:S05]  /*2940*/  BSYNC.RECONVERGENT B1 ;  /* 0x0000000000017941 */ /* 0x000fea0003800200 */
.L_x_19:
[----:B------:R-:W0:Y:S01]  /*2950*/  S2R R10, SR_LANEID ;  /* 0x00000000000a7919 */ /* 0x000e220000000000 */
[----:B------:R-:W-:Y:S04]  /*2960*/  SHFL.DOWN PT, R2, R6, 0x1, 0x1f ;  /* 0x08201f0006027f89 */ /* 0x000fe800000e0000 */
        /* <DEDUP_REMOVED lines=10> */
[----:B------:R-:W-:-:S02]  /*2a10*/  @!P2 MOV R7, 0x400 ;  /* 0x000004000007a802 */ /* 0x000fc40000000f00 */
        /* <DEDUP_REMOVED lines=8> */
[----:B------:R-:W-:Y:S01]  /*2aa0*/  SHFL.DOWN PT, R2, R4, 0x4, 0x1f ;  /* 0x08801f0004027f89 */ /* 0x000fe200000e0000 */
[----:B-1----:R-:W-:-:S03]  /*2ab0*/  @!P2 LEA R7, R8, R7, 0x18 ;  /* 0x000000070807a211 */ /* 0x002fc600078ec0ff */
[----:B------:R-:W0:Y:S02]  /*2ac0*/  SHFL.DOWN PT, R3, R5, 0x4, 0x1f ;  /* 0x08801f0005037f89 */ /* 0x000e2400000e0000 */
[----:B------:R-:W-:Y:S01]  /*2ad0*/  @!P2 IMAD.IADD R9, R6, 0x1, R7 ;  /* 0x000000010609a824 */ /* 0x000fe200078e0207 */
[----:B0-----:R-:W-:-:S06]  /*2ae0*/  DSETP.GEU.AND P0, PT, R4, R2, PT ;  /* 0x000000020400722a */ /* 0x001fcc0003f0e000 */
[----:B------:R-:W-:Y:S02]  /*2af0*/  @!P1 FSEL R4, R2, R4, !P0 ;  /* 0x0000000402049208 */ /* 0x000fe40004000000 */
[----:B------:R-:W-:Y:S02]  /*2b00*/  @!P1 FSEL R5, R3, R5, !P0 ;  /* 0x0000000503059208 */ /* 0x000fe40004000000 */
[----:B------:R-:W-:Y:S01]  /*2b10*/  ISETP.GT.AND P1, PT, R10, 0x17, PT ;  /* 0x000000170a00780c */ /* 0x000fe20003f24270 */
[----:B------:R-:W-:Y:S04]  /*2b20*/  SHFL.DOWN PT, R2, R4, 0x8, 0x1f ;  /* 0x09001f0004027f89 */ /* 0x000fe800000e0000 */
[----:B------:R-:W0:Y:S02]  /*2b30*/  SHFL.DOWN PT, R3, R5, 0x8, 0x1f ;  /* 0x09001f0005037f89 */ /* 0x000e2400000e0000 */
[----:B0-----:R-:W-:-:S06]  /*2b40*/  DSETP.GEU.AND P0, PT, R4, R2, PT ;  /* 0x000000020400722a */ /* 0x001fcc0003f0e000 */
[----:B------:R-:W-:Y:S02]  /*2b50*/  @!P1 FSEL R4, R2, R4, !P0 ;  /* 0x0000000402049208 */ /* 0x000fe40004000000 */
[----:B------:R-:W-:Y:S02]  /*2b60*/  @!P1 FSEL R5, R3, R5, !P0 ;  /* 0x0000000503059208 */ /* 0x000fe40004000000 */
[----:B------:R-:W-:Y:S01]  /*2b70*/  ISETP.GT.AND P1, PT, R10, 0xf, PT ;  /* 0x0000000f0a00780c */ /* 0x000fe20003f24270 */
[----:B------:R-:W-:Y:S04]  /*2b80*/  SHFL.DOWN PT, R2, R4, 0x10, 0x1f ;  /* 0x0a001f0004027f89 */ /* 0x000fe800000e0000 */
[----:B------:R-:W0:Y:S02]  /*2b90*/  SHFL.DOWN PT, R3, R5, 0x10, 0x1f ;  /* 0x0a001f0005037f89 */ /* 0x000e2400000e0000 */
[----:B0-----:R-:W-:-:S06]  /*2ba0*/  DSETP.GEU.AND P0, PT, R4, R2, PT ;  /* 0x000000020400722a */ /* 0x001fcc0003f0e000 */
[----:B------:R-:W-:Y:S02]  /*2bb0*/  FSEL R2, R2, R4, !P0 ;  /* 0x0000000402027208 */ /* 0x000fe40004000000 */
        /* <DEDUP_REMOVED lines=10> */
[----:B--2---:R-:W0:Y:S04]  /*2c60*/  LDS.128 R8, [UR4+0x10] ;  /* 0x00001004ff087984 */ /* 0x004e280008000c00 */
        /* <DEDUP_REMOVED lines=25> */
.L_x_2:
        /* <DEDUP_REMOVED lines=12> */
.L_x_32:
[----:B------:R-:W-:Y:S05]  /*2ec0*/  BSYNC.RECONVERGENT B1 ;  /* 0x0000000000017941 */ /* 0x000fea0003800200 */
.L_x_31:
        /* <DEDUP_REMOVED lines=17> */
.L_x_37:
        /* <DEDUP_REMOVED lines=12> */
.L_x_36:
[----:B------:R-:W-:Y:S05]  /*30a0*/  BSYNC.RECONVERGENT B2 ;  /* 0x0000000000027941 */ /* 0x000fea0003800200 */
.L_x_35:
        /* <DEDUP_REMOVED lines=9> */
.L_x_40:
        /* <DEDUP_REMOVED lines=74> */
.L_x_39:
[----:B------:R-:W-:Y:S05]  /*35e0*/  BSYNC.RECONVERGENT B2 ;  /* 0x0000000000027941 */ /* 0x000fea0003800200 */
.L_x_38:
        /* <DEDUP_REMOVED lines=42> */
.L_x_42:
[----:B------:R-:W-:Y:S05]  /*3890*/  BSYNC.RECONVERGENT B2 ;  /* 0x0000000000027941 */ /* 0x000fea0003800200 */
.L_x_41:
        /* <DEDUP_REMOVED lines=20> */
.L_x_34:
[----:B------:R-:W-:Y:S05]  /*39e0*/  BSYNC.RECONVERGENT B1 ;  /* 0x0000000000017941 */ /* 0x000fea0003800200 */
.L_x_33:
        /* <DEDUP_REMOVED lines=14> */
[----:B------:R-:W-:Y:S01]  /*3ad0*/  IMAD.MOV.U32 R2, RZ, RZ, R9 ;  /* 0x000000ffff027224 */ /* 0x000fe200078e0009 */
[----:B------:R-:W-:Y:S01]  /*3ae0*/  @!P2 MOV R4, 0x400 ;  /* 0x000004000004a802 */ /* 0x000fe20000000f00 */
[----:B------:R-:W-:Y:S01]  /*3af0*/  IMAD.MOV.U32 R3, RZ, RZ, R11 ;  /* 0x000000ffff037224 */ /* 0x000fe200078e000b */
[----:B------:R-:W0:Y:S01]  /*3b00*/  SHFL.DOWN PT, R7, R11, 0x2, 0x1f ;  /* 0x08401f000b077f89 */ /* 0x000e2200000e0000 */
[----:B------:R-:W-:Y:S01]  /*3b10*/  @!P2 SHF.R.U32.HI R0, RZ, 0x2, R5 ;  /* 0x00000002ff00a819 */ /* 0x000fe20000011605 */
[----:B------:R-:W1:Y:S03]  /*3b20*/  @!P2 S2R R13, SR_CgaCtaId ;  /* 0x00000000000da919 */ /* 0x000e660000008800 */
[----:B------:R-:W-:Y:S01]  /*3b30*/  @!P2 LOP3.LUT R0, R0, 0xf8, RZ, 0xc0, !PT ;  /* 0x000000f80000a812 */ /* 0x000fe200078ec0ff */
[----:B0-----:R-:W-:-:S06]  /*3b40*/  DSETP.GEU.AND P0, PT, R2, R6, PT ;  /* 0x000000060200722a */ /* 0x001fcc0003f0e000 */
[----:B------:R-:W-:Y:S02]  /*3b50*/  @!P1 FSEL R9, R6, R9, !P0 ;  /* 0x0000000906099208 */ /* 0x000fe40004000000 */
[----:B------:R-:W-:Y:S02]  /*3b60*/  @!P1 FSEL R11, R7, R11, !P0 ;  /* 0x0000000b070b9208 */ /* 0x000fe40004000000 */
[----:B------:R-:W-:Y:S01]  /*3b70*/  ISETP.GT.AND P1, PT, R8, 0x1b, PT ;  /* 0x0000001b0800780c */ /* 0x000fe20003f24270 */
[----:B------:R-:W-:Y:S01]  /*3b80*/  SHFL.DOWN PT, R2, R9, 0x4, 0x1f ;  /* 0x08801f0009027f89 */ /* 0x000fe200000e0000 */
[----:B------:R-:W-:Y:S01]  /*3b90*/  IMAD.MOV.U32 R6, RZ, RZ, R9 ;  /* 0x000000ffff067224 */ /* 0x000fe200078e0009 */
[----:B-1----:R-:W-:Y:S01]  /*3ba0*/  @!P2 LEA R13, R13, R4, 0x18 ;  /* 0x000000040d0da211 */ /* 0x002fe200078ec0ff */
[----:B------:R-:W-:Y:S01]  /*3bb0*/  IMAD.MOV.U32 R7, RZ, RZ, R11 ;  /* 0x000000ffff077224 */ /* 0x000fe200078e000b */
[----:B------:R-:W0:Y:S03]  /*3bc0*/  SHFL.DOWN PT, R3, R11, 0x4, 0x1f ;  /* 0x08801f000b037f89 */ /* 0x000e2600000e0000 */
[----:B------:R-:W-:-:S02]  /*3bd0*/  @!P2 IMAD.IADD R13, R0, 0x1, R13 ;  /* 0x00000001000da824 */ /* 0x000fc400078e020d */
[----:B0-----:R-:W-:-:S06]  /*3be0*/  DSETP.GEU.AND P0, PT, R6, R2, PT ;  /* 0x000000020600722a */ /* 0x001fcc0003f0e000 */
[----:B------:R-:W-:Y:S02]  /*3bf0*/  @!P1 FSEL R9, R2, R9, !P0 ;  /* 0x0000000902099208 */ /* 0x000fe40004000000 */
[----:B------:R-:W-:Y:S02]  /*3c00*/  @!P1 FSEL R11, R3, R11, !P0 ;  /* 0x0000000b030b9208 */ /* 0x000fe40004000000 */
[----:B------:R-:W-:Y:S01]  /*3c10*/  ISETP.GT.AND P1, PT, R8, 0x17, PT ;  /* 0x000000170800780c */ /* 0x000fe20003f24270 */
[----:B------:R-:W-:Y:S01]  /*3c20*/  SHFL.DOWN PT, R2, R9, 0x8, 0x1f ;  /* 0x09001f0009027f89 */ /* 0x000fe200000e0000 */
[----:B------:R-:W-:Y:S02]  /*3c30*/  IMAD.MOV.U32 R6, RZ, RZ, R9 ;  /* 0x000000ffff067224 */ /* 0x000fe400078e0009 */
[----:B------:R-:W-:Y:S01]  /*3c40*/  IMAD.MOV.U32 R7, RZ, RZ, R11 ;  /* 0x000000ffff077224 */ /* 0x000fe200078e000b */
[----:B------:R-:W0:Y:S05]  /*3c50*/  SHFL.DOWN PT, R3, R11, 0x8, 0x1f ;  /* 0x09001f000b037f89 */ /* 0x000e2a00000e0000 */
        /* <DEDUP_REMOVED lines=20> */
[----:B------:R-:W0:Y:S04]  /*3da0*/  LDS.128 R8, [UR4+0x10] ;  /* 0x00001004ff087984 */ /* 0x000e280008000c00 */
[----:B-1----:R-:W1:Y:S01]  /*3db0*/  LDS.128 R12, [UR4+0x20] ;  /* 0x00002004ff0c7984 */ /* 0x002e620008000c00 */
        /* <DEDUP_REMOVED lines=24> */
.L_x_43:
        /* <DEDUP_REMOVED lines=20> */
[----:B------:R-:W0:Y:S05]  /*4080*/  SHFL.DOWN PT, R7, R0, 0x2, R11 ;  /* 0x0840000000077989 */ /* 0x000e2a00000e000b */
[----:B0-----:R-:W-:-:S06]  /*4090*/  DSETP.GEU.AND P0, PT, R2, R6, PT ;  /* 0x000000060200722a */ /* 0x001fcc0003f0e000 */
[----:B------:R-:W-:Y:S01]  /*40a0*/  @!P1 FSEL R9, R6, R9, !P0 ;  /* 0x0000000906099208 */ /* 0x000fe20004000000 */
[----:B------:R-:W-:Y:S01]  /*40b0*/  VIADD R6, R8, 0x4 ;  /* 0x0000000408067836 */ /* 0x000fe20000000000 */
[----:B------:R-:W-:-:S03]  /*40c0*/  @!P1 FSEL R0, R7, R0, !P0 ;  /* 0x0000000007009208 */ /* 0x000fc60004000000 */
[----:B------:R-:W-:Y:S01]  /*40d0*/  SHFL.DOWN PT, R2, R9, 0x4, R11 ;  /* 0x0880000009027989 */ /* 0x000fe200000e000b */
[----:B------:R-:W-:Y:S01]  /*40e0*/  ISETP.GT.AND P1, PT, R6, R11, PT ;  /* 0x0000000b0600720c */ /* 0x000fe20003f24270 */
[----:B------:R-:W-:Y:S02]  /*40f0*/  IMAD.MOV.U32 R6, RZ, RZ, R9 ;  /* 0x000000ffff067224 */ /* 0x000fe400078e0009 */
[----:B------:R-:W0:Y:S01]  /*4100*/  SHFL.DOWN PT, R3, R0, 0x4, R11 ;  /* 0x0880000000037989 */ /* 0x000e2200000e000b */
[----:B------:R-:W-:-:S06]  /*4110*/  IMAD.MOV.U32 R7, RZ, RZ, R0 ;  /* 0x000000ffff077224 */ /* 0x000fcc00078e0000 */
[----:B0-----:R-:W-:Y:S01]  /*4120*/  DSETP.GEU.AND P0, PT, R6, R2, PT ;  /* 0x000000020600722a */ /* 0x001fe20003f0e000 */
[----:B------:R-:W-:-:S05]  /*4130*/  VIADD R6, R8, 0x8 ;  /* 0x0000000808067836 */ /* 0x000fca0000000000 */
        /* <DEDUP_REMOVED lines=15> */
[----:B------:R-:W-:Y:S02]  /*4230*/  IMAD.MOV.U32 R6, RZ, RZ, R9 ;  /* 0x000000ffff067224 */ /* 0x000fe400078e0009 */
[----:B------:R-:W-:Y:S01]  /*4240*/  IMAD.MOV.U32 R7, RZ, RZ, R0 ;  /* 0x000000ffff077224 */ /* 0x000fe200078e0000 */
[----:B------:R-:W0:Y:S05]  /*4250*/  SHFL.DOWN PT, R3, R0, 0x10, R11 ;  /* 0x0a00000000037989 */ /* 0x000e2a00000e000b */
[----:B0-----:R-:W-:Y:S01]  /*4260*/  DSETP.GEU.AND P1, PT, R6, R2, PT ;  /* 0x000000020600722a */ /* 0x001fe20003f2e000 */
[----:B------:R-:W-:-:S02]  /*4270*/  @!P0 MOV R7, 0x400 ;  /* 0x0000040000078802 */ /* 0x000fc40000000f00 */
[----:B------:R-:W-:Y:S02]  /*4280*/  @!P0 SHF.R.U32.HI R6, RZ, 0x2, R5 ;  /* 0x00000002ff068819 */ /* 0x000fe40000011605 */
[----:B-1----:R-:W-:Y:S02]  /*4290*/  @!P0 LEA R7, R10, R7, 0x18 ;  /* 0x000000070a078211 */ /* 0x002fe400078ec0ff */
[----:B------:R-:W-:Y:S02]  /*42a0*/  @!P0 LOP3.LUT R6, R6, 0xf8, RZ, 0xc0, !PT ;  /* 0x000000f806068812 */ /* 0x000fe400078ec0ff */
[----:B------:R-:W-:Y:S02]  /*42b0*/  @!P2 FSEL R9, R2, R9, !P1 ;  /* 0x000000090209a208 */ /* 0x000fe40004800000 */
[----:B------:R-:W-:Y:S01]  /*42c0*/  @!P2 FSEL R0, R3, R0, !P1 ;  /* 0x000000000300a208 */ /* 0x000fe20004800000 */
[----:B------:R-:W-:Y:S02]  /*42d0*/  @!P0 IMAD.IADD R3, R6, 0x1, R7 ;  /* 0x0000000106038824 */ /* 0x000fe400078e0207 */
[----:B------:R-:W-:-:S02]  /*42e0*/  IMAD.MOV.U32 R6, RZ, RZ, R9 ;  /* 0x000000ffff067224 */ /* 0x000fc400078e0009 */
[----:B------:R-:W-:-:S05]  /*42f0*/  IMAD.MOV.U32 R7, RZ, RZ, R0 ;  /* 0x000000ffff077224 */ /* 0x000fca00078e0000 */
[----:B------:R1:W-:Y:S01]  /*4300*/  @!P0 STS.64 [R3+0x8], R6 ;  /* 0x0000080603008388 */ /* 0x0003e20000000a00 */
[----:B------:R-:W-:Y:S01]  /*4310*/  BAR.SYNC.DEFER_BLOCKING 0x0 ;  /* 0x0000000000007b1d */ /* 0x000fe20000010000 */
[----:B------:R-:W-:-:S13]  /*4320*/  ISETP.NE.AND P0, PT, R5, RZ, PT ;  /* 0x000000ff0500720c */ /* 0x000fda0003f05270 */
[----:B-1----:R-:W-:Y:S05]  /*4330*/  @P0 BRA `(.L_x_17) ;  /* 0x0000001800340947 */ /* 0x002fea0003800000 */
[----:B------:R-:W0:Y:S01]  /*4340*/  S2UR UR5, SR_CgaCtaId ;  /* 0x00000000000579c3 */ /* 0x000e220000008800 */
[----:B------:R-:W-:Y:S01]  /*4350*/  UMOV UR4, 0x400 ;  /* 0x0000040000047882 */ /* 0x000fe20000000000 */
[C---:B------:R-:W-:Y:S02]  /*4360*/  ISETP.GT.AND P3, PT, R4.reuse, 0x20, PT ;  /* 0x000000200400780c */ /* 0x040fe40003f64270 */
        /* <DEDUP_REMOVED lines=10> */
[----:B------:R-:W-:Y:S01]  /*4410*/  ISETP.GT.AND P1, PT, R4, 0x60, PT ;  /* 0x000000600400780c */ /* 0x000fe20003f24270 */
[----:B------:R-:W-:Y:S02]  /*4420*/  IMAD.MOV.U32 R2, RZ, RZ, R6 ;  /* 0x000000ffff027224 */ /* 0x000fe400078e0006 */
        /* <DEDUP_REMOVED lines=29> */
.L_x_30:
[----:B------:R-:W0:Y:S01]  /*4600*/  S2R R41, SR_TID.X ;  /* 0x0000000000297919 */ /* 0x000e220000002100 */
[----:B------:R-:W0:Y:S02]  /*4610*/  LDC.64 R6, c[0x0][0x380] ;  /* 0x0000e000ff067b82 */ /* 0x000e240000000a00 */
[----:B0-----:R-:W-:-:S05]  /*4620*/  IMAD.WIDE.U32 R6, R41, 0x8, R6 ;  /* 0x0000000829067825 */ /* 0x001fca00078e0006 */
[----:B------:R-:W2:Y:S04]  /*4630*/  LDG.E.64.CONSTANT R20, desc[UR6][R6.64] ;  /* 0x0000000606147981 */ /* 0x000ea8000c1e9b00 */
[----:B------:R-:W2:Y:S04]  /*4640*/  LDG.E.64.CONSTANT R2, desc[UR6][R6.64+0x800] ;  /* 0x0008000606027981 */ /* 0x000ea8000c1e9b00 */
[----:B------:R-:W3:Y:S04]  /*4650*/  LDG.E.64.CONSTANT R8, desc[UR6][R6.64+0x1000] ;  /* 0x0010000606087981 */ /* 0x000ee8000c1e9b00 */
[----:B------:R-:W4:Y:S04]  /*4660*/  LDG.E.64.CONSTANT R10, desc[UR6][R6.64+0x1800] ;  /* 0x00180006060a7981 */ /* 0x000f28000c1e9b00 */
[----:B------:R-:W5:Y:S04]  /*4670*/  LDG.E.64.CONSTANT R12, desc[UR6][R6.64+0x2000] ;  /* 0x00200006060c7981 */ /* 0x000f68000c1e9b00 */
[----:B------:R-:W5:Y:S04]  /*4680*/  LDG.E.64.CONSTANT R14, desc[UR6][R6.64+0x2800] ;  /* 0x00280006060e7981 */ /* 0x000f68000c1e9b00 */
[----:B------:R-:W5:Y:S04]  /*4690*/  LDG.E.64.CONSTANT R16, desc[UR6][R6.64+0x3000] ;  /* 0x0030000606107981 */ /* 0x000f68000c1e9b00 */
[----:B------:R-:W5:Y:S01]  /*46a0*/  LDG.E.64.CONSTANT R18, desc[UR6][R6.64+0x3800] ;  /* 0x0038000606127981 */ /* 0x000f62000c1e9b00 */
[----:B------:R-:W-:Y:S01]  /*46b0*/  ISETP.GE.U32.AND P1, PT, R4, 0x1000, PT ;  /* 0x000010000400780c */ /* 0x000fe20003f26070 */
[----:B------:R-:W-:Y:S01]  /*46c0*/  IMAD.MOV.U32 R45, RZ, RZ, 0x800 ;  /* 0x00000800ff2d7424 */ /* 0x000fe200078e00ff */
[----:B--2---:R-:W-:-:S06]  /*46d0*/  DSETP.GEU.AND P0, PT, R20, R2, PT ;  /* 0x000000021400722a */ /* 0x004fcc0003f0e000 */
        /* <DEDUP_REMOVED lines=21> */
[----:B------:R-:W0:Y:S01]  /*4830*/  LDC R24, c[0x0][0x390] ;  /* 0x0000e400ff187b82 */ /* 0x000e220000000800 */
[----:B------:R-:W-:Y:S02]  /*4840*/  VIADD R0, R4, 0xfffff800 ;  /* 0xfffff80004007836 */ /* 0x000fe40000000000 */
[----:B------:R-:W-:-:S07]  /*4850*/  IMAD.MOV.U32 R45, RZ, RZ, 0x800 ;  /* 0x00000800ff2d7424 */ /* 0x000fce00078e00ff */
.L_x_46:
[----:B------:R-:W-:-:S05]  /*4860*/  IMAD.WIDE R4, R45, 0x8, R6 ;  /* 0x000000082d047825 */ /* 0x000fca00078e0206 */
[----:B------:R-:W2:Y:S04]  /*4870*/  LDG.E.64.CONSTANT R10, desc[UR6][R4.64] ;  /* 0x00000006040a7981 */ /* 0x000ea8000c1e9b00 */
[----:B------:R-:W3:Y:S04]  /*4880*/  LDG.E.64.CONSTANT R12, desc[UR6][R4.64+0x800] ;  /* 0x00080006040c7981 */ /* 0x000ee8000c1e9b00 */
[----:B------:R-:W4:Y:S04]  /*4890*/  LDG.E.64.CONSTANT R14, desc[UR6][R4.64+0x1000] ;  /* 0x00100006040e7981 */ /* 0x000f28000c1e9b00 */
[----:B------:R-:W5:Y:S04]  /*48a0*/  LDG.E.64.CONSTANT R16, desc[UR6][R4.64+0x1800] ;  /* 0x0018000604107981 */ /* 0x000f68000c1e9b00 */
[----:B------:R-:W5:Y:S04]  /*48b0*/  LDG.E.64.CONSTANT R18, desc[UR6][R4.64+0x2000] ;  /* 0x0020000604127981 */ /* 0x000f68000c1e9b00 */
[----:B------:R-:W5:Y:S04]  /*48c0*/  LDG.E.64.CONSTANT R20, desc[UR6][R4.64+0x2800] ;  /* 0x0028000604147981 */ /* 0x000f68000c1e9b00 */
[----:B------:R-:W5:Y:S04]  /*48d0*/  LDG.E.64.CONSTANT R22, desc[UR6][R4.64+0x3000] ;  /* 0x0030000604167981 */ /* 0x000f68000c1e9b00 */
[----:B------:R0:W5:Y:S02]  /*48e0*/  LDG.E.64.CONSTANT R8, desc[UR6][R4.64+0x3800] ;  /* 0x0038000604087981 */ /* 0x000164000c1e9b00 */
[----:B0-----:R-:W-:-:S04]  /*48f0*/  IMAD.MOV.U32 R4, RZ, RZ, R24 ;  /* 0x000000ffff047224 */ /* 0x001fc800078e0018 */
[----:B------:R-:W-:-:S05]  /*4900*/  IMAD.IADD R5, R4, 0x1, -R45 ;  /* 0x0000000104057824 */ /* 0x000fca00078e0a2d */
[----:B------:R-:W-:Y:S01]  /*4910*/  ISETP.GE.AND P1, PT, R5, 0x800, PT ;  /* 0x000008000500780c */ /* 0x000fe20003f26270 */
        /* <DEDUP_REMOVED lines=25> */
[----:B------:R-:W-:-:S05]  /*4ab0*/  VIADD R45, R45, 0x800 ;  /* 0x000008002d2d7836 */ /* 0x000fca0000000000 */
[----:B------:R-:W-:-:S13]  /*4ac0*/  ISETP.GT.AND P0, PT, R45, R0, PT ;  /* 0x000000002d00720c */ /* 0x000fda0003f04270 */
[----:B------:R-:W-:Y:S05]  /*4ad0*/  @!P0 BRA `(.L_x_46) ;  /* 0xfffffffc00608947 */ /* 0x000fea000383ffff */
.L_x_44:
[----:B------:R-:W-:-:S13]  /*4ae0*/  ISETP.GE.AND P0, PT, R45, R4, PT ;  /* 0x000000042d00720c */ /* 0x000fda0003f06270 */
[----:B------:R-:W-:Y:S05]  /*4af0*/  @P0 BRA `(.L_x_45) ;  /* 0x0000000800fc0947 */ /* 0x000fea0003800000 */
[----:B------:R-:W-:Y:S01]  /*4b00*/  IMAD.IADD R0, R4, 0x1, -R45 ;  /* 0x0000000104007824 */ /* 0x000fe200078e0a2d */
[----:B------:R-:W-:Y:S04]  /*4b10*/  BSSY.RECONVERGENT B1, `(.L_x_45) ;  /* 0x00000bd000017945 */ /* 0x000fe80003800200 */
[----:B------:R-:W-:-:S13]  /*4b20*/  ISETP.GE.AND P0, PT, R41, R0, PT ;  /* 0x000000002900720c */ /* 0x000fda0003f06270 */
[----:B------:R-:W-:Y:S05]  /*4b30*/  @P0 BRA `(.L_x_47) ;  /* 0x0000000800e80947 */ /* 0x000fea0003800000 */
[----:B------:R-:W-:Y:S01]  /*4b40*/  LOP3.LUT R5, RZ, R41, RZ, 0x33, !PT ;  /* 0x00000029ff057212 */ /* 0x000fe200078e33ff */
[----:B------:R-:W-:Y:S01]  /*4b50*/  BSSY.RECONVERGENT B2, `(.L_x_48) ;  /* 0x0000017000027945 */ /* 0x000fe20003800200 */
[----:B------:R-:W-:Y:S02]  /*4b60*/  IMAD.MOV.U32 R43, RZ, RZ, R41 ;  /* 0x000000ffff2b7224 */ /* 0x000fe400078e0029 */
[----:B------:R-:W-:-:S04]  /*4b70*/  IADD3 R4, PT, PT, -R45, R4, R5 ;  /* 0x000000042d047210 */ /* 0x000fc80007ffe105 */
[C---:B------:R-:W-:Y:S02]  /*4b80*/  LOP3.LUT R5, R4.reuse, 0x300, RZ, 0xc0, !PT ;  /* 0x0000030004057812 */ /* 0x040fe400078ec0ff */
[----:B------:R-:W-:Y:S02]  /*4b90*/  ISETP.GE.U32.AND P2, PT, R4, 0x300, PT ;  /* 0x000003000400780c */ /* 0x000fe40003f46070 */
[----:B------:R-:W-:-:S13]  /*4ba0*/  ISETP.NE.AND P0, PT, R5, 0x300, PT ;  /* 0x000003000500780c */ /* 0x000fda0003f05270 */
[----:B------:R-:W-:Y:S05]  /*4bb0*/  @!P0 BRA `(.L_x_49) ;  /* 0x0000000000408947 */ /* 0x000fea0003800000 */
[----:B------:R-:W0:Y:S01]  /*4bc0*/  LDC.64 R6, c[0x0][0x380] ;  /* 0x0000e000ff067b82 */ /* 0x000e220000000a00 */
[----:B------:R-:W-:Y:S01]  /*4bd0*/  LEA.HI R4, R4, 0x1, RZ, 0x18 ;  /* 0x0000000104047811 */ /* 0x000fe200078fc0ff */
[----:B------:R-:W-:Y:S02]  /*4be0*/  IMAD.IADD R9, R41, 0x1, R45 ;  /* 0x0000000129097824 */ /* 0x000fe400078e022d */
[----:B------:R-:W-:Y:S01]  /*4bf0*/  IMAD.MOV.U32 R43, RZ, RZ, R41 ;  /* 0x000000ffff2b7224 */ /* 0x000fe200078e0029 */
[----:B------:R-:W-:-:S05]  /*4c00*/  LOP3.LUT R4, R4, 0x3, RZ, 0xc0, !PT ;  /* 0x0000000304047812 */ /* 0x000fca00078ec0ff */
[----:B------:R-:W-:-:S07]  /*4c10*/  IMAD.MOV R8, RZ, RZ, -R4 ;  /* 0x000000ffff087224 */ /* 0x000fce00078e0a04 */
.L_x_50:
[----:B0-----:R-:W-:-:S06]  /*4c20*/  IMAD.WIDE.U32 R4, R9, 0x8, R6 ;  /* 0x0000000809047825 */ /* 0x001fcc00078e0006 */
        /* <DEDUP_REMOVED lines=9> */
.L_x_49:
[----:B------:R-:W-:Y:S05]  /*4cc0*/  BSYNC.RECONVERGENT B2 ;  /* 0x0000000000027941 */ /* 0x000fea0003800200 */
.L_x_48:
[----:B------:R-:W-:Y:S05]  /*4cd0*/  @!P2 BRA `(.L_x_47) ;  /* 0x000000080080a947 */ /* 0x000fea0003800000 */
[----:B------:R-:W0:Y:S01]  /*4ce0*/  LDCU.64 UR4, c[0x0][0x380] ;  /* 0x00007000ff0477ac */ /* 0x000e220008000a00 */
[----:B------:R-:W-:Y:S01]  /*4cf0*/  IMAD.IADD R7, R0, 0x1, -R43 ;  /* 0x0000000100077824 */ /* 0x000fe200078e0a2b */
[C---:B------:R-:W-:Y:S01]  /*4d00*/  IADD3 R5, P0, PT, R43.reuse, R45, RZ ;  /* 0x0000002d2b057210 */ /* 0x040fe20007f1e0ff */
[----:B------:R-:W-:Y:S01]  /*4d10*/  BSSY.RECONVERGENT B2, `(.L_x_51) ;  /* 0x000005a000027945 */ /* 0x000fe20003800200 */
[----:B------:R-:W-:Y:S02]  /*4d20*/  IMAD.IADD R45, R43, 0x1, R45 ;  /* 0x000000012b2d7824 */ /* 0x000fe400078e022d */
        /* <DEDUP_REMOVED lines=8> */
[----:B------:R-:W0:Y:S01]  /*4db0*/  LDC.64 R6, c[0x0][0x380] ;  /* 0x0000e000ff067b82 */ /* 0x000e220000000a00 */
[----:B------:R-:W-:Y:S01]  /*4dc0*/  PLOP3.LUT P0, PT, PT, PT, PT, 0x8, 0x80 ;  /* 0x000000000080781c */ /* 0x000fe20003f0e170 */
[----:B------:R-:W-:-:S12]  /*4dd0*/  VIADD R40, R0, 0xfffff400 ;  /* 0xfffff40000287836 */ /* 0x000fd80000000000 */
.L_x_53:
[C---:B0-----:R-:W-:Y:S01]  /*4de0*/  IMAD.WIDE.U32 R38, R45.reuse, 0x8, R6 ;  /* 0x000000082d267825 */ /* 0x041fe200078e0006 */
        /* <DEDUP_REMOVED lines=76> */
.L_x_52:
[----:B------:R-:W-:Y:S05]  /*52b0*/  BSYNC.RECONVERGENT B2 ;  /* 0x0000000000027941 */ /* 0x000fea0003800200 */
.L_x_51:
[----:B------:R-:W-:Y:S01]  /*52c0*/  IMAD.IADD R6, R0, 0x1, -R43 ;  /* 0x0000000100067824 */ /* 0x000fe200078e0a2b */
[----:B------:R-:W-:Y:S04]  /*52d0*/  BSSY.RECONVERGENT B2, `(.L_x_54) ;  /* 0x000002c000027945 */ /* 0x000fe80003800200 */
[----:B------:R-:W-:-:S13]  /*52e0*/  ISETP.GT.AND P1, PT, R6, 0x400, PT ;  /* 0x000004000600780c */ /* 0x000fda0003f24270 */
[----:B------:R-:W-:Y:S05]  /*52f0*/  @!P1 BRA `(.L_x_55) ;  /* 0x0000000000a49947 */ /* 0x000fea0003800000 */
[----:B------:R-:W0:Y:S01]  /*5300*/  LDC.64 R16, c[0x0][0x380] ;  /* 0x0000e000ff107b82 */ /* 0x000e220000000a00 */
[----:B------:R-:W2:Y:S04]  /*5310*/  LDG.E.64.CONSTANT R10, desc[UR6][R4.64+-0x800] ;  /* 0xfff80006040a7981 */ /* 0x000ea8000c1e9b00 */
[----:B------:R-:W3:Y:S01]  /*5320*/  LDG.E.64.CONSTANT R12, desc[UR6][R4.64] ;  /* 0x00000006040c7981 */ /* 0x000ee2000c1e9b00 */
[----:B------:R-:W-:-:S03]  /*5330*/  VIADD R7, R45, 0x400 ;  /* 0x000004002d077836 */ /* 0x000fc60000000000 */
[----:B------:R-:W4:Y:S04]  /*5340*/  LDG.E.64.CONSTANT R14, desc[UR6][R4.64+0x800] ;  /* 0x00080006040e7981 */ /* 0x000f28000c1e9b00 */
[----:B------:R-:W5:Y:S04]  /*5350*/  LDG.E.64.CONSTANT R18, desc[UR6][R4.64+0x1800] ;  /* 0x0018000604127981 */ /* 0x000f68000c1e9b00 */
[----:B------:R-:W5:Y:S01]  /*5360*/  LDG.E.64.CONSTANT R20, desc[UR6][R4.64+0x2000] ;  /* 0x0020000604147981 */ /* 0x000f62000c1e9b00 */
[----:B0-----:R-:W-:-:S06]  /*5370*/  IMAD.WIDE.U32 R8, R45, 0x8, R16 ;  /* 0x000000082d087825 */ /* 0x001fcc00078e0010 */
[----:B------:R-:W2:Y:S01]  /*5380*/  LDG.E.64.CONSTANT R8, desc[UR6][R8.64] ;  /* 0x0000000608087981 */ /* 0x000ea2000c1e9b00 */
[----:B------:R-:W-:-:S03]  /*5390*/  IMAD.WIDE.U32 R16, R7, 0x8, R16 ;  /* 0x0000000807107825 */ /* 0x000fc600078e0010 */
[----:B------:R0:W5:Y:S04]  /*53a0*/  LDG.E.64.CONSTANT R6, desc[UR6][R4.64+0x2800] ;  /* 0x0028000604067981 */ /* 0x000168000c1e9b00 */
[----:B------:R-:W5:Y:S01]  /*53b0*/  LDG.E.64.CONSTANT R16, desc[UR6][R16.64] ;  /* 0x0000000610107981 */ /* 0x000f62000c1e9b00 */
[----:B------:R-:W-:Y:S01]  /*53c0*/  VIADD R43, R43, 0x800 ;  /* 0x000008002b2b7836 */ /* 0x000fe20000000000 */
[----:B0-----:R-:W-:Y:S01]  /*53d0*/  IADD3 R4, P2, PT, R4, 0x4000, RZ ;  /* 0x0000400004047810 */ /* 0x001fe20007f5e0ff */
[----:B------:R-:W-:-:S04]  /*53e0*/  VIADD R45, R45, 0x800 ;  /* 0x000008002d2d7836 */ /* 0x000fc80000000000 */
[----:B------:R-:W-:Y:S01]  /*53f0*/  IMAD.X R5, RZ, RZ, R5, P2 ;  /* 0x000000ffff057224 */ /* 0x000fe200010e0605 */
        /* <DEDUP_REMOVED lines=25> */
.L_x_55:
[----:B------:R-:W-:Y:S05]  /*5590*/  BSYNC.RECONVERGENT B2 ;  /* 0x0000000000027941 */ /* 0x000fea0003800200 */
.L_x_54:
[----:B------:R-:W-:-:S13]  /*55a0*/  ISETP.LT.OR P0, PT, R43, R0, P0 ;  /* 0x000000002b00720c */ /* 0x000fda0000701670 */
[----:B------:R-:W-:Y:S05]  /*55b0*/  @!P0 BRA `(.L_x_47) ;  /* 0x0000000000488947 */ /* 0x000fea0003800000 */
[----:B------:R-:W0:Y:S01]  /*55c0*/  LDC.64 R6, c[0x0][0x380] ;  /* 0x0000e000ff067b82 */ /* 0x000e220000000a00 */
[----:B------:R-:W2:Y:S04]  /*55d0*/  LDG.E.64.CONSTANT R8, desc[UR6][R4.64+-0x800] ;  /* 0xfff8000604087981 */ /* 0x000ea8000c1e9b00 */
[----:B------:R-:W3:Y:S04]  /*55e0*/  LDG.E.64.CONSTANT R10, desc[UR6][R4.64] ;  /* 0x00000006040a7981 */ /* 0x000ee8000c1e9b00 */
[----:B------:R-:W4:Y:S01]  /*55f0*/  LDG.E.64.CONSTANT R12, desc[UR6][R4.64+0x800] ;  /* 0x00080006040c7981 */ /* 0x000f22000c1e9b00 */
[----:B0-----:R-:W-:-:S06]  /*5600*/  IMAD.WIDE.U32 R6, R45, 0x8, R6 ;  /* 0x000000082d067825 */ /* 0x001fcc00078e0006 */
[----:B------:R-:W5:Y:S02]  /*5610*/  LDG.E.64.CONSTANT R6, desc[UR6][R6.64] ;  /* 0x0000000606067981 */ /* 0x000f64000c1e9b00 */
[----:B-----5:R-:W-:-:S06]  /*5620*/  DSETP.GEU.AND P0, PT, R2, R6, PT ;  /* 0x000000060200722a */ /* 0x020fcc0003f0e000 */
        /* <DEDUP_REMOVED lines=10> */
[----:B------:R-:W-:-:S07]  /*56d0*/  FSEL R3, R13, R3, !P0 ;  /* 0x000000030d037208 */ /* 0x000fce0004000000 */
.L_x_47:
[----:B------:R-:W-:Y:S05]  /*56e0*/  BSYNC.RECONVERGENT B1 ;  /* 0x0000000000017941 */ /* 0x000fea0003800200 */
.L_x_45:
        /* <DEDUP_REMOVED lines=54> */
[----:B------:R-:W1:Y:S01]  /*5a50*/  S2UR UR5, SR_CgaCtaId ;  /* 0x00000000000579c3 */ /* 0x000e620000008800 */
[----:B------:R-:W-:Y:S02]  /*5a60*/  UMOV UR4, 0x400 ;  /* 0x0000040000047882 */ /* 0x000fe40000000000 */
[----:B-1----:R-:W-:-:S09]  /*5a70*/  ULEA UR4, UR5, UR4, 0x18 ;  /* 0x0000000405047291 */ /* 0x002fd2000f8ec0ff */
[----:B0-----:R-:W0:Y:S04]  /*5a80*/  LDS.128 R8, [UR4+0x10] ;  /* 0x00001004ff087984 */ /* 0x001e280008000c00 */
        /* <DEDUP_REMOVED lines=23> */
[----:B------:R-:W-:-:S07]  /*5c00*/  FSEL R7, R3, R5, !P1 ;  /* 0x0000000503077208 */ /* 0x000fce0004800000 */
.L_x_17:
[----:B------:R-:W-:Y:S05]  /*5c10*/  BSYNC.RECONVERGENT B0 ;  /* 0x0000000000007941 */ /* 0x000fea0003800200 */
.L_x_1:
[----:B------:R-:W-:Y:S05]  /*5c20*/  @P0 EXIT ;  /* 0x000000000000094d */ /* 0x000fea0003800000 */
[----:B------:R-:W4:Y:S01]  /*5c30*/  LDCU.64 UR8, c[0x0][0x398] ;  /* 0x00007300ff0877ac */ /* 0x000f220008000a00 */
[----:B---3--:R-:W3:Y:S01]  /*5c40*/  LDC.64 R4, c[0x0][0x388] ;  /* 0x0000e200ff047b82 */ /* 0x008ee20000000a00 */
[----:B------:R-:W0:Y:S01]  /*5c50*/  LDCU.64 UR4, c[0x0][0x398] ;  /* 0x00007300ff0477ac */ /* 0x000e220008000a00 */
[----:B----4-:R-:W-:-:S06]  /*5c60*/  DSETP.GT.AND P0, PT, R6, UR8, PT ;  /* 0x0000000806007e2a */ /* 0x010fcc000bf04000 */
[----:B012---:R-:W-:Y:S02]  /*5c70*/  FSEL R2, R6, UR4, P0 ;  /* 0x0000000406027c08 */ /* 0x007fe40008000000 */
[----:B------:R-:W-:-:S05]  /*5c80*/  FSEL R3, R7, UR5, P0 ;  /* 0x0000000507037c08 */ /* 0x000fca0008000000 */
[----:B---3--:R-:W-:Y:S01]  /*5c90*/  STG.E.64 desc[UR6][R4.64], R2 ;  /* 0x0000000204007986 */ /* 0x008fe2000c101b06 */
[----:B------:R-:W-:Y:S05]  /*5ca0*/  EXIT ;  /* 0x000000000000794d */ /* 0x000fea0003800000 */
.L_x_56:
[----:B------:R-:W-:-:S00]  /*5cb0*/  BRA `(.L_x_56) ;  /* 0xfffffffc00fc7947 */ /* 0x000fc0000383ffff */
[----:B------:R-:W-:-:S00]  /*5cc0*/  NOP ;  /* 0x0000000000007918 */ /* 0x000fc00000000000 */
        /* <DEDUP_REMOVED lines=11> */
.L_x_179:


//--------------------- .text._ZN3cub18CUB_300001_SM_10006detail6reduce18DeviceReduceKernelINS2_10policy_hubIdyN4cuda3__47maximumIvEEE10Policy1000EPdyS8_dNS5_3std3__410__identityEEEvT0_PT3_T1_NS0_13GridEvenShareISI_EET2_T4_ --------------------------
	.section	.text._ZN3cub18CUB_300001_SM_10006detail6reduce18DeviceReduceKernelINS2_10policy_hubIdyN4cuda3__47maximumIvEEE10Policy1000EPdyS8_dNS5_3std3__410__identityEEEvT0_PT3_T1_NS0_13GridEvenShareISI_EET2_T4_,"ax",@progbits
	.align	128
        .global         _ZN3cub18CUB_300001_SM_10006detail6reduce18DeviceReduceKernelINS2_10policy_hubIdyN4cuda3__47maximumIvEEE10Policy1000EPdyS8_dNS5_3std3__410__identityEEEvT0_PT3_T1_NS0_13GridEvenShareISI_EET2_T4_
        .type           _ZN3cub18CUB_300001_SM_10006detail6reduce18DeviceReduceKernelINS2_10policy_hubIdyN4cuda3__47maximumIvEEE10Policy1000EPdyS8_dNS5_3std3__410__identityEEEvT0_PT3_T1_NS0_13GridEvenShareISI_EET2_T4_,@function
        .size           _ZN3cub18CUB_300001_SM_10006detail6reduce18DeviceReduceKernelINS2_10policy_hubIdyN4cuda3__47maximumIvEEE10Policy1000EPdyS8_dNS5_3std3__410__identityEEEvT0_PT3_T1_NS0_13GridEvenShareISI_EET2_T4_,(.L_x_180 - _ZN3cub18CUB_300001_SM_10006detail6reduce18DeviceReduceKernelINS2_10policy_hubIdyN4cuda3__47maximumIvEEE10Policy1000EPdyS8_dNS5_3std3__410__identityEEEvT0_PT3_T1_NS0_13GridEvenShareISI_EET2_T4_)
        .other          _ZN3cub18CUB_300001_SM_10006detail6reduce18DeviceReduceKernelINS2_10policy_hubIdyN4cuda3__47maximumIvEEE10Policy1000EPdyS8_dNS5_3std3__410__identityEEEvT0_PT3_T1_NS0_13GridEvenShareISI_EET2_T4_,@"STO_CUDA_ENTRY STV_DEFAULT"
_ZN3cub18CUB_300001_SM_10006detail6reduce18DeviceReduceKernelINS2_10policy_hubIdyN4cuda3__47maximumIvEEE10Policy1000EPdyS8_dNS5_3std3__410__identityEEEvT0_PT3_T1_NS0_13GridEvenShareISI_EET2_T4_:
.text._ZN3cub18CUB_300001_SM_10006detail6reduce18DeviceReduceKernelINS2_10policy_hubIdyN4cuda3__47maximumIvEEE10Policy1000EPdyS8_dNS5_3std3__410__identityEEEvT0_PT3_T1_NS0_13GridEvenShareISI_EET2_T4_:
[----:B------:R-:W-:Y:S01]  /*0000*/  LDC R1, c[0x0][0x37c] ;  /* 0x0000df00ff017b82 */ /* 0x000fe20000000800 */
[----:B------:R-:W0:Y:S07]  /*0010*/  LDCU UR10, c[0x0][0x380] ;  /* 0x00007000ff0a77ac */ /* 0x000e2e0008000800 */
[----:B------:R-:W1:Y:S01]  /*0020*/  S2UR UR17, SR_CTAID.X ;  /* 0x00000000001179c3 */ /* 0x000e620000002500 */
[----:B------:R-:W-:Y:S01]  /*0030*/  BSSY.RECONVERGENT B0, `(.L_x_57) ;  /* 0x0000628000007945 */ /* 0x000fe20003800200 */
[----:B------:R-:W2:Y:S01]  /*0040*/  LDCU UR5, c[0x0][0x3c0] ;  /* 0x00007800ff0577ac */ /* 0x000ea20008000800 */
[----:B------:R-:W3:Y:S01]  /*0050*/  LDCU.64 UR14, c[0x0][0x358] ;  /* 0x00006b00ff0e77ac */ /* 0x000ee20008000a00 */
[----:B0-----:R-:W-:-:S02]  /*0060*/  ULOP3.LUT UP0, URZ, UR10, 0x1f, URZ, 0xc0, !UPT ;  /* 0x0000001f0aff7892 */ /* 0x001fc4000f80c0ff */
[----:B--2---:R-:W-:Y:S02]  /*0070*/  USHF.L.U32 UR5, UR5, 0xb, URZ ;  /* 0x0000000b05057899 */ /* 0x004fe400080006ff */
[----:B-1----:R-:W-:Y:S02]  /*0080*/  USHF.L.U32 UR4, UR17, 0xb, URZ ;  /* 0x0000000b11047899 */ /* 0x002fe400080006ff */
[----:B------:R-:W-:-:S03]  /*0090*/  USHF.R.S32.HI UR6, URZ, 0x1f, UR5 ;  /* 0x0000001fff067899 */ /* 0x000fc60008011405 */
[----:B---3--:R-:W-:Y:S09]  /*00a0*/  BRA.U UP0, `(.L_x_58) ;  /* 0x0000003100347547 */ /* 0x008ff2000b800000 */
[----:B------:R-:W0:Y:S02]  /*00b0*/  LDCU.64 UR12, c[0x0][0x3b8] ;  /* 0x00007700ff0c77ac */ /* 0x000e240008000a00 */
[----:B0-----:R-:W-:-:S04]  /*00c0*/  UIADD3 UR7, UP0, UPT, -UR4, UR12, URZ ;  /* 0x0000000c04077290 */ /* 0x001fc8000ff1e1ff */
[----:B------:R-:W-:Y:S02]  /*00d0*/  UIADD3.X UR8, UPT, UPT, UR13, -0x1, URZ, UP0, !UPT ;  /* 0xffffffff0d087890 */ /* 0x000fe400087fe4ff */
[----:B------:R-:W-:-:S04]  /*00e0*/  UISETP.GT.U32.AND UP0, UPT, UR7, 0x7ff, UPT ;  /* 0x000007ff0700788c */ /* 0x000fc8000bf04070 */
[----:B------:R-:W-:-:S09]  /*00f0*/  UISETP.GT.U32.AND.EX UP0, UPT, UR8, URZ, UPT, UP0 ;  /* 0x000000ff0800728c */ /* 0x000fd2000bf04100 */
[----:B------:R-:W-:Y:S05]  /*0100*/  BRA.U UP0, `(.L_x_59) ;  /* 0x0000001900687547 */ /* 0x000fea000b800000 */
[----:B------:R-:W0:Y:S01]  /*0110*/  S2R R0, SR_TID.X ;  /* 0x0000000000007919 */ /* 0x000e220000002100 */
[----:B------:R-:W-:Y:S01]  /*0120*/  UIADD3 UR6, UPT, UPT, -UR4, UR12, URZ ;  /* 0x0000000c04067290 */ /* 0x000fe2000fffe1ff */
[----:B------:R-:W-:Y:S01]  /*0130*/  BSSY.RECONVERGENT B1, `(.L_x_60) ;  /* 0x000000b000017945 */ /* 0x000fe20003800200 */
[----:B------:R-:W1:Y:S01]  /*0140*/  LDCU UR7, c[0x0][0x384] ;  /* 0x00007080ff0777ac */ /* 0x000e620008000800 */
[----:B------:R-:W-:-:S03]  /*0150*/  CS2R R8, SRZ ;  /* 0x0000000000087805 */ /* 0x000fc6000001ff00 */
[----:B0-----:R-:W-:Y:S01]  /*0160*/  ISETP.GE.AND P0, PT, R0, UR6, PT ;  /* 0x0000000600007c0c */ /* 0x001fe2000bf06270 */
[----:B------:R-:W-:-:S12]  /*0170*/  IMAD.MOV.U32 R25, RZ, RZ, R0 ;  /* 0x000000ffff197224 */ /* 0x000fd800078e0000 */
[----:B-1----:R-:W-:Y:S05]  /*0180*/  @P0 BRA `(.L_x_61) ;  /* 0x0000000000140947 */ /* 0x002fea0003800000 */
[----:B------:R-:W0:Y:S01]  /*0190*/  LDC.64 R8, c[0x0][0x380] ;  /* 0x0000e000ff087b82 */ /* 0x000e220000000a00 */
[----:B------:R-:W-:-:S04]  /*01a0*/  VIADD R3, R0, UR4 ;  /* 0x0000000400037c36 */ /* 0x000fc80008000000 */
[----:B0-----:R-:W-:-:S06]  /*01b0*/  IMAD.WIDE.U32 R8, R3, 0x8, R8 ;  /* 0x0000000803087825 */ /* 0x001fcc00078e0008 */
[----:B------:R-:W5:Y:S01]  /*01c0*/  LDG.E.64.CONSTANT R8, desc[UR14][R8.64] ;  /* 0x0000000e08087981 */ /* 0x000f62000c1e9b00 */
[----:B------:R-:W-:-:S07]  /*01d0*/  VIADD R25, R0, 0x100 ;  /* 0x0000010000197836 */ /* 0x000fce0000000000 */
.L_x_61:
[----:B------:R-:W-:Y:S05]  /*01e0*/  BSYNC.RECONVERGENT B1 ;  /* 0x0000000000017941 */ /* 0x000fea0003800200 */
.L_x_60:
[----:B------:R-:W-:Y:S01]  /*01f0*/  ISETP.GE.AND P0, PT, R25, UR6, PT ;  /* 0x0000000619007c0c */ /* 0x000fe2000bf06270 */
[----:B------:R-:W-:-:S12]  /*0200*/  BSSY.RECONVERGENT B1, `(.L_x_62) ;  /* 0x00000c7000017945 */ /* 0x000fd80003800200 */
[----:B------:R-:W-:Y:S05]  /*0210*/  @P0 BRA `(.L_x_63) ;  /* 0x0000000c00140947 */ /* 0x000fea0003800000 */
[----:B------:R-:W-:Y:S01]  /*0220*/  LOP3.LUT R2, RZ, R25, RZ, 0x33, !PT ;  /* 0x00000019ff027212 */ /* 0x000fe200078e33ff */
[----:B------:R-:W-:Y:S04]  /*0230*/  BSSY.RECONVERGENT B2, `(.L_x_64) ;  /* 0x000001b000027945 */ /* 0x000fe80003800200 */
[----:B------:R-:W-:-:S04]  /*0240*/  VIADD R2, R2, UR12 ;  /* 0x0000000c02027c36 */ /* 0x000fc80008000000 */
[C---:B------:R-:W-:Y:S01]  /*0250*/  VIADD R4, R2.reuse, -UR4 ;  /* 0x8000000402047c36 */ /* 0x040fe20008000000 */
[----:B------:R-:W-:-:S04]  /*0260*/  LOP3.LUT R3, R2, 0x300, RZ, 0xc0, !PT ;  /* 0x0000030002037812 */ /* 0x000fc800078ec0ff */
[----:B------:R-:W-:Y:S02]  /*0270*/  ISETP.NE.AND P1, PT, R3, 0x300, PT ;  /* 0x000003000300780c */ /* 0x000fe40003f25270 */
[----:B------:R-:W-:-:S11]  /*0280*/  ISETP.GE.U32.AND P0, PT, R4, 0x300, PT ;  /* 0x000003000400780c */ /* 0x000fd60003f06070 */
[----:B------:R-:W-:Y:S05]  /*0290*/  @!P1 BRA `(.L_x_65) ;  /* 0x0000000000509947 */ /* 0x000fea0003800000 */
[----:B------:R-:W0:Y:S01]  /*02a0*/  LDCU UR5, c[0x0][0x384] ;  /* 0x00007080ff0577ac */ /* 0x000e220008000800 */
[----:B------:R-:W-:Y:S02]  /*02b0*/  IADD3 R6, P1, PT, R25, UR4, RZ ;  /* 0x0000000419067c10 */ /* 0x000fe4000ff3e0ff */
[----:B------:R-:W-:Y:S02]  /*02c0*/  LEA.HI R2, R2, 0x1, RZ, 0x18 ;  /* 0x0000000102027811 */ /* 0x000fe400078fc0ff */
[----:B------:R-:W-:Y:S01]  /*02d0*/  LEA R5, P2, R6, UR10, 0x3 ;  /* 0x0000000a06057c11 */ /* 0x000fe2000f8418ff */
[----:B------:R-:W-:Y:S01]  /*02e0*/  IMAD.X R3, RZ, RZ, RZ, P1 ;  /* 0x000000ffff037224 */ /* 0x000fe200008e06ff */
[----:B------:R-:W-:-:S05]  /*02f0*/  LOP3.LUT R2, R2, 0x3, RZ, 0xc0, !PT ;  /* 0x0000000302027812 */ /* 0x000fca00078ec0ff */
[----:B------:R-:W-:Y:S01]  /*0300*/  IMAD.MOV R4, RZ, RZ, -R2 ;  /* 0x000000ffff047224 */ /* 0x000fe200078e0a02 */
[----:B0-----:R-:W-:-:S07]  /*0310*/  LEA.HI.X R6, R6, UR5, R3, 0x3, P2 ;  /* 0x0000000506067c11 */ /* 0x001fce00090f1c03 */
.L_x_66:
        /* <DEDUP_REMOVED lines=12> */
.L_x_65:
[----:B------:R-:W-:Y:S05]  /*03e0*/  BSYNC.RECONVERGENT B2 ;  /* 0x0000000000027941 */ /* 0x000fea0003800200 */
.L_x_64:
[----:B------:R-:W-:Y:S05]  /*03f0*/  @!P0 BRA `(.L_x_63) ;  /* 0x00000008009c8947 */ /* 0x000fea0003800000 */
[----:B------:R-:W-:Y:S01]  /*0400*/  IADD3 R2, PT, PT, -R25, UR6, RZ ;  /* 0x0000000619027c10 */ /* 0x000fe2000fffe1ff */
[----:B------:R-:W-:Y:S01]  /*0410*/  BSSY.RECONVERGENT B2, `(.L_x_67) ;  /* 0x000005d000027945 */ /* 0x000fe20003800200 */
[----:B------:R-:W-:Y:S02]  /*0420*/  PLOP3.LUT P0, PT, PT, PT, PT, 0x80, 0x8 ;  /* 0x000000000008781c */ /* 0x000fe40003f0f070 */
[----:B------:R-:W-:-:S13]  /*0430*/  ISETP.GT.AND P1, PT, R2, 0xc00, PT ;  /* 0x00000c000200780c */ /* 0x000fda0003f24270 */
[----:B------:R-:W-:Y:S05]  /*0440*/  @!P1 BRA `(.L_x_68) ;  /* 0x0000000400649947 */ /* 0x000fea0003800000 */
[----:B------:R-:W-:Y:S01]  /*0450*/  IMAD.U32 R24, RZ, RZ, UR6 ;  /* 0x00000006ff187e24 */ /* 0x000fe2000f8e00ff */
[----:B------:R-:W-:-:S03]  /*0460*/  PLOP3.LUT P0, PT, PT, PT, PT, 0x8, 0x80 ;  /* 0x000000000080781c */ /* 0x000fc60003f0e170 */
[----:B------:R-:W-:-:S10]  /*0470*/  VIADD R24, R24, 0xfffff400 ;  /* 0xfffff40018187836 */ /* 0x000fd40000000000 */
.L_x_69:
[----:B------:R-:W-:-:S04]  /*0480*/  IADD3 R2, P1, PT, R25, UR4, RZ ;  /* 0x0000000419027c10 */ /* 0x000fc8000ff3e0ff */
[----:B------:R-:W-:Y:S02]  /*0490*/  LEA.HI.X.SX32 R3, R25, RZ, 0x1, P1 ;  /* 0x000000ff19037211 */ /* 0x000fe400008f0eff */
[----:B------:R-:W-:-:S04]  /*04a0*/  LEA R14, P1, R2, UR10, 0x3 ;  /* 0x0000000a020e7c11 */ /* 0x000fc8000f8218ff */
[----:B------:R-:W-:-:S05]  /*04b0*/  LEA.HI.X R15, R2, UR7, R3, 0x3, P1 ;  /* 0x00000007020f7c11 */ /* 0x000fca00088f1c03 */
[----:B------:R-:W2:Y:S04]  /*04c0*/  LDG.E.64.CONSTANT R12, desc[UR14][R14.64] ;  /* 0x0000000e0e0c7981 */ /* 0x000ea8000c1e9b00 */
[----:B------:R-:W3:Y:S04]  /*04d0*/  LDG.E.64.CONSTANT R10, desc[UR14][R14.64+0x800] ;  /* 0x0008000e0e0a7981 */ /* 0x000ee8000c1e9b00 */
[----:B------:R-:W4:Y:S04]  /*04e0*/  LDG.E.64.CONSTANT R6, desc[UR14][R14.64+0x1000] ;  /* 0x0010000e0e067981 */ /* 0x000f28000c1e9b00 */
[----:B------:R0:W4:Y:S01]  /*04f0*/  LDG.E.64.CONSTANT R4, desc[UR14][R14.64+0x1800] ;  /* 0x0018000e0e047981 */ /* 0x000122000c1e9b00 */
[----:B------:R-:W-:-:S05]  /*0500*/  VIADD R2, R25, 0x400 ;  /* 0x0000040019027836 */ /* 0x000fca0000000000 */
[----:B------:R-:W-:-:S04]  /*0510*/  IADD3 R3, P1, PT, R2, UR4, RZ ;  /* 0x0000000402037c10 */ /* 0x000fc8000ff3e0ff */
[----:B------:R-:W-:Y:S02]  /*0520*/  LEA.HI.X.SX32 R2, R2, RZ, 0x1, P1 ;  /* 0x000000ff02027211 */ /* 0x000fe400008f0eff */
[----:B------:R-:W-:-:S04]  /*0530*/  LEA R22, P1, R3, UR10, 0x3 ;  /* 0x0000000a03167c11 */ /* 0x000fc8000f8218ff */
[----:B------:R-:W-:-:S05]  /*0540*/  LEA.HI.X R23, R3, UR7, R2, 0x3, P1 ;  /* 0x0000000703177c11 */ /* 0x000fca00088f1c02 */
[----:B------:R-:W4:Y:S04]  /*0550*/  LDG.E.64.CONSTANT R20, desc[UR14][R22.64] ;  /* 0x0000000e16147981 */ /* 0x000f28000c1e9b00 */
[----:B------:R-:W4:Y:S01]  /*0560*/  LDG.E.64.CONSTANT R18, desc[UR14][R22.64+0x800] ;  /* 0x0008000e16127981 */ /* 0x000f22000c1e9b00 */
[----:B------:R-:W-:-:S03]  /*0570*/  VIADD R26, R25, 0x800 ;  /* 0x00000800191a7836 */ /* 0x000fc60000000000 */
[----:B------:R-:W4:Y:S02]  /*0580*/  LDG.E.64.CONSTANT R2, desc[UR14][R22.64+0x1000] ;  /* 0x0010000e16027981 */ /* 0x000f24000c1e9b00 */
[C---:B------:R-:W-:Y:S02]  /*0590*/  IADD3 R27, P1, PT, R26.reuse, UR4, RZ ;  /* 0x000000041a1b7c10 */ /* 0x040fe4000ff3e0ff */
[----:B------:R1:W4:Y:S02]  /*05a0*/  LDG.E.64.CONSTANT R16, desc[UR14][R22.64+0x1800] ;  /* 0x0018000e16107981 */ /* 0x000324000c1e9b00 */
[----:B0-----:R-:W-:Y:S02]  /*05b0*/  LEA.HI.X.SX32 R14, R26, RZ, 0x1, P1 ;  /* 0x000000ff1a0e7211 */ /* 0x001fe400008f0eff */
[----:B------:R-:W-:-:S04]  /*05c0*/  LEA R26, P2, R27, UR10, 0x3 ;  /* 0x0000000a1b1a7c11 */ /* 0x000fc8000f8418ff */
[----:B------:R-:W-:-:S05]  /*05d0*/  LEA.HI.X R27, R27, UR7, R14, 0x3, P2 ;  /* 0x000000071b1b7c11 */ /* 0x000fca00090f1c0e */
[----:B------:R-:W4:Y:S01]  /*05e0*/  LDG.E.64.CONSTANT R14, desc[UR14][R26.64] ;  /* 0x0000000e1a0e7981 */ /* 0x000f22000c1e9b00 */
[----:B------:R-:W-:Y:S01]  /*05f0*/  VIADD R28, R25, 0xc00 ;  /* 0x00000c00191c7836 */ /* 0x000fe20000000000 */
[----:B--2--5:R-:W-:-:S06]  /*0600*/  DSETP.GEU.AND P1, PT, R8, R12, PT ;  /* 0x0000000c0800722a */ /* 0x024fcc0003f2e000 */
[----:B------:R-:W-:Y:S02]  /*0610*/  FSEL R8, R12, R8, !P1 ;  /* 0x000000080c087208 */ /* 0x000fe40004800000 */
[----:B------:R-:W-:Y:S02]  /*0620*/  FSEL R9, R13, R9, !P1 ;  /* 0x000000090d097208 */ /* 0x000fe40004800000 */
[----:B------:R-:W2:Y:S04]  /*0630*/  LDG.E.64.CONSTANT R12, desc[UR14][R26.64+0x800] ;  /* 0x0008000e1a0c7981 */ /* 0x000ea8000c1e9b00 */
[----:B---3--:R-:W-:-:S06]  /*0640*/  DSETP.GEU.AND P1, PT, R8, R10, PT ;  /* 0x0000000a0800722a */ /* 0x008fcc0003f2e000 */
[----:B------:R-:W-:Y:S02]  /*0650*/  FSEL R8, R10, R8, !P1 ;  /* 0x000000080a087208 */ /* 0x000fe40004800000 */
[----:B------:R-:W-:Y:S02]  /*0660*/  FSEL R9, R11, R9, !P1 ;  /* 0x000000090b097208 */ /* 0x000fe40004800000 */
[----:B------:R-:W3:Y:S04]  /*0670*/  LDG.E.64.CONSTANT R10, desc[UR14][R26.64+0x1000] ;  /* 0x0010000e1a0a7981 */ /* 0x000ee8000c1e9b00 */
[----:B----4-:R-:W-:-:S06]  /*0680*/  DSETP.GEU.AND P1, PT, R8, R6, PT ;  /* 0x000000060800722a */ /* 0x010fcc0003f2e000 */
[----:B------:R-:W-:Y:S02]  /*0690*/  FSEL R6, R6, R8, !P1 ;  /* 0x0000000806067208 */ /* 0x000fe40004800000 */
[----:B------:R-:W-:Y:S02]  /*06a0*/  FSEL R7, R7, R9, !P1 ;  /* 0x0000000907077208 */ /* 0x000fe40004800000 */
[----:B------:R-:W4:Y:S04]  /*06b0*/  LDG.E.64.CONSTANT R8, desc[UR14][R26.64+0x1800] ;  /* 0x0018000e1a087981 */ /* 0x000f28000c1e9b00 */
[----:B------:R-:W-:-:S06]  /*06c0*/  DSETP.GEU.AND P1, PT, R6, R4, PT ;  /* 0x000000040600722a */ /* 0x000fcc0003f2e000 */
[----:B-1----:R-:W-:Y:S02]  /*06d0*/  FSEL R22, R4, R6, !P1 ;  /* 0x0000000604167208 */ /* 0x002fe40004800000 */
[----:B------:R-:W-:Y:S02]  /*06e0*/  FSEL R23, R5, R7, !P1 ;  /* 0x0000000705177208 */ /* 0x000fe40004800000 */
[----:B------:R-:W-:-:S04]  /*06f0*/  IADD3 R5, P1, PT, R28, UR4, RZ ;  /* 0x000000041c057c10 */ /* 0x000fc8000ff3e0ff */
[----:B------:R-:W-:Y:S02]  /*0700*/  LEA.HI.X.SX32 R28, R28, RZ, 0x1, P1 ;  /* 0x000000ff1c1c7211 */ /* 0x000fe400008f0eff */
[----:B------:R-:W-:-:S04]  /*0710*/  LEA R4, P1, R5, UR10, 0x3 ;  /* 0x0000000a05047c11 */ /* 0x000fc8000f8218ff */
[----:B------:R-:W-:-:S05]  /*0720*/  LEA.HI.X R5, R5, UR7, R28, 0x3, P1 ;  /* 0x0000000705057c11 */ /* 0x000fca00088f1c1c */
[----:B------:R-:W4:Y:S01]  /*0730*/  LDG.E.64.CONSTANT R6, desc[UR14][R4.64] ;  /* 0x0000000e04067981 */ /* 0x000f22000c1e9b00 */
[----:B------:R-:W-:-:S03]  /*0740*/  DSETP.GEU.AND P1, PT, R22, R20, PT ;  /* 0x000000141600722a */ /* 0x000fc60003f2e000 */
[----:B------:R-:W4:Y:S03]  /*0750*/  LDG.E.64.CONSTANT R26, desc[UR14][R4.64+0x1800] ;  /* 0x0018000e041a7981 */ /* 0x000f26000c1e9b00 */
[----:B------:R-:W-:Y:S02]  /*0760*/  FSEL R22, R20, R22, !P1 ;  /* 0x0000001614167208 */ /* 0x000fe40004800000 */
[----:B------:R-:W-:Y:S02]  /*0770*/  FSEL R23, R21, R23, !P1 ;  /* 0x0000001715177208 */ /* 0x000fe40004800000 */
[----:B------:R-:W4:Y:S04]  /*0780*/  LDG.E.64.CONSTANT R20, desc[UR14][R4.64+0x800] ;  /* 0x0008000e04147981 */ /* 0x000f28000c1e9b00 */
[----:B------:R-:W-:-:S06]  /*0790*/  DSETP.GEU.AND P1, PT, R22, R18, PT ;  /* 0x000000121600722a */ /* 0x000fcc0003f2e000 */
[----:B------:R-:W-:Y:S02]  /*07a0*/  FSEL R18, R18, R22, !P1 ;  /* 0x0000001612127208 */ /* 0x000fe40004800000 */
[----:B------:R-:W-:Y:S02]  /*07b0*/  FSEL R19, R19, R23, !P1 ;  /* 0x0000001713137208 */ /* 0x000fe40004800000 */
[----:B------:R-:W4:Y:S04]  /*07c0*/  LDG.E.64.CONSTANT R22, desc[UR14][R4.64+0x1000] ;  /* 0x0010000e04167981 */ /* 0x000f28000c1e9b00 */
        /* <DEDUP_REMOVED lines=9> */
[----:B------:R-:W-:-:S05]  /*0860*/  VIADD R25, R25, 0x1000 ;  /* 0x0000100019197836 */ /* 0x000fca0000000000 */
[----:B------:R-:W-:Y:S01]  /*0870*/  ISETP.GE.AND P2, PT, R25, R24, PT ;  /* 0x000000181900720c */ /* 0x000fe20003f46270 */
        /* <DEDUP_REMOVED lines=22> */
.L_x_68:
[----:B------:R-:W-:Y:S05]  /*09e0*/  BSYNC.RECONVERGENT B2 ;  /* 0x0000000000027941 */ /* 0x000fea0003800200 */
.L_x_67:
[----:B------:R-:W-:Y:S01]  /*09f0*/  IADD3 R2, PT, PT, -R25, UR6, RZ ;  /* 0x0000000619027c10 */ /* 0x000fe2000fffe1ff */
[----:B------:R-:W-:Y:S03]  /*0a00*/  BSSY.RECONVERGENT B2, `(.L_x_70) ;  /* 0x000002f000027945 */ /* 0x000fe60003800200 */
[----:B------:R-:W-:-:S13]  /*0a10*/  ISETP.GT.AND P1, PT, R2, 0x400, PT ;  /* 0x000004000200780c */ /* 0x000fda0003f24270 */
[----:B------:R-:W-:Y:S05]  /*0a20*/  @!P1 BRA `(.L_x_71) ;  /* 0x0000000000b09947 */ /* 0x000fea0003800000 */
[----:B------:R-:W0:Y:S01]  /*0a30*/  LDCU UR5, c[0x0][0x384] ;  /* 0x00007080ff0577ac */ /* 0x000e220008000800 */
[----:B------:R-:W-:-:S04]  /*0a40*/  IADD3 R3, P0, PT, R25, UR4, RZ ;  /* 0x0000000419037c10 */ /* 0x000fc8000ff1e0ff */
[----:B------:R-:W-:Y:S02]  /*0a50*/  LEA.HI.X.SX32 R2, R25, RZ, 0x1, P0 ;  /* 0x000000ff19027211 */ /* 0x000fe400000f0eff */
[----:B------:R-:W-:-:S04]  /*0a60*/  LEA R20, P0, R3, UR10, 0x3 ;  /* 0x0000000a03147c11 */ /* 0x000fc8000f8018ff */
[----:B0-----:R-:W-:-:S05]  /*0a70*/  LEA.HI.X R21, R3, UR5, R2, 0x3, P0 ;  /* 0x0000000503157c11 */ /* 0x001fca00080f1c02 */
[----:B------:R-:W2:Y:S04]  /*0a80*/  LDG.E.64.CONSTANT R18, desc[UR14][R20.64] ;  /* 0x0000000e14127981 */ /* 0x000ea8000c1e9b00 */
[----:B------:R-:W3:Y:S04]  /*0a90*/  LDG.E.64.CONSTANT R16, desc[UR14][R20.64+0x800] ;  /* 0x0008000e14107981 */ /* 0x000ee8000c1e9b00 */
[----:B------:R-:W4:Y:S01]  /*0aa0*/  LDG.E.64.CONSTANT R2, desc[UR14][R20.64+0x1000] ;  /* 0x0010000e14027981 */ /* 0x000f22000c1e9b00 */
[----:B------:R-:W-:-:S03]  /*0ab0*/  VIADD R4, R25, 0x400 ;  /* 0x0000040019047836 */ /* 0x000fc60000000000 */
[----:B------:R-:W4:Y:S02]  /*0ac0*/  LDG.E.64.CONSTANT R12, desc[UR14][R20.64+0x1800] ;  /* 0x0018000e140c7981 */ /* 0x000f24000c1e9b00 */
[----:B------:R-:W-:-:S04]  /*0ad0*/  IADD3 R5, P0, PT, R4, UR4, RZ ;  /* 0x0000000404057c10 */ /* 0x000fc8000ff1e0ff */
[----:B------:R-:W-:Y:S02]  /*0ae0*/  LEA.HI.X.SX32 R4, R4, RZ, 0x1, P0 ;  /* 0x000000ff04047211 */ /* 0x000fe400000f0eff */
[----:B------:R-:W-:-:S04]  /*0af0*/  LEA R22, P0, R5, UR10, 0x3 ;  /* 0x0000000a05167c11 */ /* 0x000fc8000f8018ff */
[----:B------:R-:W-:-:S05]  /*0b00*/  LEA.HI.X R23, R5, UR5, R4, 0x3, P0 ;  /* 0x0000000505177c11 */ /* 0x000fca00080f1c04 */
        /* <DEDUP_REMOVED lines=30> */
.L_x_71:
[----:B------:R-:W-:Y:S05]  /*0cf0*/  BSYNC.RECONVERGENT B2 ;  /* 0x0000000000027941 */ /* 0x000fea0003800200 */
.L_x_70:
[----:B------:R-:W-:-:S13]  /*0d00*/  ISETP.LT.OR P0, PT, R25, UR6, P0 ;  /* 0x0000000619007c0c */ /* 0x000fda0008701670 */
        /* <DEDUP_REMOVED lines=22> */
.L_x_63:
[----:B------:R-:W-:Y:S05]  /*0e70*/  BSYNC.RECONVERGENT B1 ;  /* 0x0000000000017941 */ /* 0x000fea0003800200 */
.L_x_62:
[----:B------:R-:W-:-:S09]  /*0e80*/  UISETP.GE.AND UP0, UPT, UR6, 0x100, UPT ;  /* 0x000001000600788c */ /* 0x000fd2000bf06270 */
[----:B------:R-:W-:Y:S05]  /*0e90*/  BRA.U !UP0, `(.L_x_72) ;  /* 0x00000005082c7547 */ /* 0x000fea000b800000 */
        /* <DEDUP_REMOVED lines=50> */
[----:B-1----:R-:W1:Y:S04]  /*11c0*/  LDS.128 R4, [UR4+0x20] ;  /* 0x00002004ff047984 */ /* 0x002e680008000c00 */
[----:B------:R-:W2:Y:S01]  /*11d0*/  LDS.128 R8, [UR4+0x30] ;  /* 0x00003004ff087984 */ /* 0x000ea20008000c00 */
        /* <DEDUP_REMOVED lines=8> */
[----:B------:R-:W-:Y:S02]  /*1260*/  FSEL R5, R5, R3, !P1 ;  /* 0x0000000305057208 */ /* 0x000fe40004800000 */
[----:B------:R-:W0:Y:S04]  /*1270*/  LDS.64 R2, [UR4+0x40] ;  /* 0x00004004ff027984 */ /* 0x000e280008000a00 */
[----:B------:R-:W-:-:S06]  /*1280*/  DSETP.GEU.AND P1, PT, R4, R6, PT ;  /* 0x000000060400722a */ /* 0x000fcc0003f2e000 */
[----:B------:R-:W-:Y:S02]  /*1290*/  FSEL R4, R6, R4, !P1 ;  /* 0x0000000406047208 */ /* 0x000fe40004800000 */
[----:B------:R-:W-:-:S06]  /*12a0*/  FSEL R5, R7, R5, !P1 ;  /* 0x0000000507057208 */ /* 0x000fcc0004800000 */
[----:B--2---:R-:W-:-:S06]  /*12b0*/  DSETP.GEU.AND P1, PT, R4, R8, PT ;  /* 0x000000080400722a */ /* 0x004fcc0003f2e000 */
[----:B------:R-:W-:Y:S02]  /*12c0*/  FSEL R4, R8, R4, !P1 ;  /* 0x0000000408047208 */ /* 0x000fe40004800000 */
[----:B------:R-:W-:-:S06]  /*12d0*/  FSEL R5, R9, R5, !P1 ;  /* 0x0000000509057208 */ /* 0x000fcc0004800000 */
[----:B------:R-:W-:-:S06]  /*12e0*/  DSETP.GEU.AND P1, PT, R4, R10, PT ;  /* 0x0000000a0400722a */ /* 0x000fcc0003f2e000 */
[----:B------:R-:W-:Y:S02]  /*12f0*/  FSEL R4, R10, R4, !P1 ;  /* 0x000000040a047208 */ /* 0x000fe40004800000 */
[----:B------:R-:W-:-:S06]  /*1300*/  FSEL R5, R11, R5, !P1 ;  /* 0x000000050b057208 */ /* 0x000fcc0004800000 */
[----:B0-----:R-:W-:-:S06]  /*1310*/  DSETP.GEU.AND P1, PT, R4, R2, PT ;  /* 0x000000020400722a */ /* 0x001fcc0003f2e000 */
[----:B------:R-:W-:Y:S02]  /*1320*/  FSEL R2, R2, R4, !P1 ;  /* 0x0000000402027208 */ /* 0x000fe40004800000 */
[----:B------:R-:W-:Y:S01]  /*1330*/  FSEL R3, R3, R5, !P1 ;  /* 0x0000000503037208 */ /* 0x000fe20004800000 */
[----:B------:R-:W-:Y:S06]  /*1340*/  BRA `(.L_x_73) ;  /* 0x0000004c00d87947 */ /* 0x000fec0003800000 */
.L_x_72:
[----:B------:R-:W-:Y:S01]  /*1350*/  LOP3.LUT R2, R0, 0x3e0, RZ, 0xc0, !PT ;  /* 0x000003e000027812 */ /* 0x000fe200078ec0ff */
[----:B------:R-:W0:Y:S04]  /*1360*/  S2R R10, SR_LANEID ;  /* 0x00000000000a7919 */ /* 0x000e280000000000 */
[----:B------:R-:W-:Y:S01]  /*1370*/  VIADD R3, R2, 0x20 ;  /* 0x0000002002037836 */ /* 0x000fe20000000000 */
[----:B------:R-:W-:-:S04]  /*1380*/  LOP3.LUT R2, RZ, R2, RZ, 0x33, !PT ;  /* 0x00000002ff027212 */ /* 0x000fc800078e33ff */
[----:B------:R-:W-:Y:S01]  /*1390*/  ISETP.GT.AND P0, PT, R3, UR6, PT ;  /* 0x0000000603007c0c */ /* 0x000fe2000bf04270 */
[----:B------:R-:W-:-:S05]  /*13a0*/  VIADD R2, R2, UR6 ;  /* 0x0000000602027c36 */ /* 0x000fca0008000000 */
[----:B------:R-:W-:-:S05]  /*13b0*/  SEL R3, R2, 0x1f, P0 ;  /* 0x0000001f02037807 */ /* 0x000fca0000000000 */
[----:B-----5:R-:W-:Y:S04]  /*13c0*/  SHFL.DOWN PT, R4, R8, 0x1, R3 ;  /* 0x0820000008047989 */ /* 0x020fe800000e0003 */
[----:B------:R-:W1:Y:S01]  /*13d0*/  SHFL.DOWN PT, R5, R9, 0x1, R3 ;  /* 0x0820000009057989 */ /* 0x000e6200000e0003 */
[----:B0-----:R-:W-:Y:S01]  /*13e0*/  ISETP.GE.AND P0, PT, R10, R3, PT ;  /* 0x000000030a00720c */ /* 0x001fe20003f06270 */
[----:B-1----:R-:W-:-:S06]  /*13f0*/  DSETP.GEU.AND P1, PT, R8, R4, PT ;  /* 0x000000040800722a */ /* 0x002fcc0003f2e000 */
[-C--:B------:R-:W-:Y:S01]  /*1400*/  FSEL R7, R4, R8.reuse, !P1 ;  /* 0x0000000804077208 */ /* 0x080fe20004800000 */
[----:B------:R-:W-:Y:S01]  /*1410*/  VIADD R4, R10, 0x2 ;  /* 0x000000020a047836 */ /* 0x000fe20000000000 */
[-C--:B------:R-:W-:Y:S02]  /*1420*/  FSEL R5, R5, R9.reuse, !P1 ;  /* 0x0000000905057208 */ /* 0x080fe40004800000 */
[----:B------:R-:W-:Y:S02]  /*1430*/  FSEL R2, R7, R8, !P0 ;  /* 0x0000000807027208 */ /* 0x000fe40004000000 */
[----:B------:R-:W-:Y:S02]  /*1440*/  FSEL R5, R5, R9, !P0 ;  /* 0x0000000905057208 */ /* 0x000fe40004000000 */
[----:B------:R-:W-:Y:S01]  /*1450*/  ISETP.GT.AND P0, PT, R4, R3, PT ;  /* 0x000000030400720c */ /* 0x000fe20003f04270 */
[----:B------:R-:W-:Y:S01]  /*1460*/  SHFL.DOWN PT, R6, R2, 0x2, R3 ;  /* 0x0840000002067989 */ /* 0x000fe200000e0003 */
[----:B------:R-:W-:-:S03]  /*1470*/  IMAD.MOV.U32 R4, RZ, RZ, R2 ;  /* 0x000000ffff047224 */ /* 0x000fc600078e0002 */
[----:B------:R-:W0:Y:S03]  /*1480*/  SHFL.DOWN PT, R7, R5, 0x2, R3 ;  /* 0x0840000005077989 */ /* 0x000e2600000e0003 */
[----:B0-----:R-:W-:Y:S01]  /*1490*/  DSETP.GEU.AND P1, PT, R4, R6, PT ;  /* 0x000000060400722a */ /* 0x001fe20003f2e000 */
[----:B------:R-:W-:-:S05]  /*14a0*/  VIADD R4, R10, 0x4 ;  /* 0x000000040a047836 */ /* 0x000fca0000000000 */
[----:B------:R-:W-:Y:S02]  /*14b0*/  @!P0 FSEL R2, R6, R2, !P1 ;  /* 0x0000000206028208 */ /* 0x000fe40004800000 */
[----:B------:R-:W-:Y:S02]  /*14c0*/  @!P0 FSEL R5, R7, R5, !P1 ;  /* 0x0000000507058208 */ /* 0x000fe40004800000 */
        /* <DEDUP_REMOVED lines=10> */
[----:B------:R-:W-:Y:S01]  /*1570*/  IMAD.MOV.U32 R4, RZ, RZ, R2 ;  /* 0x000000ffff047224 */ /* 0x000fe200078e0002 */
[C---:B------:R-:W-:Y:S02]  /*1580*/  ISETP.NE.AND P0, PT, R10.reuse, RZ, PT ;  /* 0x000000ff0a00720c */ /* 0x040fe40003f05270 */
[----:B------:R-:W0:Y:S11]  /*1590*/  SHFL.DOWN PT, R7, R5, 0x8, R3 ;  /* 0x0900000005077989 */ /* 0x000e3600000e0003 */
[----:B------:R-:W1:Y:S01]  /*15a0*/  @!P0 S2R R9, SR_CgaCtaId ;  /* 0x0000000000098919 */ /* 0x000e620000008800 */
[----:B------:R-:W-:Y:S01]  /*15b0*/  @!P0 MOV R8, 0x400 ;  /* 0x0000040000088802 */ /* 0x000fe20000000f00 */
[----:B0-----:R-:W-:Y:S01]  /*15c0*/  DSETP.GEU.AND P2, PT, R4, R6, PT ;  /* 0x000000060400722a */ /* 0x001fe20003f4e000 */
[----:B------:R-:W-:-:S05]  /*15d0*/  VIADD R4, R10, 0x10 ;  /* 0x000000100a047836 */ /* 0x000fca0000000000 */
[----:B------:R-:W-:Y:S02]  /*15e0*/  @!P1 FSEL R2, R6, R2, !P2 ;  /* 0x0000000206029208 */ /* 0x000fe40005000000 */
[----:B------:R-:W-:Y:S02]  /*15f0*/  @!P1 FSEL R5, R7, R5, !P2 ;  /* 0x0000000507059208 */ /* 0x000fe40005000000 */
[----:B------:R-:W-:Y:S01]  /*1600*/  ISETP.GT.AND P1, PT, R4, R3, PT ;  /* 0x000000030400720c */ /* 0x000fe20003f24270 */
[----:B------:R-:W-:Y:S01]  /*1610*/  SHFL.DOWN PT, R6, R2, 0x10, R3 ;  /* 0x0a00000002067989 */ /* 0x000fe200000e0003 */
[----:B------:R-:W-:-:S03]  /*1620*/  @!P0 SHF.R.U32.HI R4, RZ, 0x2, R0 ;  /* 0x00000002ff048819 */ /* 0x000fc60000011600 */
[----:B------:R0:W2:Y:S01]  /*1630*/  SHFL.DOWN PT, R7, R5, 0x10, R3 ;  /* 0x0a00000005077989 */ /* 0x0000a200000e0003 */
[----:B------:R-:W-:Y:S02]  /*1640*/  @!P0 LOP3.LUT R4, R4, 0xf8, RZ, 0xc0, !PT ;  /* 0x000000f804048812 */ /* 0x000fe400078ec0ff */
[----:B-1----:R-:W-:-:S05]  /*1650*/  @!P0 LEA R9, R9, R8, 0x18 ;  /* 0x0000000809098211 */ /* 0x002fca00078ec0ff */
[----:B------:R-:W-:Y:S02]  /*1660*/  @!P0 IMAD.IADD R9, R4, 0x1, R9 ;  /* 0x0000000104098824 */ /* 0x000fe400078e0209 */
[----:B0-----:R-:W-:-:S06]  /*1670*/  IMAD.MOV.U32 R3, RZ, RZ, R5 ;  /* 0x000000ffff037224 */ /* 0x001fcc00078e0005 */
[----:B--2---:R-:W-:-:S06]  /*1680*/  DSETP.GEU.AND P2, PT, R2, R6, PT ;  /* 0x000000060200722a */ /* 0x004fcc0003f4e000 */
[----:B------:R-:W-:Y:S02]  /*1690*/  @!P1 FSEL R5, R7, R5, !P2 ;  /* 0x0000000507059208 */ /* 0x000fe40005000000 */
[----:B------:R-:W-:-:S03]  /*16a0*/  @!P1 FSEL R2, R6, R2, !P2 ;  /* 0x0000000206029208 */ /* 0x000fc60005000000 */
[----:B------:R-:W-:-:S05]  /*16b0*/  IMAD.MOV.U32 R3, RZ, RZ, R5 ;  /* 0x000000ffff037224 */ /* 0x000fca00078e0005 */
[----:B------:R1:W-:Y:S01]  /*16c0*/  @!P0 STS.64 [R9+0x8], R2 ;  /* 0x0000080209008388 */ /* 0x0003e20000000a00 */
[----:B------:R-:W-:Y:S01]  /*16d0*/  BAR.SYNC.DEFER_BLOCKING 0x0 ;  /* 0x0000000000007b1d */ /* 0x000fe20000010000 */
[----:B------:R-:W-:-:S13]  /*16e0*/  ISETP.NE.AND P0, PT, R0, RZ, PT ;  /* 0x000000ff0000720c */ /* 0x000fda0003f05270 */
[----:B-1----:R-:W-:Y:S05]  /*16f0*/  @P0 BRA `(.L_x_73) ;  /* 0x0000004800ec0947 */ /* 0x002fea0003800000 */
[----:B------:R-:W0:Y:S01]  /*1700*/  S2UR UR5, SR_CgaCtaId ;  /* 0x00000000000579c3 */ /* 0x000e220000008800 */
[----:B------:R-:W-:Y:S01]  /*1710*/  UMOV UR4, 0x400 ;  /* 0x0000040000047882 */ /* 0x000fe20000000000 */
[----:B------:R-:W-:Y:S02]  /*1720*/  UISETP.GT.AND UP0, UPT, UR6, 0x20, UPT ;  /* 0x000000200600788c */ /* 0x000fe4000bf04270 */
[----:B------:R-:W-:-:S04]  /*1730*/  UISETP.GT.AND UP1, UPT, UR6, 0x40, UPT ;  /* 0x000000400600788c */ /* 0x000fc8000bf24270 */
[----:B------:R-:W-:Y:S01]  /*1740*/  PLOP3.LUT P3, PT, PT, PT, UP0, 0x80, 0x8 ;  /* 0x000000000008781c */ /* 0x000fe20003f6f008 */
[----:B------:R-:W-:Y:S01]  /*1750*/  UISETP.GT.AND UP0, UPT, UR6, 0x60, UPT ;  /* 0x000000600600788c */ /* 0x000fe2000bf04270 */
[----:B------:R-:W-:Y:S01]  /*1760*/  PLOP3.LUT P2, PT, PT, PT, UP1, 0x80, 0x8 ;  /* 0x000000000008781c */ /* 0x000fe20003f4f018 */
[----:B0-----:R-:W-:-:S09]  /*1770*/  ULEA UR4, UR5, UR4, 0x18 ;  /* 0x0000000405047291 */ /* 0x001fd2000f8ec0ff */
[----:B------:R-:W0:Y:S04]  /*1780*/  LDS.128 R12, [UR4+0x10] ;  /* 0x00001004ff0c7984 */ /* 0x000e280008000c00 */
[----:B------:R-:W1:Y:S01]  /*1790*/  LDS.128 R4, [UR4+0x20] ;  /* 0x00002004ff047984 */ /* 0x000e620008000c00 */
[----:B0-----:R-:W-:-:S06]  /*17a0*/  DSETP.GEU.AND P1, PT, R2, R12, PT ;  /* 0x0000000c0200722a */ /* 0x001fcc0003f2e000 */
[-C--:B------:R-:W-:Y:S02]  /*17b0*/  FSEL R9, R12, R2.reuse, !P1 ;  /* 0x000000020c097208 */ /* 0x080fe40004800000 */
[-C--:B------:R-:W-:Y:S02]  /*17c0*/  FSEL R11, R13, R3.reuse, !P1 ;  /* 0x000000030d0b7208 */ /* 0x080fe40004800000 */
[----:B------:R-:W-:Y:S02]  /*17d0*/  FSEL R13, R9, R2, P3 ;  /* 0x00000002090d7208 */ /* 0x000fe40001800000 */
[----:B------:R-:W-:Y:S02]  /*17e0*/  FSEL R0, R11, R3, P3 ;  /* 0x000000030b007208 */ /* 0x000fe40001800000 */
[----:B------:R-:W-:Y:S01]  /*17f0*/  PLOP3.LUT P1, PT, PT, PT, UP0, 0x80, 0x8 ;  /* 0x000000000008781c */ /* 0x000fe20003f2f008 */
[----:B------:R-:W-:Y:S01]  /*1800*/  IMAD.MOV.U32 R2, RZ, RZ, R13 ;  /* 0x000000ffff027224 */ /* 0x000fe200078e000d */
[----:B------:R-:W0:Y:S01]  /*1810*/  LDS.128 R8, [UR4+0x30] ;  /* 0x00003004ff087984 */ /* 0x000e220008000c00 */
[----:B------:R-:W-:Y:S01]  /*1820*/  IMAD.MOV.U32 R3, RZ, RZ, R0 ;  /* 0x000000ffff037224 */ /* 0x000fe200078e0000 */
[----:B------:R-:W-:-:S05]  /*1830*/  UISETP.GT.AND UP0, UPT, UR6, 0x80, UPT ;  /* 0x000000800600788c */ /* 0x000fca000bf04270 */
[----:B------:R-:W-:-:S06]  /*1840*/  DSETP.GEU.AND P3, PT, R2, R14, PT ;  /* 0x0000000e0200722a */ /* 0x000fcc0003f6e000 */
[----:B------:R-:W-:Y:S02]  /*1850*/  @P2 FSEL R13, R14, R13, !P3 ;  /* 0x0000000d0e0d2208 */ /* 0x000fe40005800000 */
[----:B------:R-:W-:Y:S02]  /*1860*/  @P2 FSEL R0, R15, R0, !P3 ;  /* 0x000000000f002208 */ /* 0x000fe40005800000 */
[----:B------:R-:W-:Y:S01]  /*1870*/  PLOP3.LUT P2, PT, PT, PT, UP0, 0x80, 0x8 ;  /* 0x000000000008781c */ /* 0x000fe20003f4f008 */
[----:B------:R-:W-:Y:S01]  /*1880*/  IMAD.MOV.U32 R2, RZ, RZ, R13 ;  /* 0x000000ffff027224 */ /* 0x000fe200078e000d */
[----:B------:R-:W-:Y:S01]  /*1890*/  UISETP.GT.AND UP0, UPT, UR6, 0xa0, UPT ;  /* 0x000000a00600788c */ /* 0x000fe2000bf04270 */
[----:B------:R-:W-:-:S06]  /*18a0*/  IMAD.MOV.U32 R3, RZ, RZ, R0 ;  /* 0x000000ffff037224 */ /* 0x000fcc00078e0000 */
[----:B-1----:R-:W-:Y:S01]  /*18b0*/  DSETP.GEU.AND P3, PT, R2, R4, PT ;  /* 0x000000040200722a */ /* 0x002fe20003f6e000 */
[----:B------:R-:W1:Y:S05]  /*18c0*/  LDS.64 R2, [UR4+0x40] ;  /* 0x00004004ff027984 */ /* 0x000e6a0008000a00 */
[----:B------:R-:W-:Y:S02]  /*18d0*/  @P1 FSEL R13, R4, R13, !P3 ;  /* 0x0000000d040d1208 */ /* 0x000fe40005800000 */
[----:B------:R-:W-:Y:S02]  /*18e0*/  @P1 FSEL R0, R5, R0, !P3 ;  /* 0x0000000005001208 */ /* 0x000fe40005800000 */
[----:B------:R-:W-:Y:S01]  /*18f0*/  PLOP3.LUT P1, PT, PT, PT, UP0, 0x80, 0x8 ;  /* 0x000000000008781c */ /* 0x000fe20003f2f008 */
[----:B------:R-:W-:Y:S01]  /*1900*/  IMAD.MOV.U32 R4, RZ, RZ, R13 ;  /* 0x000000ffff047224 */ /* 0x000fe200078e000d */
[----:B------:R-:W-:Y:S01]  /*1910*/  UISETP.GT.AND UP0, UPT, UR6, 0xc0, UPT ;  /* 0x000000c00600788c */ /* 0x000fe2000bf04270 */
[----:B------:R-:W-:-:S06]  /*1920*/  IMAD.MOV.U32 R5, RZ, RZ, R0 ;  /* 0x000000ffff057224 */ /* 0x000fcc00078e0000 */
[----:B------:R-:W-:-:S06]  /*1930*/  DSETP.GEU.AND P3, PT, R4, R6, PT ;  /* 0x000000060400722a */ /* 0x000fcc0003f6e000 */
[----:B------:R-:W-:Y:S02]  /*1940*/  @P2 FSEL R13, R6, R13, !P3 ;  /* 0x0000000d060d2208 */ /* 0x000fe40005800000 */
[----:B------:R-:W-:Y:S02]  /*1950*/  @P2 FSEL R0, R7, R0, !P3 ;  /* 0x0000000007002208 */ /* 0x000fe40005800000 */
[----:B------:R-:W-:Y:S01]  /*1960*/  PLOP3.LUT P2, PT, PT, PT, UP0, 0x80, 0x8 ;  /* 0x000000000008781c */ /* 0x000fe20003f4f008 */
[----:B------:R-:W-:Y:S01]  /*1970*/  IMAD.MOV.U32 R4, RZ, RZ, R13 ;  /* 0x000000ffff047224 */ /* 0x000fe200078e000d */
[----:B------:R-:W-:Y:S01]  /*1980*/  UISETP.GT.AND UP0, UPT, UR6, 0xe0, UPT ;  /* 0x000000e00600788c */ /* 0x000fe2000bf04270 */
[----:B------:R-:W-:-:S06]  /*1990*/  IMAD.MOV.U32 R5, RZ, RZ, R0 ;  /* 0x000000ffff057224 */ /* 0x000fcc00078e0000 */
[----:B0-----:R-:W-:-:S06]  /*19a0*/  DSETP.GEU.AND P3, PT, R4, R8, PT ;  /* 0x000000080400722a */ /* 0x001fcc0003f6e000 */
[----:B------:R-:W-:Y:S02]  /*19b0*/  @P1 FSEL R13, R8, R13, !P3 ;  /* 0x0000000d080d1208 */ /* 0x000fe40005800000 */
[----:B------:R-:W-:Y:S02]  /*19c0*/  @P1 FSEL R0, R9, R0, !P3 ;  /* 0x0000000009001208 */ /* 0x000fe40005800000 */
[----:B------:R-:W-:Y:S01]  /*19d0*/  PLOP3.LUT P1, PT, PT, PT, UP0, 0x80, 0x8 ;  /* 0x000000000008781c */ /* 0x000fe20003f2f008 */
[----:B------:R-:W-:Y:S02]  /*19e0*/  IMAD.MOV.U32 R4, RZ, RZ, R13 ;  /* 0x000000ffff047224 */ /* 0x000fe400078e000d */
[----:B------:R-:W-:-:S06]  /*19f0*/  IMAD.MOV.U32 R5, RZ, RZ, R0 ;  /* 0x000000ffff057224 */ /* 0x000fcc00078e0000 */
[----:B------:R-:W-:-:S06]  /*1a00*/  DSETP.GEU.AND P3, PT, R4, R10, PT ;  /* 0x0000000a0400722a */ /* 0x000fcc0003f6e000 */
[----:B------:R-:W-:Y:S02]  /*1a10*/  @P2 FSEL R13, R10, R13, !P3 ;  /* 0x0000000d0a0d2208 */ /* 0x000fe40005800000 */
[----:B------:R-:W-:-:S03]  /*1a20*/  @P2 FSEL R0, R11, R0, !P3 ;  /* 0x000000000b002208 */ /* 0x000fc60005800000 */
[----:B------:R-:W-:Y:S02]  /*1a30*/  IMAD.MOV.U32 R4, RZ, RZ, R13 ;  /* 0x000000ffff047224 */ /* 0x000fe400078e000d */
[----:B------:R-:W-:-:S06]  /*1a40*/  IMAD.MOV.U32 R5, RZ, RZ, R0 ;  /* 0x000000ffff057224 */ /* 0x000fcc00078e0000 */
[----:B-1----:R-:W-:-:S06]  /*1a50*/  DSETP.GEU.AND P2, PT, R4, R2, PT ;  /* 0x000000020400722a */ /* 0x002fcc0003f4e000 */
[----:B------:R-:W-:Y:S02]  /*1a60*/  @P1 FSEL R13, R2, R13, !P2 ;  /* 0x0000000d020d1208 */ /* 0x000fe40005000000 */
[----:B------:R-:W-:-:S03]  /*1a70*/  @P1 FSEL R0, R3, R0, !P2 ;  /* 0x0000000003001208 */ /* 0x000fc60005000000 */
[----:B------:R-:W-:Y:S02]  /*1a80*/  IMAD.MOV.U32 R2, RZ, RZ, R13 ;  /* 0x000000ffff027224 */ /* 0x000fe400078e000d */
[----:B------:R-:W-:Y:S01]  /*1a90*/  IMAD.MOV.U32 R3, RZ, RZ, R0 ;  /* 0x000000ffff037224 */ /* 0x000fe200078e0000 */
[----:B------:R-:W-:Y:S06]  /*1aa0*/  BRA `(.L_x_73) ;  /* 0x0000004800007947 */ /* 0x000fec0003800000 */
.L_x_59:
[----:B------:R-:W0:Y:S01]  /*1ab0*/  S2R R0, SR_TID.X ;  /* 0x0000000000007919 */ /* 0x000e220000002100 */
[----:B------:R-:W1:Y:S01]  /*1ac0*/  LDC.64 R2, c[0x0][0x380] ;  /* 0x0000e000ff027b82 */ /* 0x000e620000000a00 */
[----:B0-----:R-:W-:-:S04]  /*1ad0*/  IMAD.SHL.U32 R4, R0, 0x4, RZ ;  /* 0x0000000400047824 */ /* 0x001fc800078e00ff */
[----:B------:R-:W-:-:S04]  /*1ae0*/  VIADD R5, R4, UR4 ;  /* 0x0000000404057c36 */ /* 0x000fc80008000000 */
[----:B-1----:R-:W-:-:S05]  /*1af0*/  IMAD.WIDE.U32 R2, R5, 0x8, R2 ;  /* 0x0000000805027825 */ /* 0x002fca00078e0002 */
[----:B------:R-:W2:Y:S04]  /*1b00*/  LDG.E.128.CONSTANT R16, desc[UR14][R2.64] ;  /* 0x0000000e02107981 */ /* 0x000ea8000c1e9d00 */
[----:B------:R-:W3:Y:S04]  /*1b10*/  LDG.E.128.CONSTANT R8, desc[UR14][R2.64+0x10] ;  /* 0x0000100e02087981 */ /* 0x000ee8000c1e9d00 */
[----:B------:R-:W4:Y:S04]  /*1b20*/  LDG.E.128.CONSTANT R4, desc[UR14][R2.64+0x2000] ;  /* 0x0020000e02047981 */ /* 0x000f28000c1e9d00 */
[----:B------:R0:W5:Y:S01]  /*1b30*/  LDG.E.128.CONSTANT R12, desc[UR14][R2.64+0x2010] ;  /* 0x0020100e020c7981 */ /* 0x000162000c1e9d00 */
[----:B------:R-:W-:-:S04]  /*1b40*/  UISETP.GE.U32.AND UP0, UPT, UR7, UR5, UPT ;  /* 0x000000050700728c */ /* 0x000fc8000bf06070 */
[----:B------:R-:W-:Y:S01]  /*1b50*/  UISETP.GE.U32.AND.EX UP0, UPT, UR8, UR6, UPT, UP0 ;  /* 0x000000060800728c */ /* 0x000fe2000bf06100 */
        /* <DEDUP_REMOVED lines=21> */
[----:B------:R-:W-:Y:S06]  /*1cb0*/  BRA.U !UP0, `(.L_x_74) ;  /* 0x0000000d08e87547 */ /* 0x000fec000b800000 */
[----:B------:R-:W-:Y:S02]  /*1cc0*/  UIADD3 UR7, UP0, UPT, UR5, UR4, URZ ;  /* 0x0000000405077290 */ /* 0x000fe4000ff1e0ff */
[----:B------:R-:W-:Y:S01]  /*1cd0*/  UIADD3 UR11, UP1, UPT, UR12, -0x800, URZ ;  /* 0xfffff8000c0b7890 */ /* 0x000fe2000ff3e0ff */
[----:B------:R-:W0:Y:S03]  /*1ce0*/  LDCU UR9, c[0x0][0x384] ;  /* 0x00007080ff0977ac */ /* 0x000e260008000800 */
[----:B------:R-:W-:Y:S01]  /*1cf0*/  IADD3 R0, P0, PT, R0, UR7, RZ ;  /* 0x0000000700007c10 */ /* 0x000fe2000ff1e0ff */
[----:B------:R-:W-:Y:S02]  /*1d00*/  UIADD3.X UR8, UPT, UPT, URZ, UR6, URZ, UP0, !UPT ;  /* 0x00000006ff087290 */ /* 0x000fe400087fe4ff */
[----:B------:R-:W-:Y:S02]  /*1d10*/  UIADD3.X UR16, UPT, UPT, UR13, -0x1, URZ, UP1, !UPT ;  /* 0xffffffff0d107890 */ /* 0x000fe40008ffe4ff */
[----:B------:R-:W-:-:S02]  /*1d20*/  UISETP.GT.U32.AND UP0, UPT, UR7, UR11, UPT ;  /* 0x0000000b0700728c */ /* 0x000fc4000bf04070 */
[----:B------:R-:W-:Y:S01]  /*1d30*/  IMAD.X R3, RZ, RZ, UR8, P0 ;  /* 0x00000008ff037e24 */ /* 0x000fe200080e06ff */
[C---:B------:R-:W-:Y:S01]  /*1d40*/  LEA R2, P0, R0.reuse, UR10, 0x3 ;  /* 0x0000000a00027c11 */ /* 0x040fe2000f8018ff */
[----:B------:R-:W-:Y:S02]  /*1d50*/  UISETP.GT.U32.AND.EX UP0, UPT, UR8, UR16, UPT, UP0 ;  /* 0x000000100800728c */ /* 0x000fe4000bf04100 */
[----:B------:R-:W-:Y:S01]  /*1d60*/  IMAD.U32 R24, RZ, RZ, UR8 ;  /* 0x00000008ff187e24 */ /* 0x000fe2000f8e00ff */
[----:B------:R-:W-:Y:S01]  /*1d70*/  UMOV UR6, UR7 ;  /* 0x0000000700067c82 */ /* 0x000fe20008000000 */
[----:B------:R-:W-:Y:S01]  /*1d80*/  UMOV UR4, URZ ;  /* 0x000000ff00047c82 */ /* 0x000fe20008000000 */
[----:B0-----:R-:W-:Y:S01]  /*1d90*/  LEA.HI.X R3, R0, UR9, R3, 0x3, P0 ;  /* 0x0000000900037c11 */ /* 0x001fe200080f1c03 */
[----:B------:R-:W-:Y:S01]  /*1da0*/  IMAD.U32 R0, RZ, RZ, UR7 ;  /* 0x00000007ff007e24 */ /* 0x000fe2000f8e00ff */
[----:B------:R-:W-:Y:S02]  /*1db0*/  UMOV UR7, UR8 ;  /* 0x0000000800077c82 */ /* 0x000fe40008000000 */
[----:B------:R-:W-:Y:S05]  /*1dc0*/  BRA.U UP0, `(.L_x_75) ;  /* 0x0000000100e07547 */ /* 0x000fea000b800000 */
[----:B------:R-:W0:Y:S01]  /*1dd0*/  LDCU.64 UR8, c[0x0][0x380] ;  /* 0x00007000ff0877ac */ /* 0x000e220008000a00 */
[----:B------:R-:W1:Y:S01]  /*1de0*/  LDCU.64 UR12, c[0x0][0x3b8] ;  /* 0x00007700ff0c77ac */ /* 0x000e620008000a00 */
[----:B------:R-:W-:Y:S01]  /*1df0*/  NOP ;  /* 0x0000000000007918 */ /* 0x000fe20000000000 */
.L_x_76:
[----:B------:R-:W2:Y:S01]  /*1e00*/  S2R R4, SR_TID.X ;  /* 0x0000000000047919 */ /* 0x000ea20000002100 */
[----:B0-----:R-:W-:Y:S01]  /*1e10*/  UMOV UR10, UR8 ;  /* 0x00000008000a7c82 */ /* 0x001fe20008000000 */
[----:B--2---:R-:W-:-:S05]  /*1e20*/  IMAD.SHL.U32 R5, R4, 0x4, RZ ;  /* 0x0000000404057824 */ /* 0x004fca00078e00ff */
[----:B------:R-:W-:-:S05]  /*1e30*/  IADD3 R4, P0, PT, R5, R0, RZ ;  /* 0x0000000005047210 */ /* 0x000fca0007f1e0ff */
[----:B------:R-:W-:Y:S01]  /*1e40*/  IMAD.X R5, RZ, RZ, R24, P0 ;  /* 0x000000ffff057224 */ /* 0x000fe200000e0618 */
[----:B------:R-:W-:-:S04]  /*1e50*/  LEA R18, P0, R4, UR10, 0x3 ;  /* 0x0000000a04127c11 */ /* 0x000fc8000f8018ff */
[----:B------:R-:W-:-:S05]  /*1e60*/  LEA.HI.X R19, R4, UR9, R5, 0x3, P0 ;  /* 0x0000000904137c11 */ /* 0x000fca00080f1c05 */
[----:B------:R-:W2:Y:S04]  /*1e70*/  LDG.E.128.CONSTANT R4, desc[UR14][R18.64] ;  /* 0x0000000e12047981 */ /* 0x000ea8000c1e9d00 */
[----:B------:R-:W3:Y:S04]  /*1e80*/  LDG.E.128.CONSTANT R8, desc[UR14][R18.64+0x10] ;  /* 0x0000100e12087981 */ /* 0x000ee8000c1e9d00 */
[----:B------:R-:W4:Y:S04]  /*1e90*/  LDG.E.128.CONSTANT R12, desc[UR14][R18.64+0x2000] ;  /* 0x0020000e120c7981 */ /* 0x000f28000c1e9d00 */
[----:B------:R-:W5:Y:S01]  /*1ea0*/  LDG.E.128.CONSTANT R20, desc[UR14][R18.64+0x2010] ;  /* 0x0020100e12147981 */ /* 0x000f62000c1e9d00 */
[----:B------:R-:W-:-:S02]  /*1eb0*/  USHF.R.S32.HI UR18, URZ, 0x1f, UR5 ;  /* 0x0000001fff127899 */ /* 0x000fc40008011405 */
[----:B------:R-:W-:Y:S02]  /*1ec0*/  UIADD3 UR6, UP0, UPT, UR5, UR6, URZ ;  /* 0x0000000605067290 */ /* 0x000fe4000ff1e0ff */
[----:B------:R-:W-:Y:S02]  /*1ed0*/  USHF.L.U64.HI UR19, UR5, 0x3, UR18 ;  /* 0x0000000305137899 */ /* 0x000fe40008010212 */
[----:B------:R-:W-:Y:S01]  /*1ee0*/  UIADD3.X UR7, UPT, UPT, UR18, UR7, URZ, UP0, !UPT ;  /* 0x0000000712077290 */ /* 0x000fe200087fe4ff */
[----:B--2---:R-:W-:-:S06]  /*1ef0*/  DSETP.GEU.AND P0, PT, R16, R4, PT ;  /* 0x000000041000722a */ /* 0x004fcc0003f0e000 */
[----:B------:R-:W-:Y:S02]  /*1f00*/  FSEL R4, R4, R16, !P0 ;  /* 0x0000001004047208 */ /* 0x000fe40004000000 */
[----:B------:R-:W-:-:S06]  /*1f10*/  FSEL R5, R5, R17, !P0 ;  /* 0x0000001105057208 */ /* 0x000fcc0004000000 */
[----:B------:R-:W-:-:S06]  /*1f20*/  DSETP.GEU.AND P0, PT, R4, R6, PT ;  /* 0x000000060400722a */ /* 0x000fcc0003f0e000 */
[----:B------:R-:W-:Y:S02]  /*1f30*/  FSEL R4, R6, R4, !P0 ;  /* 0x0000000406047208 */ /* 0x000fe40004000000 */
[----:B------:R-:W-:Y:S01]  /*1f40*/  FSEL R5, R7, R5, !P0 ;  /* 0x0000000507057208 */ /* 0x000fe20004000000 */
[----:B------:R-:W-:Y:S01]  /*1f50*/  IMAD.U32 R7, RZ, RZ, UR5 ;  /* 0x00000005ff077e24 */ /* 0x000fe2000f8e00ff */
[----:B-1----:R-:W-:-:S04]  /*1f60*/  IADD3 R6, P2, PT, -R0, UR12, RZ ;  /* 0x0000000c00067c10 */ /* 0x002fc8000ff5e1ff */
        /* <DEDUP_REMOVED lines=13> */
[----:B------:R-:W-:Y:S02]  /*2040*/  FSEL R4, R20, R4, !P0 ;  /* 0x0000000414047208 */ /* 0x000fe40004000000 */
[----:B------:R-:W-:Y:S02]  /*2050*/  FSEL R5, R21, R5, !P0 ;  /* 0x0000000515057208 */ /* 0x000fe40004000000 */
[----:B------:R-:W-:Y:S02]  /*2060*/  ISETP.GE.U32.AND P0, PT, R6, UR5, PT ;  /* 0x0000000506007c0c */ /* 0x000fe4000bf06070 */
[----:B------:R-:W-:Y:S02]  /*2070*/  IADD3.X R6, PT, PT, ~R24, UR13, RZ, P2, !PT ;  /* 0x0000000d18067c10 */ /* 0x000fe400097fe5ff */
[----:B------:R-:W-:Y:S01]  /*2080*/  LEA R2, P2, R7, R2, 0x3 ;  /* 0x0000000207027211 */ /* 0x000fe200078418ff */
[----:B------:R-:W-:Y:S01]  /*2090*/  DSETP.GEU.AND P1, PT, R4, R22, PT ;  /* 0x000000160400722a */ /* 0x000fe20003f2e000 */
[----:B------:R-:W-:-:S02]  /*20a0*/  ISETP.GE.U32.AND.EX P0, PT, R6, UR18, PT, P0 ;  /* 0x0000001206007c0c */ /* 0x000fc4000bf06100 */
[----:B------:R-:W-:-:S03]  /*20b0*/  IADD3.X R3, PT, PT, R3, UR19, RZ, P2, !PT ;  /* 0x0000001303037c10 */ /* 0x000fc600097fe4ff */
[----:B------:R-:W-:Y:S02]  /*20c0*/  FSEL R16, R22, R4, !P1 ;  /* 0x0000000416107208 */ /* 0x000fe40004800000 */
[----:B------:R-:W-:-:S06]  /*20d0*/  FSEL R17, R23, R5, !P1 ;  /* 0x0000000517117208 */ /* 0x000fcc0004800000 */
[----:B------:R-:W-:Y:S05]  /*20e0*/  @!P0 BRA `(.L_x_74) ;  /* 0x0000000800dc8947 */ /* 0x000fea0003800000 */
[----:B------:R-:W-:Y:S01]  /*20f0*/  IADD3 R0, P0, PT, R0, UR5, RZ ;  /* 0x0000000500007c10 */ /* 0x000fe2000ff1e0ff */
[----:B------:R-:W-:-:S03]  /*2100*/  UIADD3 UR4, UPT, UPT, UR4, 0x1, URZ ;  /* 0x0000000104047890 */ /* 0x000fc6000fffe0ff */
[----:B------:R-:W-:Y:S02]  /*2110*/  IADD3.X R24, PT, PT, R24, UR18, RZ, P0, !PT ;  /* 0x0000001218187c10 */ /* 0x000fe400087fe4ff */
[----:B------:R-:W-:-:S04]  /*2120*/  ISETP.GT.U32.AND P0, PT, R0, UR11, PT ;  /* 0x0000000b00007c0c */ /* 0x000fc8000bf04070 */
[----:B------:R-:W-:-:S13]  /*2130*/  ISETP.GT.U32.AND.EX P0, PT, R24, UR16, PT, P0 ;  /* 0x0000001018007c0c */ /* 0x000fda000bf04100 */
[----:B------:R-:W-:Y:S05]  /*2140*/  @!P0 BRA `(.L_x_76) ;  /* 0xfffffffc002c8947 */ /* 0x000fea000383ffff */
.L_x_75:
[----:B------:R-:W-:-:S04]  /*2150*/  ISETP.GE.U32.AND P0, PT, R0, UR12, PT ;  /* 0x0000000c00007c0c */ /* 0x000fc8000bf06070 */
[----:B------:R-:W-:-:S13]  /*2160*/  ISETP.GE.U32.AND.EX P0, PT, R24, UR13, PT, P0 ;  /* 0x0000000d18007c0c */ /* 0x000fda000bf06100 */
[----:B------:R-:W-:Y:S05]  /*2170*/  @P0 BRA `(.L_x_74) ;  /* 0x0000000800b80947 */ /* 0x000fea0003800000 */
[----:B------:R-:W0:Y:S01]  /*2180*/  S2R R21, SR_TID.X ;  /* 0x0000000000157919 */ /* 0x000e220000002100 */
[----:B------:R-:W-:Y:S01]  /*2190*/  IADD3 R20, PT, PT, -R0, UR12, RZ ;  /* 0x0000000c00147c10 */ /* 0x000fe2000fffe1ff */
[----:B------:R-:W-:Y:S03]  /*21a0*/  BSSY.RECONVERGENT B1, `(.L_x_74) ;  /* 0x00000ab000017945 */ /* 0x000fe60003800200 */
[----:B0-----:R-:W-:-:S13]  /*21b0*/  ISETP.GE.AND P0, PT, R21, R20, PT ;  /* 0x000000141500720c */ /* 0x001fda0003f06270 */
[----:B------:R-:W-:Y:S05]  /*21c0*/  @P0 BRA `(.L_x_77) ;  /* 0x0000000800a00947 */ /* 0x000fea0003800000 */
[----:B------:R-:W0:Y:S01]  /*21d0*/  LDC R5, c[0x0][0x3c0] ;  /* 0x0000f000ff057b82 */ /* 0x000e220000000800 */
[----:B------:R-:W-:Y:S01]  /*21e0*/  LOP3.LUT R0, RZ, R21, RZ, 0x33, !PT ;  /* 0x00000015ff007212 */ /* 0x000fe200078e33ff */
[----:B------:R-:W-:Y:S01]  /*21f0*/  USHF.L.U32 UR8, UR17, 0xb, URZ ;  /* 0x0000000b11087899 */ /* 0x000fe200080006ff */
[----:B------:R-:W-:Y:S03]  /*2200*/  BSSY.RECONVERGENT B2, `(.L_x_78) ;  /* 0x0000017000027945 */ /* 0x000fe60003800200 */
[----:B------:R-:W-:Y:S02]  /*2210*/  VIADD R0, R0, UR12 ;  /* 0x0000000c00007c36 */ /* 0x000fe40008000000 */
[----:B------:R-:W-:-:S03]  /*2220*/  IMAD.U32 R7, RZ, RZ, UR8 ;  /* 0x00000008ff077e24 */ /* 0x000fc6000f8e00ff */
[C---:B------:R-:W-:Y:S02]  /*2230*/  LOP3.LUT R6, R0.reuse, 0x300, RZ, 0xc0, !PT ;  /* 0x0000030000067812 */ /* 0x040fe400078ec0ff */
[----:B------:R-:W-:Y:S02]  /*2240*/  IADD3 R4, PT, PT, R0, -UR5, -R7 ;  /* 0x8000000500047c10 */ /* 0x000fe4000fffe807 */
[----:B------:R-:W-:Y:S02]  /*2250*/  ISETP.NE.AND P1, PT, R6, 0x300, PT ;  /* 0x000003000600780c */ /* 0x000fe40003f25270 */
[----:B------:R-:W-:Y:S01]  /*2260*/  LEA.HI R0, R0, 0x1, RZ, 0x18 ;  /* 0x0000000100007811 */ /* 0x000fe200078fc0ff */
[----:B0-----:R-:W-:-:S04]  /*2270*/  IMAD R5, R5, UR4, RZ ;  /* 0x0000000405057c24 */ /* 0x001fc8000f8e02ff */
[----:B------:R-:W-:-:S05]  /*2280*/  IMAD R4, R5, -0x800, R4 ;  /* 0xfffff80005047824 */ /* 0x000fca00078e0204 */
[----:B------:R-:W-:Y:S01]  /*2290*/  ISETP.GE.U32.AND P0, PT, R4, 0x300, PT ;  /* 0x000003000400780c */ /* 0x000fe20003f06070 */
[----:B------:R-:W-:-:S12]  /*22a0*/  @!P1 BRA `(.L_x_79) ;  /* 0x0000000000309947 */ /* 0x000fd80003800000 */
[----:B------:R-:W-:-:S05]  /*22b0*/  LOP3.LUT R0, R0, 0x3, RZ, 0xc0, !PT ;  /* 0x0000000300007812 */ /* 0x000fca00078ec0ff */
[----:B------:R-:W-:-:S07]  /*22c0*/  IMAD.MOV R0, RZ, RZ, -R0 ;  /* 0x000000ffff007224 */ /* 0x000fce00078e0a00 */
.L_x_80:
[----:B------:R0:W2:Y:S01]  /*22d0*/  LDG.E.64.CONSTANT R4, desc[UR14][R2.64] ;  /* 0x0000000e02047981 */ /* 0x0000a2000c1e9b00 */
[----:B------:R-:W-:Y:S02]  /*22e0*/  VIADD R0, R0, 0x1 ;  /* 0x0000000100007836 */ /* 0x000fe40000000000 */
[----:B------:R-:W-:-:S03]  /*22f0*/  VIADD R21, R21, 0x100 ;  /* 0x0000010015157836 */ /* 0x000fc60000000000 */
[----:B------:R-:W-:Y:S02]  /*2300*/  ISETP.NE.AND P2, PT, R0, RZ, PT ;  /* 0x000000ff0000720c */ /* 0x000fe40003f45270 */
[----:B0-----:R-:W-:-:S05]  /*2310*/  IADD3 R2, P3, PT, R2, 0x800, RZ ;  /* 0x0000080002027810 */ /* 0x001fca0007f7e0ff */
[----:B------:R-:W-:Y:S01]  /*2320*/  IMAD.X R3, RZ, RZ, R3, P3 ;  /* 0x000000ffff037224 */ /* 0x000fe200018e0603 */
[----:B--2---:R-:W-:-:S06]  /*2330*/  DSETP.GEU.AND P1, PT, R16, R4, PT ;  /* 0x000000041000722a */ /* 0x004fcc0003f2e000 */
[----:B------:R-:W-:Y:S02]  /*2340*/  FSEL R16, R4, R16, !P1 ;  /* 0x0000001004107208 */ /* 0x000fe40004800000 */
[----:B------:R-:W-:Y:S01]  /*2350*/  FSEL R17, R5, R17, !P1 ;  /* 0x0000001105117208 */ /* 0x000fe20004800000 */
[----:B------:R-:W-:Y:S06]  /*2360*/  @P2 BRA `(.L_x_80) ;  /* 0xfffffffc00d82947 */ /* 0x000fec000383ffff */
.L_x_79:
[----:B------:R-:W-:Y:S05]  /*2370*/  BSYNC.RECONVERGENT B2 ;  /* 0x0000000000027941 */ /* 0x000fea0003800200 */
.L_x_78:
[----:B------:R-:W-:Y:S05]  /*2380*/  @!P0 BRA `(.L_x_77) ;  /* 0x0000000800308947 */ /* 0x000fea0003800000 */
[----:B------:R-:W-:Y:S01]  /*2390*/  IMAD.IADD R4, R20, 0x1, -R21 ;  /* 0x0000000114047824 */ /* 0x000fe200078e0a15 */
[----:B------:R-:W-:Y:S01]  /*23a0*/  IADD3 R0, P0, PT, R21, UR6, RZ ;  /* 0x0000000615007c10 */ /* 0x000fe2000ff1e0ff */
[----:B------:R-:W-:Y:S03]  /*23b0*/  BSSY.RECONVERGENT B2, `(.L_x_81) ;  /* 0x000004e000027945 */ /* 0x000fe60003800200 */
[----:B------:R-:W-:Y:S01]  /*23c0*/  ISETP.GT.AND P1, PT, R4, 0xc00, PT ;  /* 0x00000c000400780c */ /* 0x000fe20003f24270 */
[----:B------:R-:W-:Y:S01]  /*23d0*/  IMAD.X R3, RZ, RZ, UR7, P0 ;  /* 0x00000007ff037e24 */ /* 0x000fe200080e06ff */
[----:B------:R-:W-:-:S04]  /*23e0*/  LEA R2, P0, R0, UR10, 0x3 ;  /* 0x0000000a00027c11 */ /* 0x000fc8000f8018ff */
[----:B------:R-:W-:Y:S02]  /*23f0*/  LEA.HI.X R3, R0, UR9, R3, 0x3, P0 ;  /* 0x0000000900037c11 */ /* 0x000fe400080f1c03 */
[----:B------:R-:W-:-:S05]  /*2400*/  PLOP3.LUT P0, PT, PT, PT, PT, 0x80, 0x8 ;  /* 0x000000000008781c */ /* 0x000fca0003f0f070 */
[----:B------:R-:W-:Y:S08]  /*2410*/  @!P1 BRA `(.L_x_82) ;  /* 0x00000004001c9947 */ /* 0x000ff00003800000 */
[----:B------:R-:W-:Y:S01]  /*2420*/  PLOP3.LUT P0, PT, PT, PT, PT, 0x8, 0x80 ;  /* 0x000000000080781c */ /* 0x000fe20003f0e170 */
[----:B------:R-:W-:-:S12]  /*2430*/  VIADD R0, R20, 0xfffff400 ;  /* 0xfffff40014007836 */ /* 0x000fd80000000000 */
.L_x_83:
[----:B------:R-:W2:Y:S04]  /*2440*/  LDG.E.64.CONSTANT R18, desc[UR14][R2.64] ;  /* 0x0000000e02127981 */ /* 0x000ea8000c1e9b00 */
[----:B------:R-:W3:Y:S04]  /*2450*/  LDG.E.64.CONSTANT R24, desc[UR14][R2.64+0x800] ;  /* 0x0008000e02187981 */ /* 0x000ee8000c1e9b00 */
[----:B------:R-:W4:Y:S04]  /*2460*/  LDG.E.64.CONSTANT R22, desc[UR14][R2.64+0x1000] ;  /* 0x0010000e02167981 */ /* 0x000f28000c1e9b00 */
[----:B------:R-:W5:Y:S04]  /*2470*/  LDG.E.64.CONSTANT R4, desc[UR14][R2.64+0x1800] ;  /* 0x0018000e02047981 */ /* 0x000f68000c1e9b00 */
[----:B------:R-:W5:Y:S04]  /*2480*/  LDG.E.64.CONSTANT R6, desc[UR14][R2.64+0x2000] ;  /* 0x0020000e02067981 */ /* 0x000f68000c1e9b00 */
[----:B------:R-:W5:Y:S04]  /*2490*/  LDG.E.64.CONSTANT R8, desc[UR14][R2.64+0x2800] ;  /* 0x0028000e02087981 */ /* 0x000f68000c1e9b00 */
[----:B------:R-:W5:Y:S04]  /*24a0*/  LDG.E.64.CONSTANT R10, desc[UR14][R2.64+0x3000] ;  /* 0x0030000e020a7981 */ /* 0x000f68000c1e9b00 */
[----:B------:R-:W5:Y:S04]  /*24b0*/  LDG.E.64.CONSTANT R12, desc[UR14][R2.64+0x3800] ;  /* 0x0038000e020c7981 */ /* 0x000f68000c1e9b00 */
[----:B------:R-:W5:Y:S01]  /*24c0*/  LDG.E.64.CONSTANT R14, desc[UR14][R2.64+0x4000] ;  /* 0x0040000e020e7981 */ /* 0x000f62000c1e9b00 */
[----:B--2---:R-:W-:-:S06]  /*24d0*/  DSETP.GEU.AND P1, PT, R16, R18, PT ;  /* 0x000000121000722a */ /* 0x004fcc0003f2e000 */
        /* <DEDUP_REMOVED lines=11> */
[----:B-----5:R-:W-:-:S06]  /*2590*/  DSETP.GEU.AND P1, PT, R24, R4, PT ;  /* 0x000000041800722a */ /* 0x020fcc0003f2e000 */
[----:B------:R-:W-:Y:S02]  /*25a0*/  FSEL R24, R4, R24, !P1 ;  /* 0x0000001804187208 */ /* 0x000fe40004800000 */
[----:B------:R-:W-:Y:S02]  /*25b0*/  FSEL R25, R5, R25, !P1 ;  /* 0x0000001905197208 */ /* 0x000fe40004800000 */
[----:B------:R-:W5:Y:S04]  /*25c0*/  LDG.E.64.CONSTANT R4, desc[UR14][R2.64+0x6000] ;  /* 0x0060000e02047981 */ /* 0x000f68000c1e9b00 */
[----:B------:R-:W-:-:S06]  /*25d0*/  DSETP.GEU.AND P1, PT, R24, R6, PT ;  /* 0x000000061800722a */ /* 0x000fcc0003f2e000 */
        /* <DEDUP_REMOVED lines=10> */
[----:B------:R0:W5:Y:S04]  /*2680*/  LDG.E.64.CONSTANT R10, desc[UR14][R2.64+0x7800] ;  /* 0x0078000e020a7981 */ /* 0x000168000c1e9b00 */
[----:B------:R-:W-:-:S06]  /*2690*/  DSETP.GEU.AND P1, PT, R24, R12, PT ;  /* 0x0000000c1800722a */ /* 0x000fcc0003f2e000 */
[----:B------:R-:W-:Y:S02]  /*26a0*/  FSEL R12, R12, R24, !P1 ;  /* 0x000000180c0c7208 */ /* 0x000fe40004800000 */
[----:B------:R-:W-:-:S06]  /*26b0*/  FSEL R13, R13, R25, !P1 ;  /* 0x000000190d0d7208 */ /* 0x000fcc0004800000 */
[----:B------:R-:W-:-:S06]  /*26c0*/  DSETP.GEU.AND P1, PT, R12, R14, PT ;  /* 0x0000000e0c00722a */ /* 0x000fcc0003f2e000 */
[----:B------:R-:W-:Y:S02]  /*26d0*/  FSEL R12, R14, R12, !P1 ;  /* 0x0000000c0e0c7208 */ /* 0x000fe40004800000 */
[----:B------:R-:W-:Y:S01]  /*26e0*/  FSEL R13, R15, R13, !P1 ;  /* 0x0000000d0f0d7208 */ /* 0x000fe20004800000 */
[----:B------:R-:W-:-:S05]  /*26f0*/  VIADD R21, R21, 0x1000 ;  /* 0x0000100015157836 */ /* 0x000fca0000000000 */
[----:B------:R-:W-:Y:S02]  /*2700*/  ISETP.GE.AND P2, PT, R21, R0, PT ;  /* 0x000000001500720c */ /* 0x000fe40003f46270 */
[----:B0-----:R-:W-:-:S05]  /*2710*/  IADD3 R2, P3, PT, R2, 0x8000, RZ ;  /* 0x0000800002027810 */ /* 0x001fca0007f7e0ff */
[----:B------:R-:W-:Y:S01]  /*2720*/  IMAD.X R3, RZ, RZ, R3, P3 ;  /* 0x000000ffff037224 */ /* 0x000fe200018e0603 */
        /* <DEDUP_REMOVED lines=22> */
.L_x_82:
[----:B------:R-:W-:Y:S05]  /*2890*/  BSYNC.RECONVERGENT B2 ;  /* 0x0000000000027941 */ /* 0x000fea0003800200 */
.L_x_81:
[----:B------:R-:W-:Y:S01]  /*28a0*/  IMAD.IADD R0, R20, 0x1, -R21 ;  /* 0x0000000114007824 */ /* 0x000fe200078e0a15 */
[----:B------:R-:W-:Y:S04]  /*28b0*/  BSSY.RECONVERGENT B2, `(.L_x_84) ;  /* 0x0000027000027945 */ /* 0x000fe80003800200 */
[----:B------:R-:W-:-:S13]  /*28c0*/  ISETP.GT.AND P1, PT, R0, 0x400, PT ;  /* 0x000004000000780c */ /* 0x000fda0003f24270 */
[----:B------:R-:W-:Y:S05]  /*28d0*/  @!P1 BRA `(.L_x_85) ;  /* 0x0000000000909947 */ /* 0x000fea0003800000 */
[----:B------:R-:W2:Y:S04]  /*28e0*/  LDG.E.64.CONSTANT R14, desc[UR14][R2.64] ;  /* 0x0000000e020e7981 */ /* 0x000ea8000c1e9b00 */
[----:B------:R-:W3:Y:S04]  /*28f0*/  LDG.E.64.CONSTANT R18, desc[UR14][R2.64+0x800] ;  /* 0x0008000e02127981 */ /* 0x000ee8000c1e9b00 */
[----:B------:R-:W4:Y:S04]  /*2900*/  LDG.E.64.CONSTANT R22, desc[UR14][R2.64+0x1000] ;  /* 0x0010000e02167981 */ /* 0x000f28000c1e9b00 */
[----:B------:R-:W5:Y:S04]  /*2910*/  LDG.E.64.CONSTANT R12, desc[UR14][R2.64+0x1800] ;  /* 0x0018000e020c7981 */ /* 0x000f68000c1e9b00 */
[----:B------:R-:W5:Y:S04]  /*2920*/  LDG.E.64.CONSTANT R10, desc[UR14][R2.64+0x2000] ;  /* 0x0020000e020a7981 */ /* 0x000f68000c1e9b00 */
[----:B------:R-:W5:Y:S04]  /*2930*/  LDG.E.64.CONSTANT R8, desc[UR14][R2.64+0x2800] ;  /* 0x0028000e02087981 */ /* 0x000f68000c1e9b00 */
[----:B------:R-:W5:Y:S04]  /*2940*/  LDG.E.64.CONSTANT R6, desc[UR14][R2.64+0x3000] ;  /* 0x0030000e02067981 */ /* 0x000f68000c1e9b00 */
[----:B------:R0:W5:Y:S01]  /*2950*/  LDG.E.64.CONSTANT R4, desc[UR14][R2.64+0x3800] ;  /* 0x0038000e02047981 */ /* 0x000162000c1e9b00 */
[----:B------:R-:W-:Y:S01]  /*2960*/  VIADD R21, R21, 0x800 ;  /* 0x0000080015157836 */ /* 0x000fe20000000000 */
        /* <DEDUP_REMOVED lines=27> */
.L_x_85:
[----:B------:R-:W-:Y:S05]  /*2b20*/  BSYNC.RECONVERGENT B2 ;  /* 0x0000000000027941 */ /* 0x000fea0003800200 */
.L_x_84:
[----:B------:R-:W-:-:S13]  /*2b30*/  ISETP.LT.OR P0, PT, R21, R20, P0 ;  /* 0x000000141500720c */ /* 0x000fda0000701670 */
[----:B------:R-:W-:Y:S05]  /*2b40*/  @!P0 BRA `(.L_x_77) ;  /* 0x0000000000408947 */ /* 0x000fea0003800000 */
[----:B------:R-:W2:Y:S04]  /*2b50*/  LDG.E.64.CONSTANT R4, desc[UR14][R2.64] ;  /* 0x0000000e02047981 */ /* 0x000ea8000c1e9b00 */
[----:B------:R-:W3:Y:S04]  /*2b60*/  LDG.E.64.CONSTANT R6, desc[UR14][R2.64+0x800] ;  /* 0x0008000e02067981 */ /* 0x000ee8000c1e9b00 */
[----:B------:R-:W4:Y:S04]  /*2b70*/  LDG.E.64.CONSTANT R8, desc[UR14][R2.64+0x1000] ;  /* 0x0010000e02087981 */ /* 0x000f28000c1e9b00 */
[----:B------:R-:W5:Y:S01]  /*2b80*/  LDG.E.64.CONSTANT R10, desc[UR14][R2.64+0x1800] ;  /* 0x0018000e020a7981 */ /* 0x000f62000c1e9b00 */
        /* <DEDUP_REMOVED lines=11> */
[----:B------:R-:W-:-:S07]  /*2c40*/  FSEL R17, R11, R5, !P0 ;  /* 0x000000050b117208 */ /* 0x000fce0004000000 */
.L_x_77:
[----:B------:R-:W-:Y:S05]  /*2c50*/  BSYNC.RECONVERGENT B1 ;  /* 0x0000000000017941 */ /* 0x000fea0003800200 */
.L_x_74:
[----:B------:R-:W0:Y:S01]  /*2c60*/  S2R R6, SR_LANEID ;  /* 0x0000000000067919 */ /* 0x000e220000000000 */
[----:B------:R-:W-:Y:S04]  /*2c70*/  SHFL.DOWN PT, R2, R16, 0x1, 0x1f ;  /* 0x08201f0010027f89 */ /* 0x000fe800000e0000 */
[----:B------:R-:W1:Y:S01]  /*2c80*/  SHFL.DOWN PT, R3, R17, 0x1, 0x1f ;  /* 0x08201f0011037f89 */ /* 0x000e6200000e0000 */
[----:B------:R-:W2:Y:S01]  /*2c90*/  S2R R9, SR_TID.X ;  /* 0x0000000000097919 */ /* 0x000ea20000002100 */
        /* <DEDUP_REMOVED lines=10> */
[----:B------:R-:W-:-:S02]  /*2d40*/  @!P2 MOV R7, 0x400 ;  /* 0x000004000007a802 */ /* 0x000fc40000000f00 */
[----:B------:R-:W0:Y:S01]  /*2d50*/  SHFL.DOWN PT, R3, R5, 0x2, 0x1f ;  /* 0x08401f0005037f89 */ /* 0x000e2200000e0000 */
[----:B------:R-:W1:Y:S02]  /*2d60*/  @!P2 S2R R8, SR_CgaCtaId ;  /* 0x000000000008a919 */ /* 0x000e640000008800 */
[----:B0-----:R-:W-:-:S06]  /*2d70*/  DSETP.GEU.AND P0, PT, R4, R2, PT ;  /* 0x000000020400722a */ /* 0x001fcc0003f0e000 */
[----:B------:R-:W-:Y:S02]  /*2d80*/  @!P1 FSEL R0, R2, R0, !P0 ;  /* 0x0000000002009208 */ /* 0x000fe40004000000 */
[----:B------:R-:W-:Y:S02]  /*2d90*/  @!P1 FSEL R5, R3, R5, !P0 ;  /* 0x0000000503059208 */ /* 0x000fe40004000000 */
[----:B------:R-:W-:Y:S01]  /*2da0*/  ISETP.GT.AND P1, PT, R6, 0x1b, PT ;  /* 0x0000001b0600780c */ /* 0x000fe20003f24270 */
[----:B------:R-:W-:Y:S01]  /*2db0*/  SHFL.DOWN PT, R2, R0, 0x4, 0x1f ;  /* 0x08801f0000027f89 */ /* 0x000fe200000e0000 */
[----:B------:R-:W-:Y:S01]  /*2dc0*/  IMAD.MOV.U32 R4, RZ, RZ, R0 ;  /* 0x000000ffff047224 */ /* 0x000fe200078e0000 */
[----:B-1----:R-:W-:Y:S02]  /*2dd0*/  @!P2 LEA R7, R8, R7, 0x18 ;  /* 0x000000070807a211 */ /* 0x002fe400078ec0ff */
[----:B------:R-:W0:Y:S03]  /*2de0*/  SHFL.DOWN PT, R3, R5, 0x4, 0x1f ;  /* 0x08801f0005037f89 */ /* 0x000e2600000e0000 */
[----:B0-----:R-:W-:-:S06]  /*2df0*/  DSETP.GEU.AND P0, PT, R4, R2, PT ;  /* 0x000000020400722a */ /* 0x001fcc0003f0e000 */
[----:B------:R-:W-:Y:S02]  /*2e00*/  @!P1 FSEL R0, R2, R0, !P0 ;  /* 0x0000000002009208 */ /* 0x000fe40004000000 */
[----:B------:R-:W-:Y:S02]  /*2e10*/  @!P1 FSEL R5, R3, R5, !P0 ;  /* 0x0000000503059208 */ /* 0x000fe40004000000 */
[----:B------:R-:W-:Y:S01]  /*2e20*/  ISETP.GT.AND P1, PT, R6, 0x17, PT ;  /* 0x000000170600780c */ /* 0x000fe20003f24270 */
[----:B------:R-:W-:Y:S01]  /*2e30*/  SHFL.DOWN PT, R2, R0, 0x8, 0x1f ;  /* 0x09001f0000027f89 */ /* 0x000fe200000e0000 */
[----:B------:R-:W-:-:S03]  /*2e40*/  IMAD.MOV.U32 R4, RZ, RZ, R0 ;  /* 0x000000ffff047224 */ /* 0x000fc600078e0000 */
        /* <DEDUP_REMOVED lines=8> */
[----:B0-----:R-:W-:Y:S01]  /*2ed0*/  DSETP.GEU.AND P0, PT, R4, R2, PT ;  /* 0x000000020400722a */ /* 0x001fe20003f0e000 */
[----:B--2---:R-:W-:-:S05]  /*2ee0*/  @!P2 SHF.R.U32.HI R4, RZ, 0x2, R9 ;  /* 0x00000002ff04a819 */ /* 0x004fca0000011609 */
[----:B------:R-:W-:Y:S02]  /*2ef0*/  FSEL R2, R2, R0, !P0 ;  /* 0x0000000002027208 */ /* 0x000fe40004000000 */
[----:B------:R-:W-:Y:S02]  /*2f00*/  FSEL R3, R3, R5, !P0 ;  /* 0x0000000503037208 */ /* 0x000fe40004000000 */
[----:B------:R-:W-:Y:S02]  /*2f10*/  ISETP.NE.AND P0, PT, R9, RZ, PT ;  /* 0x000000ff0900720c */ /* 0x000fe40003f05270 */
[----:B------:R-:W-:Y:S02]  /*2f20*/  @!P2 LOP3.LUT R4, R4, 0xf8, RZ, 0xc0, !PT ;  /* 0x000000f80404a812 */ /* 0x000fe400078ec0ff */
[----:B------:R-:W-:Y:S02]  /*2f30*/  FSEL R0, R0, R2, P1 ;  /* 0x0000000200007208 */ /* 0x000fe40000800000 */
[----:B------:R-:W-:Y:S01]  /*2f40*/  FSEL R5, R5, R3, P1 ;  /* 0x0000000305057208 */ /* 0x000fe20000800000 */
[----:B------:R-:W-:-:S05]  /*2f50*/  @!P2 IMAD.IADD R7, R4, 0x1, R7 ;  /* 0x000000010407a824 */ /* 0x000fca00078e0207 */
[----:B------:R0:W-:Y:S02]  /*2f60*/  @!P2 STS.64 [R7+0x8], R2 ;  /* 0x000008020700a388 */ /* 0x0001e40000000a00 */
[----:B0-----:R-:W-:Y:S02]  /*2f70*/  IMAD.MOV.U32 R2, RZ, RZ, R0 ;  /* 0x000000ffff027224 */ /* 0x001fe400078e0000 */
[----:B------:R-:W-:Y:S01]  /*2f80*/  IMAD.MOV.U32 R3, RZ, RZ, R5 ;  /* 0x000000ffff037224 */ /* 0x000fe200078e0005 */
[----:B------:R-:W-:Y:S06]  /*2f90*/  BAR.SYNC.DEFER_BLOCKING 0x0 ;  /* 0x0000000000007b1d */ /* 0x000fec0000010000 */
[----:B------:R-:W-:Y:S05]  /*2fa0*/  @P0 BRA `(.L_x_73) ;  /* 0x0000003000c00947 */ /* 0x000fea0003800000 */
[----:B------:R-:W0:Y:S01]  /*2fb0*/  S2UR UR5, SR_CgaCtaId ;  /* 0x00000000000579c3 */ /* 0x000e220000008800 */
[----:B------:R-:W-:Y:S02]  /*2fc0*/  UMOV UR4, 0x400 ;  /* 0x0000040000047882 */ /* 0x000fe40000000000 */
[----:B0-----:R-:W-:-:S09]  /*2fd0*/  ULEA UR4, UR5, UR4, 0x18 ;  /* 0x0000000405047291 */ /* 0x001fd2000f8ec0ff */
[----:B------:R-:W0:Y:S04]  /*2fe0*/  LDS.128 R12, [UR4+0x10] ;  /* 0x00001004ff0c7984 */ /* 0x000e280008000c00 */
[----:B------:R-:W1:Y:S04]  /*2ff0*/  LDS.128 R4, [UR4+0x20] ;  /* 0x00002004ff047984 */ /* 0x000e680008000c00 */
        /* <DEDUP_REMOVED lines=24> */
.L_x_58:
[----:B------:R-:W0:Y:S01]  /*3180*/  LDCU.64 UR12, c[0x0][0x3b8] ;  /* 0x00007700ff0c77ac */ /* 0x000e220008000a00 */
[----:B------:R-:W-:-:S04]  /*3190*/  USHF.L.U32 UR6, UR17, 0xb, URZ ;  /* 0x0000000b11067899 */ /* 0x000fc800080006ff */
        /* <DEDUP_REMOVED lines=15> */
[----:B0-----:R-:W-:-:S05]  /*3290*/  IMAD.WIDE.U32 R2, R5, 0x8, R2 ;  /* 0x0000000805027825 */ /* 0x001fca00078e0002 */
[----:B------:R0:W5:Y:S01]  /*32a0*/  LDG.E.64.CONSTANT R8, desc[UR14][R2.64] ;  /* 0x0000000e02087981 */ /* 0x000162000c1e9b00 */
[----:B------:R-:W-:-:S07]  /*32b0*/  VIADD R25, R0, 0x100 ;  /* 0x0000010000197836 */ /* 0x000fce0000000000 */
.L_x_88:
[----:B------:R-:W-:Y:S05]  /*32c0*/  BSYNC.RECONVERGENT B1 ;  /* 0x0000000000017941 */ /* 0x000fea0003800200 */
.L_x_87:
[----:B------:R-:W-:Y:S01]  /*32d0*/  ISETP.GE.AND P0, PT, R25, UR7, PT ;  /* 0x0000000719007c0c */ /* 0x000fe2000bf06270 */
[----:B------:R-:W-:-:S12]  /*32e0*/  BSSY.RECONVERGENT B1, `(.L_x_89) ;  /* 0x00000c7000017945 */ /* 0x000fd80003800200 */
[----:B------:R-:W-:Y:S05]  /*32f0*/  @P0 BRA `(.L_x_90) ;  /* 0x0000000c00140947 */ /* 0x000fea0003800000 */
[----:B0-----:R-:W-:Y:S01]  /*3300*/  LOP3.LUT R2, RZ, R25, RZ, 0x33, !PT ;  /* 0x00000019ff027212 */ /* 0x001fe200078e33ff */
        /* <DEDUP_REMOVED lines=15> */
.L_x_93:
        /* <DEDUP_REMOVED lines=12> */
.L_x_92:
[----:B------:R-:W-:Y:S05]  /*34c0*/  BSYNC.RECONVERGENT B2 ;  /* 0x0000000000027941 */ /* 0x000fea0003800200 */
.L_x_91:
        /* <DEDUP_REMOVED lines=9> */
.L_x_96:
        /* <DEDUP_REMOVED lines=86> */
.L_x_95:
[----:B------:R-:W-:Y:S05]  /*3ac0*/  BSYNC.RECONVERGENT B2 ;  /* 0x0000000000027941 */ /* 0x000fea0003800200 */
.L_x_94:
        /* <DEDUP_REMOVED lines=48> */
.L_x_98:
[----:B------:R-:W-:Y:S05]  /*3dd0*/  BSYNC.RECONVERGENT B2 ;  /* 0x0000000000027941 */ /* 0x000fea0003800200 */
.L_x_97:
        /* <DEDUP_REMOVED lines=23> */
.L_x_90:
[----:B------:R-:W-:Y:S05]  /*3f50*/  BSYNC.RECONVERGENT B1 ;  /* 0x0000000000017941 */ /* 0x000fea0003800200 */
.L_x_89:
[----:B------:R-:W-:-:S09]  /*3f60*/  UISETP.GE.AND UP0, UPT, UR7, 0x100, UPT ;  /* 0x000001000700788c */ /* 0x000fd2000bf06270 */
[----:B------:R-:W-:Y:S05]  /*3f70*/  BRA.U !UP0, `(.L_x_99) ;  /* 0x00000005082c7547 */ /* 0x000fea000b800000 */
[----:B------:R-:W1:Y:S01]  /*3f80*/  S2R R7, SR_LANEID ;  /* 0x0000000000077919 */ /* 0x000e620000000000 */
[----:B0----5:R-:W-:Y:S04]  /*3f90*/  SHFL.DOWN PT, R2, R8, 0x1, 0x1f ;  /* 0x08201f0008027f89 */ /* 0x021fe800000e0000 */
[----:B------:R-:W0:Y:S02]  /*3fa0*/  SHFL.DOWN PT, R3, R9, 0x1, 0x1f ;  /* 0x08201f0009037f89 */ /* 0x000e2400000e0000 */
[----:B0-----:R-:W-:Y:S01]  /*3fb0*/  DSETP.GEU.AND P0, PT, R8, R2, PT ;  /* 0x000000020800722a */ /* 0x001fe20003f0e000 */
[C---:B-1----:R-:W-:Y:S02]  /*3fc0*/  ISETP.GT.AND P1, PT, R7.reuse, 0x1e, PT ;  /* 0x0000001e0700780c */ /* 0x042fe40003f24270 */
        /* <DEDUP_REMOVED lines=44> */
[----:B------:R-:W1:Y:S04]  /*4290*/  LDS.128 R12, [UR4+0x10] ;  /* 0x00001004ff0c7984 */ /* 0x000e680008000c00 */
[----:B0-----:R-:W0:Y:S04]  /*42a0*/  LDS.128 R4, [UR4+0x20] ;  /* 0x00002004ff047984 */ /* 0x001e280008000c00 */
[----:B------:R-:W2:Y:S01]  /*42b0*/  LDS.128 R8, [UR4+0x30] ;  /* 0x00003004ff087984 */ /* 0x000ea20008000c00 */
[----:B-1----:R-:W-:-:S06]  /*42c0*/  DSETP.GEU.AND P1, PT, R2, R12, PT ;  /* 0x0000000c0200722a */ /* 0x002fcc0003f2e000 */
[----:B------:R-:W-:Y:S02]  /*42d0*/  FSEL R2, R12, R2, !P1 ;  /* 0x000000020c027208 */ /* 0x000fe40004800000 */
[----:B------:R-:W-:-:S06]  /*42e0*/  FSEL R3, R13, R3, !P1 ;  /* 0x000000030d037208 */ /* 0x000fcc0004800000 */
[----:B------:R-:W-:-:S06]  /*42f0*/  DSETP.GEU.AND P1, PT, R2, R14, PT ;  /* 0x0000000e0200722a */ /* 0x000fcc0003f2e000 */
[----:B------:R-:W-:Y:S02]  /*4300*/  FSEL R2, R14, R2, !P1 ;  /* 0x000000020e027208 */ /* 0x000fe40004800000 */
[----:B------:R-:W-:-:S06]  /*4310*/  FSEL R3, R15, R3, !P1 ;  /* 0x000000030f037208 */ /* 0x000fcc0004800000 */
[----:B0-----:R-:W-:-:S06]  /*4320*/  DSETP.GEU.AND P1, PT, R2, R4, PT ;  /* 0x000000040200722a */ /* 0x001fcc0003f2e000 */
        /* <DEDUP_REMOVED lines=16> */
.L_x_99:
[----:B0-----:R-:W-:Y:S01]  /*4430*/  LOP3.LUT R2, R0, 0x3e0, RZ, 0xc0, !PT ;  /* 0x000003e000027812 */ /* 0x001fe200078ec0ff */
        /* <DEDUP_REMOVED lines=35> */
[----:B------:R-:W-:Y:S01]  /*4670*/  VIADD R10, R10, 0x10 ;  /* 0x000000100a0a7836 */ /* 0x000fe20000000000 */
[----:B------:R-:W0:Y:S11]  /*4680*/  SHFL.DOWN PT, R7, R5, 0x8, R3 ;  /* 0x0900000005077989 */ /* 0x000e3600000e0003 */
[----:B------:R-:W1:Y:S01]  /*4690*/  @!P0 S2R R9, SR_CgaCtaId ;  /* 0x0000000000098919 */ /* 0x000e620000008800 */
[----:B------:R-:W-:Y:S01]  /*46a0*/  @!P0 MOV R8, 0x400 ;  /* 0x0000040000088802 */ /* 0x000fe20000000f00 */
[----:B0-----:R-:W-:Y:S01]  /*46b0*/  DSETP.GEU.AND P1, PT, R4, R6, PT ;  /* 0x000000060400722a */ /* 0x001fe20003f2e000 */
[----:B------:R-:W-:-:S05]  /*46c0*/  @!P0 SHF.R.U32.HI R4, RZ, 0x2, R0 ;  /* 0x00000002ff048819 */ /* 0x000fca0000011600 */
[----:B------:R-:W-:Y:S02]  /*46d0*/  @!P2 FSEL R2, R6, R2, !P1 ;  /* 0x000000020602a208 */ /* 0x000fe40004800000 */
[----:B------:R-:W-:Y:S02]  /*46e0*/  @!P2 FSEL R5, R7, R5, !P1 ;  /* 0x000000050705a208 */ /* 0x000fe40004800000 */
[----:B------:R-:W-:Y:S01]  /*46f0*/  ISETP.GT.AND P2, PT, R10, R3, PT ;  /* 0x000000030a00720c */ /* 0x000fe20003f44270 */
[----:B------:R-:W-:Y:S01]  /*4700*/  SHFL.DOWN PT, R6, R2, 0x10, R3 ;  /* 0x0a00000002067989 */ /* 0x000fe200000e0003 */
[----:B------:R-:W-:-:S03]  /*4710*/  @!P0 LOP3.LUT R4, R4, 0xf8, RZ, 0xc0, !PT ;  /* 0x000000f804048812 */ /* 0x000fc600078ec0ff */
[----:B------:R0:W2:Y:S01]  /*4720*/  SHFL.DOWN PT, R7, R5, 0x10, R3 ;  /* 0x0a00000005077989 */ /* 0x0000a200000e0003 */
        /* <DEDUP_REMOVED lines=10> */
[----:B0-----:R-:W-:Y:S05]  /*47d0*/  @P0 BRA `(.L_x_73) ;  /* 0x0000001800b40947 */ /* 0x001fea0003800000 */
        /* <DEDUP_REMOVED lines=59> */
.L_x_86:
[----:B------:R-:W0:Y:S01]  /*4b90*/  S2R R0, SR_TID.X ;  /* 0x0000000000007919 */ /* 0x000e220000002100 */
[----:B------:R-:W1:Y:S01]  /*4ba0*/  LDC.64 R2, c[0x0][0x380] ;  /* 0x0000e000ff027b82 */ /* 0x000e620000000a00 */
[----:B0-----:R-:W-:-:S04]  /*4bb0*/  VIADD R17, R0, UR6 ;  /* 0x0000000600117c36 */ /* 0x001fc80008000000 */
[----:B-1----:R-:W-:-:S05]  /*4bc0*/  IMAD.WIDE.U32 R16, R17, 0x8, R2 ;  /* 0x0000000811107825 */ /* 0x002fca00078e0002 */
        /* <DEDUP_REMOVED lines=8> */
[----:B------:R-:W-:-:S02]  /*4c50*/  USHF.R.S32.HI UR7, URZ, 0x1f, UR5 ;  /* 0x0000001fff077899 */ /* 0x000fc40008011405 */
        /* <DEDUP_REMOVED lines=29> */
[----:B------:R-:W-:Y:S01]  /*4e30*/  UIADD3.X UR21, UPT, UPT, UR13, -0x1, URZ, UP1, !UPT ;  /* 0xffffffff0d157890 */ /* 0x000fe20008ffe4ff */
[----:B------:R-:W-:Y:S01]  /*4e40*/  LEA R2, P1, R0, UR10, 0x3 ;  /* 0x0000000a00027c11 */ /* 0x000fe2000f8218ff */
[----:B------:R-:W-:-:S02]  /*4e50*/  UISETP.GT.U32.AND UP0, UPT, UR6, UR20, UPT ;  /* 0x000000140600728c */ /* 0x000fc4000bf04070 */
[----:B------:R-:W-:Y:S01]  /*4e60*/  IMAD.X R3, RZ, RZ, UR7, P0 ;  /* 0x00000007ff037e24 */ /* 0x000fe200080e06ff */
[----:B------:R-:W-:Y:S01]  /*4e70*/  UMOV UR4, URZ ;  /* 0x000000ff00047c82 */ /* 0x000fe20008000000 */
[----:B------:R-:W-:Y:S01]  /*4e80*/  UISETP.GT.U32.AND.EX UP0, UPT, UR7, UR21, UPT, UP0 ;  /* 0x000000150700728c */ /* 0x000fe2000bf04100 */
[----:B------:R-:W-:Y:S01]  /*4e90*/  UMOV UR8, UR6 ;  /* 0x0000000600087c82 */ /* 0x000fe20008000000 */
[----:B------:R-:W-:Y:S01]  /*4ea0*/  UMOV UR9, UR7 ;  /* 0x0000000700097c82 */ /* 0x000fe20008000000 */
[----:B0-----:R-:W-:-:S06]  /*4eb0*/  LEA.HI.X R3, R0, UR11, R3, 0x3, P1 ;  /* 0x0000000b00037c11 */ /* 0x001fcc00088f1c03 */
[----:B------:R-:W-:Y:S05]  /*4ec0*/  BRA.U UP0, `(.L_x_101) ;  /* 0x0000000100ec7547 */ /* 0x000fea000b800000 */
[----:B------:R-:W0:Y:S01]  /*4ed0*/  LDCU.64 UR10, c[0x0][0x380] ;  /* 0x00007000ff0a77ac */ /* 0x000e220008000a00 */
[----:B------:R-:W1:Y:S01]  /*4ee0*/  LDCU.64 UR12, c[0x0][0x3b8] ;  /* 0x00007700ff0c77ac */ /* 0x000e620008000a00 */
[----:B------:R-:W-:Y:S01]  /*4ef0*/  NOP ;  /* 0x0000000000007918 */ /* 0x000fe20000000000 */
.L_x_102:
[----:B------:R-:W2:Y:S02]  /*4f00*/  S2R R0, SR_TID.X ;  /* 0x0000000000007919 */ /* 0x000ea40000002100 */
[----:B--2---:R-:W-:-:S05]  /*4f10*/  IADD3 R0, P0, PT, R0, UR6, RZ ;  /* 0x0000000600007c10 */ /* 0x004fca000ff1e0ff */
[----:B------:R-:W-:Y:S01]  /*4f20*/  IMAD.X R5, RZ, RZ, UR7, P0 ;  /* 0x00000007ff057e24 */ /* 0x000fe200080e06ff */
[----:B0-----:R-:W-:-:S04]  /*4f30*/  LEA R14, P0, R0, UR10, 0x3 ;  /* 0x0000000a000e7c11 */ /* 0x001fc8000f8018ff */
[----:B------:R-:W-:-:S05]  /*4f40*/  LEA.HI.X R15, R0, UR11, R5, 0x3, P0 ;  /* 0x0000000b000f7c11 */ /* 0x000fca00080f1c05 */
[----:B------:R-:W2:Y:S04]  /*4f50*/  LDG.E.64.CONSTANT R16, desc[UR14][R14.64] ;  /* 0x0000000e0e107981 */ /* 0x000ea8000c1e9b00 */
[----:B------:R-:W3:Y:S04]  /*4f60*/  LDG.E.64.CONSTANT R20, desc[UR14][R14.64+0x800] ;  /* 0x0008000e0e147981 */ /* 0x000ee8000c1e9b00 */
[----:B------:R-:W4:Y:S04]  /*4f70*/  LDG.E.64.CONSTANT R22, desc[UR14][R14.64+0x1000] ;  /* 0x0010000e0e167981 */ /* 0x000f28000c1e9b00 */
[----:B------:R-:W5:Y:S04]  /*4f80*/  LDG.E.64.CONSTANT R10, desc[UR14][R14.64+0x1800] ;  /* 0x0018000e0e0a7981 */ /* 0x000f68000c1e9b00 */
[----:B------:R-:W5:Y:S04]  /*4f90*/  LDG.E.64.CONSTANT R8, desc[UR14][R14.64+0x2000] ;  /* 0x0020000e0e087981 */ /* 0x000f68000c1e9b00 */
[----:B------:R-:W5:Y:S04]  /*4fa0*/  LDG.E.64.CONSTANT R6, desc[UR14][R14.64+0x2800] ;  /* 0x0028000e0e067981 */ /* 0x000f68000c1e9b00 */
[----:B------:R-:W5:Y:S04]  /*4fb0*/  LDG.E.64.CONSTANT R4, desc[UR14][R14.64+0x3000] ;  /* 0x0030000e0e047981 */ /* 0x000f68000c1e9b00 */
[----:B------:R-:W5:Y:S01]  /*4fc0*/  LDG.E.64.CONSTANT R12, desc[UR14][R14.64+0x3800] ;  /* 0x0038000e0e0c7981 */ /* 0x000f62000c1e9b00 */
[----:B-1----:R-:W-:Y:S01]  /*4fd0*/  UIADD3 UR18, UP0, UPT, -UR6, UR12, URZ ;  /* 0x0000000c06127290 */ /* 0x002fe2000ff1e1ff */
[----:B------:R-:W-:Y:S01]  /*4fe0*/  IMAD.U32 R0, RZ, RZ, UR5 ;  /* 0x00000005ff007e24 */ /* 0x000fe2000f8e00ff */
[----:B------:R-:W-:-:S02]  /*4ff0*/  USHF.R.S32.HI UR16, URZ, 0x1f, UR5 ;  /* 0x0000001fff107899 */ /* 0x000fc40008011405 */
[----:B------:R-:W-:Y:S02]  /*5000*/  UIADD3.X UR19, UPT, UPT, ~UR7, UR13, URZ, UP0, !UPT ;  /* 0x0000000d07137290 */ /* 0x000fe400087fe5ff */
[----:B------:R-:W-:Y:S02]  /*5010*/  UISETP.GE.U32.AND UP0, UPT, UR18, UR5, UPT ;  /* 0x000000051200728c */ /* 0x000fe4000bf06070 */
[----:B------:R-:W-:Y:S02]  /*5020*/  UIADD3 UR8, UP1, UPT, UR5, UR8, URZ ;  /* 0x0000000805087290 */ /* 0x000fe4000ff3e0ff */
[----:B------:R-:W-:Y:S02]  /*5030*/  UISETP.GE.U32.AND.EX UP0, UPT, UR19, UR16, UPT, UP0 ;  /* 0x000000101300728c */ /* 0x000fe4000bf06100 */
[----:B------:R-:W-:Y:S01]  /*5040*/  UIADD3.X UR9, UPT, UPT, UR16, UR9, URZ, UP1, !UPT ;  /* 0x0000000910097290 */ /* 0x000fe20008ffe4ff */
        /* <DEDUP_REMOVED lines=18> */
[----:B------:R-:W-:-:S05]  /*5170*/  IMAD.U32 R9, RZ, RZ, UR5 ;  /* 0x00000005ff097e24 */ /* 0x000fca000f8e00ff */
[----:B------:R-:W-:Y:S01]  /*5180*/  DSETP.GEU.AND P0, PT, R6, R4, PT ;  /* 0x000000040600722a */ /* 0x000fe20003f0e000 */
[----:B------:R-:W-:-:S05]  /*5190*/  LEA R2, P1, R9, R2, 0x3 ;  /* 0x0000000209027211 */ /* 0x000fca00078218ff */
[----:B------:R-:W-:Y:S01]  /*51a0*/  FSEL R4, R4, R6, !P0 ;  /* 0x0000000604047208 */ /* 0x000fe20004000000 */
[----:B------:R-:W-:Y:S01]  /*51b0*/  IMAD.U32 R6, RZ, RZ, UR16 ;  /* 0x00000010ff067e24 */ /* 0x000fe2000f8e00ff */
[----:B------:R-:W-:-:S04]  /*51c0*/  FSEL R5, R5, R7, !P0 ;  /* 0x0000000705057208 */ /* 0x000fc80004000000 */
[----:B------:R-:W-:Y:S02]  /*51d0*/  LEA.HI.X R3, R0, R3, R6, 0x3, P1 ;  /* 0x0000000300037211 */ /* 0x000fe400008f1c06 */
[----:B------:R-:W-:-:S06]  /*51e0*/  DSETP.GEU.AND P0, PT, R4, R12, PT ;  /* 0x0000000c0400722a */ /* 0x000fcc0003f0e000 */
[----:B------:R-:W-:Y:S02]  /*51f0*/  FSEL R18, R12, R4, !P0 ;  /* 0x000000040c127208 */ /* 0x000fe40004000000 */
[----:B------:R-:W-:Y:S01]  /*5200*/  FSEL R19, R13, R5, !P0 ;  /* 0x000000050d137208 */ /* 0x000fe20004000000 */
[----:B------:R-:W-:Y:S06]  /*5210*/  BRA.U !UP0, `(.L_x_100) ;  /* 0x0000000908e07547 */ /* 0x000fec000b800000 */
[----:B------:R-:W-:Y:S02]  /*5220*/  UIADD3 UR6, UP0, UPT, UR5, UR6, URZ ;  /* 0x0000000605067290 */ /* 0x000fe4000ff1e0ff */
[----:B------:R-:W-:Y:S02]  /*5230*/  UIADD3 UR4, UPT, UPT, UR4, 0x1, URZ ;  /* 0x0000000104047890 */ /* 0x000fe4000fffe0ff */
[----:B------:R-:W-:Y:S02]  /*5240*/  UIADD3.X UR7, UPT, UPT, UR16, UR7, URZ, UP0, !UPT ;  /* 0x0000000710077290 */ /* 0x000fe400087fe4ff */
[----:B------:R-:W-:-:S04]  /*5250*/  UISETP.GT.U32.AND UP0, UPT, UR6, UR20, UPT ;  /* 0x000000140600728c */ /* 0x000fc8000bf04070 */
[----:B------:R-:W-:-:S09]  /*5260*/  UISETP.GT.U32.AND.EX UP0, UPT, UR7, UR21, UPT, UP0 ;  /* 0x000000150700728c */ /* 0x000fd2000bf04100 */
[----:B------:R-:W-:Y:S05]  /*5270*/  BRA.U !UP0, `(.L_x_102) ;  /* 0xfffffffd08207547 */ /* 0x000fea000b83ffff */
.L_x_101:
[----:B------:R-:W-:-:S04]  /*5280*/  UISETP.GE.U32.AND UP0, UPT, UR6, UR12, UPT ;  /* 0x0000000c0600728c */ /* 0x000fc8000bf06070 */
[----:B------:R-:W-:-:S09]  /*5290*/  UISETP.GE.U32.AND.EX UP0, UPT, UR7, UR13, UPT, UP0 ;  /* 0x0000000d0700728c */ /* 0x000fd2000bf06100 */
[----:B------:R-:W-:Y:S05]  /*52a0*/  BRA.U UP0, `(.L_x_100) ;  /* 0x0000000900bc7547 */ /* 0x000fea000b800000 */
[----:B------:R-:W0:Y:S01]  /*52b0*/  S2R R17, SR_TID.X ;  /* 0x0000000000117919 */ /* 0x000e220000002100 */
[----:B------:R-:W-:Y:S01]  /*52c0*/  UIADD3 UR6, UPT, UPT, -UR6, UR12, URZ ;  /* 0x0000000c06067290 */ /* 0x000fe2000fffe1ff */
[----:B------:R-:W-:Y:S05]  /*52d0*/  BSSY.RECONVERGENT B1, `(.L_x_100) ;  /* 0x00000ac000017945 */ /* 0x000fea0003800200 */
[----:B0-----:R-:W-:-:S13]  /*52e0*/  ISETP.GE.AND P0, PT, R17, UR6, PT ;  /* 0x0000000611007c0c */ /* 0x001fda000bf06270 */
[----:B------:R-:W-:Y:S05]  /*52f0*/  @P0 BRA `(.L_x_103) ;  /* 0x0000000800a40947 */ /* 0x000fea0003800000 */
[----:B------:R-:W0:Y:S01]  /*5300*/  LDC R6, c[0x0][0x3c0] ;  /* 0x0000f000ff067b82 */ /* 0x000e220000000800 */
[----:B------:R-:W-:Y:S01]  /*5310*/  LOP3.LUT R0, RZ, R17, RZ, 0x33, !PT ;  /* 0x00000011ff007212 */ /* 0x000fe200078e33ff */
[----:B------:R-:W-:Y:S01]  /*5320*/  USHF.L.U32 UR7, UR17, 0xb, URZ ;  /* 0x0000000b11077899 */ /* 0x000fe200080006ff */
[----:B------:R-:W-:Y:S03]  /*5330*/  BSSY.RECONVERGENT B2, `(.L_x_104) ;  /* 0x0000017000027945 */ /* 0x000fe60003800200 */
[----:B------:R-:W-:Y:S02]  /*5340*/  VIADD R4, R0, UR12 ;  /* 0x0000000c00047c36 */ /* 0x000fe40008000000 */
[----:B------:R-:W-:-:S05]  /*5350*/  IMAD.U32 R5, RZ, RZ, UR7 ;  /* 0x00000007ff057e24 */ /* 0x000fca000f8e00ff */
[----:B------:R-:W-:Y:S01]  /*5360*/  IADD3 R5, PT, PT, R4, -UR5, -R5 ;  /* 0x8000000504057c10 */ /* 0x000fe2000fffe805 */
[----:B0-----:R-:W-:Y:S01]  /*5370*/  IMAD R0, R6, UR4, RZ ;  /* 0x0000000406007c24 */ /* 0x001fe2000f8e02ff */
[C---:B------:R-:W-:Y:S02]  /*5380*/  LOP3.LUT R6, R4.reuse, 0x300, RZ, 0xc0, !PT ;  /* 0x0000030004067812 */ /* 0x040fe400078ec0ff */
[----:B------:R-:W-:Y:S01]  /*5390*/  LEA.HI R4, R4, 0x1, RZ, 0x18 ;  /* 0x0000000104047811 */ /* 0x000fe200078fc0ff */
[----:B------:R-:W-:Y:S01]  /*53a0*/  IMAD R0, R0, -0x800, R5 ;  /* 0xfffff80000007824 */ /* 0x000fe200078e0205 */
[----:B------:R-:W-:-:S04]  /*53b0*/  ISETP.NE.AND P1, PT, R6, 0x300, PT ;  /* 0x000003000600780c */ /* 0x000fc80003f25270 */
[----:B------:R-:W-:-:S09]  /*53c0*/  ISETP.GE.U32.AND P0, PT, R0, 0x300, PT ;  /* 0x000003000000780c */ /* 0x000fd20003f06070 */
[----:B------:R-:W-:Y:S05]  /*53d0*/  @!P1 BRA `(.L_x_105) ;  /* 0x0000000000309947 */ /* 0x000fea0003800000 */
[----:B------:R-:W-:-:S05]  /*53e0*/  LOP3.LUT R4, R4, 0x3, RZ, 0xc0, !PT ;  /* 0x0000000304047812 */ /* 0x000fca00078ec0ff */
[----:B------:R-:W-:-:S07]  /*53f0*/  IMAD.MOV R0, RZ, RZ, -R4 ;  /* 0x000000ffff007224 */ /* 0x000fce00078e0a04 */
.L_x_106:
        /* <DEDUP_REMOVED lines=10> */
.L_x_105:
[----:B------:R-:W-:Y:S05]  /*54a0*/  BSYNC.RECONVERGENT B2 ;  /* 0x0000000000027941 */ /* 0x000fea0003800200 */
.L_x_104:
[----:B------:R-:W-:Y:S05]  /*54b0*/  @!P0 BRA `(.L_x_103) ;  /* 0x0000000800348947 */ /* 0x000fea0003800000 */
[C---:B------:R-:W-:Y:S01]  /*54c0*/  IADD3 R4, PT, PT, -R17.reuse, UR6, RZ ;  /* 0x0000000611047c10 */ /* 0x040fe2000fffe1ff */
[----:B------:R-:W-:Y:S01]  /*54d0*/  BSSY.RECONVERGENT B2, `(.L_x_107) ;  /* 0x0000050000027945 */ /* 0x000fe20003800200 */
[----:B------:R-:W-:Y:S02]  /*54e0*/  IADD3 R0, P0, PT, R17, UR8, RZ ;  /* 0x0000000811007c10 */ /* 0x000fe4000ff1e0ff */
[----:B------:R-:W-:-:S03]  /*54f0*/  ISETP.GT.AND P1, PT, R4, 0xc00, PT ;  /* 0x00000c000400780c */ /* 0x000fc60003f24270 */
[----:B------:R-:W-:Y:S01]  /*5500*/  IMAD.X R3, RZ, RZ, UR9, P0 ;  /* 0x00000009ff037e24 */ /* 0x000fe200080e06ff */
[----:B------:R-:W-:-:S04]  /*5510*/  LEA R2, P0, R0, UR10, 0x3 ;  /* 0x0000000a00027c11 */ /* 0x000fc8000f8018ff */
[----:B------:R-:W-:Y:S02]  /*5520*/  LEA.HI.X R3, R0, UR11, R3, 0x3, P0 ;  /* 0x0000000b00037c11 */ /* 0x000fe400080f1c03 */
[----:B------:R-:W-:-:S03]  /*5530*/  PLOP3.LUT P0, PT, PT, PT, PT, 0x80, 0x8 ;  /* 0x000000000008781c */ /* 0x000fc60003f0f070 */
[----:B------:R-:W-:Y:S10]  /*5540*/  @!P1 BRA `(.L_x_108) ;  /* 0x0000000400209947 */ /* 0x000ff40003800000 */
[----:B------:R-:W-:Y:S01]  /*5550*/  IMAD.U32 R0, RZ, RZ, UR6 ;  /* 0x00000006ff007e24 */ /* 0x000fe2000f8e00ff */
[----:B------:R-:W-:-:S03]  /*5560*/  PLOP3.LUT P0, PT, PT, PT, PT, 0x8, 0x80 ;  /* 0x000000000080781c */ /* 0x000fc60003f0e170 */
[----:B------:R-:W-:-:S10]  /*5570*/  VIADD R0, R0, 0xfffff400 ;  /* 0xfffff40000007836 */ /* 0x000fd40000000000 */
.L_x_109:
        /* <DEDUP_REMOVED lines=69> */
.L_x_108:
[----:B------:R-:W-:Y:S05]  /*59d0*/  BSYNC.RECONVERGENT B2 ;  /* 0x0000000000027941 */ /* 0x000fea0003800200 */
.L_x_107:
[----:B------:R-:W-:Y:S01]  /*59e0*/  IADD3 R0, PT, PT, -R17, UR6, RZ ;  /* 0x0000000611007c10 */ /* 0x000fe2000fffe1ff */
[----:B------:R-:W-:Y:S03]  /*59f0*/  BSSY.RECONVERGENT B2, `(.L_x_110) ;  /* 0x0000027000027945 */ /* 0x000fe60003800200 */
        /* <DEDUP_REMOVED lines=38> */
.L_x_111:
[----:B------:R-:W-:Y:S05]  /*5c60*/  BSYNC.RECONVERGENT B2 ;  /* 0x0000000000027941 */ /* 0x000fea0003800200 */
.L_x_110:
[----:B------:R-:W-:-:S13]  /*5c70*/  ISETP.LT.OR P0, PT, R17, UR6, P0 ;  /* 0x0000000611007c0c */ /* 0x000fda0008701670 */
        /* <DEDUP_REMOVED lines=17> */
.L_x_103:
[----:B------:R-:W-:Y:S05]  /*5d90*/  BSYNC.RECONVERGENT B1 ;  /* 0x0000000000017941 */ /* 0x000fea0003800200 */
.L_x_100:
        /* <DEDUP_REMOVED lines=80> */
[----:B------:R-:W-:-:S07]  /*62a0*/  FSEL R3, R3, R5, !P1 ;  /* 0x0000000503037208 */ /* 0x000fce0004800000 */
.L_x_73:
[----:B------:R-:W-:Y:S05]  /*62b0*/  BSYNC.RECONVERGENT B0 ;  /* 0x0000000000007941 */ /* 0x000fea0003800200 */
.L_x_57:
[----:B------:R-:W-:Y:S05]  /*62c0*/  @P0 EXIT ;  /* 0x000000000000094d */ /* 0x000fea0003800000 */
[----:B------:R-:W2:Y:S02]  /*62d0*/  LDCU.64 UR4, c[0x0][0x388] ;  /* 0x00007100ff0477ac */ /* 0x000ea40008000a00 */
[----:B--2---:R-:W-:-:S06]  /*62e0*/  UIMAD.WIDE.U32 UR4, UR17, 0x8, UR4 ;  /* 0x00000008110478a5 */ /* 0x004fcc000f8e0004 */
[----:B01----:R-:W-:Y:S02]  /*62f0*/  IMAD.U32 R4, RZ, RZ, UR4 ;  /* 0x00000004ff047e24 */ /* 0x003fe4000f8e00ff */
[----:B------:R-:W-:-:S05]  /*6300*/  IMAD.U32 R5, RZ, RZ, UR5 ;  /* 0x00000005ff057e24 */ /* 0x000fca000f8e00ff */
[----:B------:R-:W-:Y:S01]  /*6310*/  STG.E.64 desc[UR14][R4.64], R2 ;  /* 0x0000000204007986 */ /* 0x000fe2000c101b0e */
[----:B------:R-:W-:Y:S05]  /*6320*/  EXIT ;  /* 0x000000000000794d */ /* 0x000fea0003800000 */
.L_x_112:
        /* <DEDUP_REMOVED lines=13> */
.L_x_180:


//--------------------- .text._ZN3cub18CUB_300001_SM_10006detail6reduce28DeviceReduceSingleTileKernelINS2_10policy_hubIdyN4cuda3__47maximumIvEEE10Policy1000EPdSB_yS8_ddNS5_3std3__410__identityEEEvT0_T1_T2_T3_T4_T6_ --------------------------
	.section	.text._ZN3cub18CUB_300001_SM_10006detail6reduce28DeviceReduceSingleTileKernelINS2_10policy_hubIdyN4cuda3__47maximumIvEEE10Policy1000EPdSB_yS8_ddNS5_3std3__410__identityEEEvT0_T1_T2_T3_T4_T6_,"ax",@progbits
	.align	128
        .global         _ZN3cub18CUB_300001_SM_10006detail6reduce28DeviceReduceSingleTileKernelINS2_10policy_hubIdyN4cuda3__47maximumIvEEE10Policy1000EPdSB_yS8_ddNS5_3std3__410__identityEEEvT0_T1_T2_T3_T4_T6_
        .type           _ZN3cub18CUB_300001_SM_10006detail6reduce28DeviceReduceSingleTileKernelINS2_10policy_hubIdyN4cuda3__47maximumIvEEE10Policy1000EPdSB_yS8_ddNS5_3std3__410__identityEEEvT0_T1_T2_T3_T4_T6_,@function
        .size           _ZN3cub18CUB_300001_SM_10006detail6reduce28DeviceReduceSingleTileKernelINS2_10policy_hubIdyN4cuda3__47maximumIvEEE10Policy1000EPdSB_yS8_ddNS5_3std3__410__identityEEEvT0_T1_T2_T3_T4_T6_,(.L_x_181 - _ZN3cub18CUB_300001_SM_10006detail6reduce28DeviceReduceSingleTileKernelINS2_10policy_hubIdyN4cuda3__47maximumIvEEE10Policy1000EPdSB_yS8_ddNS5_3std3__410__identityEEEvT0_T1_T2_T3_T4_T6_)
        .other          _ZN3cub18CUB_300001_SM_10006detail6reduce28DeviceReduceSingleTileKernelINS2_10policy_hubIdyN4cuda3__47maximumIvEEE10Policy1000EPdSB_yS8_ddNS5_3std3__410__identityEEEvT0_T1_T2_T3_T4_T6_,@"STO_CUDA_ENTRY STV_DEFAULT"
_ZN3cub18CUB_300001_SM_10006detail6reduce28DeviceReduceSingleTileKernelINS2_10policy_hubIdyN4cuda3__47maximumIvEEE10Policy1000EPdSB_yS8_ddNS5_3std3__410__identityEEEvT0_T1_T2_T3_T4_T6_:
.text._ZN3cub18CUB_300001_SM_10006detail6reduce28DeviceReduceSingleTileKernelINS2_10policy_hubIdyN4cuda3__47maximumIvEEE10Policy1000EPdSB_yS8_ddNS5_3std3__410__identityEEEvT0_T1_T2_T3_T4_T6_:
[----:B------:R-:W-:Y:S01]  /*0000*/  LDC R1, c[0x0][0x37c] ;  /* 0x0000df00ff017b82 */ /* 0x000fe20000000800 */
[----:B------:R-:W0:Y:S01]  /*0010*/  LDCU.64 UR4, c[0x0][0x390] ;  /* 0x00007200ff0477ac */ /* 0x000e220008000a00 */
[----:B------:R-:W1:Y:S01]  /*0020*/  LDCU.64 UR6, c[0x0][0x358] ;  /* 0x00006b00ff0677ac */ /* 0x000e620008000a00 */
[----:B0-----:R-:W-:Y:S02]  /*0030*/  IMAD.U32 R0, RZ, RZ, UR4 ;  /* 0x00000004ff007e24 */ /* 0x001fe4000f8e00ff */
[----:B------:R-:W-:-:S03]  /*0040*/  IMAD.U32 R2, RZ, RZ, UR5 ;  /* 0x00000005ff027e24 */ /* 0x000fc6000f8e00ff */
[----:B------:R-:W-:-:S04]  /*0050*/  ISETP.NE.U32.AND P0, PT, R0, RZ, PT ;  /* 0x000000ff0000720c */ /* 0x000fc80003f05070 */
[----:B------:R-:W-:-:S13]  /*0060*/  ISETP.NE.AND.EX P0, PT, R2, RZ, PT, P0 ;  /* 0x000000ff0200720c */ /* 0x000fda0003f05300 */
        /* <DEDUP_REMOVED lines=8> */
.L_x_113:
[----:B------:R-:W0:Y:S01]  /*00f0*/  LDCU UR4, c[0x0][0x380] ;  /* 0x00007000ff0477ac */ /* 0x000e220008000800 */
[----:B------:R-:W-:Y:S01]  /*0100*/  BSSY.RECONVERGENT B0, `(.L_x_114) ;  /* 0x00005cd000007945 */ /* 0x000fe20003800200 */
[----:B0-----:R-:W-:-:S09]  /*0110*/  ULOP3.LUT UP0, URZ, UR4, 0x1f, URZ, 0xc0, !UPT ;  /* 0x0000001f04ff7892 */ /* 0x001fd2000f80c0ff */
[----:B------:R-:W-:Y:S05]  /*0120*/  BRA.U UP0, `(.L_x_115) ;  /* 0x0000002d00747547 */ /* 0x000fea000b800000 */
[----:B------:R-:W-:-:S04]  /*0130*/  ISETP.GT.U32.AND P0, PT, R0, 0x7ff, PT ;  /* 0x000007ff0000780c */ /* 0x000fc80003f04070 */
[----:B------:R-:W-:-:S13]  /*0140*/  ISETP.GT.U32.AND.EX P0, PT, R2, RZ, PT, P0 ;  /* 0x000000ff0200720c */ /* 0x000fda0003f04100 */
[----:B------:R-:W-:Y:S05]  /*0150*/  @P0 BRA `(.L_x_116) ;  /* 0x0000001800200947 */ /* 0x000fea0003800000 */
[----:B------:R-:W0:Y:S01]  /*0160*/  S2R R3, SR_TID.X ;  /* 0x0000000000037919 */ /* 0x000e220000002100 */
[----:B------:R-:W-:Y:S01]  /*0170*/  BSSY.RECONVERGENT B1, `(.L_x_117) ;  /* 0x0000009000017945 */ /* 0x000fe20003800200 */
[----:B------:R-:W-:Y:S02]  /*0180*/  CS2R R4, SRZ ;  /* 0x0000000000047805 */ /* 0x000fe4000001ff00 */
[----:B0-----:R-:W-:Y:S01]  /*0190*/  ISETP.GE.U32.AND P0, PT, R3, R0, PT ;  /* 0x000000000300720c */ /* 0x001fe20003f06070 */
[----:B------:R-:W-:-:S12]  /*01a0*/  IMAD.MOV.U32 R43, RZ, RZ, R3 ;  /* 0x000000ffff2b7224 */ /* 0x000fd800078e0003 */
[----:B------:R-:W-:Y:S05]  /*01b0*/  @P0 BRA `(.L_x_118) ;  /* 0x0000000000100947 */ /* 0x000fea0003800000 */
[----:B------:R-:W0:Y:S02]  /*01c0*/  LDC.64 R4, c[0x0][0x380] ;  /* 0x0000e000ff047b82 */ /* 0x000e240000000a00 */
[----:B0-----:R-:W-:-:S06]  /*01d0*/  IMAD.WIDE.U32 R4, R3, 0x8, R4 ;  /* 0x0000000803047825 */ /* 0x001fcc00078e0004 */
[----:B------:R-:W5:Y:S01]  /*01e0*/  LDG.E.64.CONSTANT R4, desc[UR6][R4.64] ;  /* 0x0000000604047981 */ /* 0x000f62000c1e9b00 */
[----:B------:R-:W-:-:S07]  /*01f0*/  VIADD R43, R3, 0x100 ;  /* 0x00000100032b7836 */ /* 0x000fce0000000000 */
.L_x_118:
[----:B------:R-:W-:Y:S05]  /*0200*/  BSYNC.RECONVERGENT B1 ;  /* 0x0000000000017941 */ /* 0x000fea0003800200 */
.L_x_117:
[----:B------:R-:W-:Y:S01]  /*0210*/  ISETP.GE.U32.AND P0, PT, R43, R0, PT ;  /* 0x000000002b00720c */ /* 0x000fe20003f06070 */
        /* <DEDUP_REMOVED lines=16> */
.L_x_123:
        /* <DEDUP_REMOVED lines=12> */
.L_x_122:
[----:B------:R-:W-:Y:S05]  /*03e0*/  BSYNC.RECONVERGENT B2 ;  /* 0x0000000000027941 */ /* 0x000fea0003800200 */
.L_x_121:
        /* <DEDUP_REMOVED lines=9> */
.L_x_126:
        /* <DEDUP_REMOVED lines=74> */
.L_x_125:
[----:B------:R-:W-:Y:S05]  /*0920*/  BSYNC.RECONVERGENT B2 ;  /* 0x0000000000027941 */ /* 0x000fea0003800200 */
.L_x_124:
        /* <DEDUP_REMOVED lines=42> */
.L_x_128:
[----:B------:R-:W-:Y:S05]  /*0bd0*/  BSYNC.RECONVERGENT B2 ;  /* 0x0000000000027941 */ /* 0x000fea0003800200 */
.L_x_127:
        /* <DEDUP_REMOVED lines=20> */
.L_x_120:
[----:B------:R-:W-:Y:S05]  /*0d20*/  BSYNC.RECONVERGENT B1 ;  /* 0x0000000000017941 */ /* 0x000fea0003800200 */
.L_x_119:
[----:B------:R-:W-:-:S04]  /*0d30*/  ISETP.GE.U32.AND P0, PT, R0, 0x100, PT ;  /* 0x000001000000780c */ /* 0x000fc80003f06070 */
[----:B------:R-:W-:-:S13]  /*0d40*/  ISETP.GE.U32.AND.EX P0, PT, R2, RZ, PT, P0 ;  /* 0x000000ff0200720c */ /* 0x000fda0003f06100 */
        /* <DEDUP_REMOVED lines=40> */
[----:B------:R-:W-:-:S03]  /*0fd0*/  @!P0 FSEL R13, R5, R13, !P1 ;  /* 0x0000000d050d8208 */ /* 0x000fc60004800000 */
[----:B------:R-:W-:Y:S01]  /*0fe0*/  SHFL.DOWN PT, R4, R11, 0x10, 0x1f ;  /* 0x0a001f000b047f89 */ /* 0x000fe200000e0000 */
[----:B------:R-:W-:Y:S02]  /*0ff0*/  IMAD.MOV.U32 R6, RZ, RZ, R11 ;  /* 0x000000ffff067224 */ /* 0x000fe400078e000b */
[----:B------:R-:W-:Y:S01]  /*1000*/  IMAD.MOV.U32 R7, RZ, RZ, R13 ;  /* 0x000000ffff077224 */ /* 0x000fe200078e000d */
[----:B------:R-:W0:Y:S05]  /*1010*/  SHFL.DOWN PT, R5, R13, 0x10, 0x1f ;  /* 0x0a001f000d057f89 */ /* 0x000e2a00000e0000 */
[----:B0-----:R-:W-:-:S06]  /*1020*/  DSETP.GEU.AND P0, PT, R6, R4, PT ;  /* 0x000000040600722a */ /* 0x001fcc0003f0e000 */
[----:B------:R-:W-:Y:S02]  /*1030*/  FSEL R6, R4, R11, !P0 ;  /* 0x0000000b04067208 */ /* 0x000fe40004000000 */
[----:B------:R-:W-:Y:S02]  /*1040*/  FSEL R7, R5, R13, !P0 ;  /* 0x0000000d05077208 */ /* 0x000fe40004000000 */
[----:B------:R-:W-:-:S03]  /*1050*/  ISETP.GT.AND P0, PT, R8, 0xf, PT ;  /* 0x0000000f0800780c */ /* 0x000fc60003f04270 */
[----:B------:R2:W-:Y:S01]  /*1060*/  @!P2 STS.64 [R9+0x8], R6 ;  /* 0x000008060900a388 */ /* 0x0005e20000000a00 */
[----:B------:R-:W-:Y:S01]  /*1070*/  BAR.SYNC.DEFER_BLOCKING 0x0 ;  /* 0x0000000000007b1d */ /* 0x000fe20000010000 */
[----:B------:R-:W-:Y:S02]  /*1080*/  ISETP.NE.AND P2, PT, R3, RZ, PT ;  /* 0x000000ff0300720c */ /* 0x000fe40003f45270 */
[----:B------:R-:W-:Y:S02]  /*1090*/  FSEL R4, R11, R6, P0 ;  /* 0x000000060b047208 */ /* 0x000fe40000000000 */
[----:B------:R-:W-:-:S09]  /*10a0*/  FSEL R5, R13, R7, P0 ;  /* 0x000000070d057208 */ /* 0x000fd20000000000 */
[----:B--2---:R-:W-:Y:S05]  /*10b0*/  @P2 BRA `(.L_x_130) ;  /* 0x0000004c00442947 */ /* 0x004fea0003800000 */
[----:B------:R-:W0:Y:S01]  /*10c0*/  S2UR UR5, SR_CgaCtaId ;  /* 0x00000000000579c3 */ /* 0x000e220000008800 */
[----:B------:R-:W-:Y:S02]  /*10d0*/  UMOV UR4, 0x400 ;  /* 0x0000040000047882 */ /* 0x000fe40000000000 */
[----:B0-----:R-:W-:-:S09]  /*10e0*/  ULEA UR4, UR5, UR4, 0x18 ;  /* 0x0000000405047291 */ /* 0x001fd2000f8ec0ff */
[----:B------:R-:W0:Y:S04]  /*10f0*/  LDS.128 R8, [UR4+0x10] ;  /* 0x00001004ff087984 */ /* 0x000e280008000c00 */
        /* <DEDUP_REMOVED lines=25> */
.L_x_129:
[----:B------:R-:W-:Y:S01]  /*1290*/  LOP3.LUT R6, R3, 0x3e0, RZ, 0xc0, !PT ;  /* 0x000003e003067812 */ /* 0x000fe200078ec0ff */
[----:B------:R-:W0:Y:S03]  /*12a0*/  S2R R12, SR_LANEID ;  /* 0x00000000000c7919 */ /* 0x000e260000000000 */
[----:B------:R-:W-:Y:S01]  /*12b0*/  LOP3.LUT R9, RZ, R6, RZ, 0x33, !PT ;  /* 0x00000006ff097212 */ /* 0x000fe200078e33ff */
[----:B------:R-:W-:-:S04]  /*12c0*/  VIADD R7, R6, 0x20 ;  /* 0x0000002006077836 */ /* 0x000fc80000000000 */
[----:B------:R-:W-:Y:S01]  /*12d0*/  IMAD.IADD R9, R9, 0x1, R0 ;  /* 0x0000000109097824 */ /* 0x000fe200078e0200 */
[----:B------:R-:W-:-:S04]  /*12e0*/  ISETP.GT.U32.AND P0, PT, R7, R0, PT ;  /* 0x000000000700720c */ /* 0x000fc80003f04070 */
        /* <DEDUP_REMOVED lines=33> */
[----:B------:R-:W0:Y:S11]  /*1500*/  SHFL.DOWN PT, R5, R11, 0x8, R9 ;  /* 0x090000000b057989 */ /* 0x000e3600000e0009 */
[----:B------:R-:W1:Y:S01]  /*1510*/  @!P0 S2R R8, SR_CgaCtaId ;  /* 0x0000000000088919 */ /* 0x000e620000008800 */
[----:B0-----:R-:W-:Y:S01]  /*1520*/  DSETP.GEU.AND P2, PT, R6, R4, PT ;  /* 0x000000040600722a */ /* 0x001fe20003f4e000 */
[----:B------:R-:W-:-:S05]  /*1530*/  VIADD R6, R12, 0x10 ;  /* 0x000000100c067836 */ /* 0x000fca0000000000 */
        /* <DEDUP_REMOVED lines=9> */
[----:B------:R-:W-:-:S03]  /*15d0*/  @!P0 SHF.R.U32.HI R6, RZ, 0x2, R3 ;  /* 0x00000002ff068819 */ /* 0x000fc60000011603 */
[----:B------:R-:W-:Y:S02]  /*15e0*/  @!P1 FSEL R10, R4, R10, !P2 ;  /* 0x0000000a040a9208 */ /* 0x000fe40005000000 */
[----:B------:R-:W-:Y:S02]  /*15f0*/  @!P1 FSEL R11, R5, R11, !P2 ;  /* 0x0000000b050b9208 */ /* 0x000fe40005000000 */
[----:B------:R-:W-:Y:S01]  /*1600*/  ISETP.NE.AND P2, PT, R3, RZ, PT ;  /* 0x000000ff0300720c */ /* 0x000fe20003f45270 */
[----:B------:R-:W-:Y:S01]  /*1610*/  IMAD.MOV.U32 R4, RZ, RZ, R10 ;  /* 0x000000ffff047224 */ /* 0x000fe200078e000a */
[----:B-1----:R-:W-:Y:S01]  /*1620*/  @!P0 LEA R7, R8, R7, 0x18 ;  /* 0x0000000708078211 */ /* 0x002fe200078ec0ff */
[----:B------:R-:W-:Y:S01]  /*1630*/  IMAD.MOV.U32 R5, RZ, RZ, R11 ;  /* 0x000000ffff057224 */ /* 0x000fe200078e000b */
[----:B------:R-:W-:-:S05]  /*1640*/  @!P0 LOP3.LUT R6, R6, 0xf8, RZ, 0xc0, !PT ;  /* 0x000000f806068812 */ /* 0x000fca00078ec0ff */
[----:B------:R-:W-:-:S05]  /*1650*/  @!P0 IMAD.IADD R7, R6, 0x1, R7 ;  /* 0x0000000106078824 */ /* 0x000fca00078e0207 */
[----:B------:R1:W-:Y:S01]  /*1660*/  @!P0 STS.64 [R7+0x8], R4 ;  /* 0x0000080407008388 */ /* 0x0003e20000000a00 */
[----:B------:R-:W-:Y:S06]  /*1670*/  BAR.SYNC.DEFER_BLOCKING 0x0 ;  /* 0x0000000000007b1d */ /* 0x000fec0000010000 */
[----:B------:R-:W-:Y:S05]  /*1680*/  @P2 BRA `(.L_x_130) ;  /* 0x0000004400d02947 */ /* 0x000fea0003800000 */
[----:B------:R-:W0:Y:S01]  /*1690*/  S2UR UR5, SR_CgaCtaId ;  /* 0x00000000000579c3 */ /* 0x000e220000008800 */
[----:B------:R-:W-:Y:S01]  /*16a0*/  UMOV UR4, 0x400 ;  /* 0x0000040000047882 */ /* 0x000fe20000000000 */
[C---:B------:R-:W-:Y:S02]  /*16b0*/  ISETP.GT.U32.AND P0, PT, R0.reuse, 0x20, PT ;  /* 0x000000200000780c */ /* 0x040fe40003f04070 */
[----:B------:R-:W-:Y:S02]  /*16c0*/  ISETP.GT.U32.AND P1, PT, R0, 0x40, PT ;  /* 0x000000400000780c */ /* 0x000fe40003f24070 */
[C---:B------:R-:W-:Y:S02]  /*16d0*/  ISETP.GT.U32.AND.EX P0, PT, R2.reuse, RZ, PT, P0 ;  /* 0x000000ff0200720c */ /* 0x040fe40003f04100 */
[----:B------:R-:W-:Y:S01]  /*16e0*/  ISETP.GT.U32.AND.EX P1, PT, R2, RZ, PT, P1 ;  /* 0x000000ff0200720c */ /* 0x000fe20003f24110 */
[----:B0-----:R-:W-:-:S09]  /*16f0*/  ULEA UR4, UR5, UR4, 0x18 ;  /* 0x0000000405047291 */ /* 0x001fd2000f8ec0ff */
[----:B------:R-:W0:Y:S04]  /*1700*/  LDS.128 R12, [UR4+0x10] ;  /* 0x00001004ff0c7984 */ /* 0x000e280008000c00 */
[----:B------:R-:W2:Y:S01]  /*1710*/  LDS.128 R8, [UR4+0x20] ;  /* 0x00002004ff087984 */ /* 0x000ea20008000c00 */
[----:B0-----:R-:W-:-:S06]  /*1720*/  DSETP.GEU.AND P3, PT, R4, R12, PT ;  /* 0x0000000c0400722a */ /* 0x001fcc0003f6e000 */
[-C--:B------:R-:W-:Y:S02]  /*1730*/  FSEL R3, R12, R4.reuse, !P3 ;  /* 0x000000040c037208 */ /* 0x080fe40005800000 */
[-C--:B------:R-:W-:Y:S02]  /*1740*/  FSEL R13, R13, R5.reuse, !P3 ;  /* 0x000000050d0d7208 */ /* 0x080fe40005800000 */
[----:B------:R-:W-:Y:S02]  /*1750*/  FSEL R12, R3, R4, P0 ;  /* 0x00000004030c7208 */ /* 0x000fe40000000000 */
[----:B------:R-:W-:Y:S02]  /*1760*/  FSEL R13, R13, R5, P0 ;  /* 0x000000050d0d7208 */ /* 0x000fe40000000000 */
[----:B-1----:R-:W0:Y:S01]  /*1770*/  LDS.128 R4, [UR4+0x30] ;  /* 0x00003004ff047984 */ /* 0x002e220008000c00 */
[----:B------:R-:W-:-:S03]  /*1780*/  ISETP.GT.U32.AND P0, PT, R0, 0x60, PT ;  /* 0x000000600000780c */ /* 0x000fc60003f04070 */
[----:B------:R-:W-:Y:S01]  /*1790*/  DSETP.GEU.AND P3, PT, R12, R14, PT ;  /* 0x0000000e0c00722a */ /* 0x000fe20003f6e000 */
[----:B------:R-:W-:-:S05]  /*17a0*/  ISETP.GT.U32.AND.EX P0, PT, R2, RZ, PT, P0 ;  /* 0x000000ff0200720c */ /* 0x000fca0003f04100 */
[----:B------:R-:W-:Y:S02]  /*17b0*/  @P1 FSEL R12, R14, R12, !P3 ;  /* 0x0000000c0e0c1208 */ /* 0x000fe40005800000 */
[----:B------:R-:W-:Y:S02]  /*17c0*/  @P1 FSEL R13, R15, R13, !P3 ;  /* 0x0000000d0f0d1208 */ /* 0x000fe40005800000 */
[----:B------:R-:W-:-:S04]  /*17d0*/  ISETP.GT.U32.AND P1, PT, R0, 0x80, PT ;  /* 0x000000800000780c */ /* 0x000fc80003f24070 */
[----:B--2---:R-:W-:Y:S01]  /*17e0*/  DSETP.GEU.AND P3, PT, R12, R8, PT ;  /* 0x000000080c00722a */ /* 0x004fe20003f6e000 */
[----:B------:R-:W-:-:S05]  /*17f0*/  ISETP.GT.U32.AND.EX P1, PT, R2, RZ, PT, P1 ;  /* 0x000000ff0200720c */ /* 0x000fca0003f24110 */
[----:B------:R-:W-:Y:S02]  /*1800*/  @P0 FSEL R12, R8, R12, !P3 ;  /* 0x0000000c080c0208 */ /* 0x000fe40005800000 */
[----:B------:R-:W-:Y:S02]  /*1810*/  @P0 FSEL R13, R9, R13, !P3 ;  /* 0x0000000d090d0208 */ /* 0x000fe40005800000 */
[----:B------:R-:W-:Y:S01]  /*1820*/  ISETP.GT.U32.AND P0, PT, R0, 0xa0, PT ;  /* 0x000000a00000780c */ /* 0x000fe20003f04070 */
[----:B------:R-:W1:Y:S03]  /*1830*/  LDS.64 R8, [UR4+0x40] ;  /* 0x00004004ff087984 */ /* 0x000e660008000a00 */
[----:B------:R-:W-:Y:S01]  /*1840*/  DSETP.GEU.AND P3, PT, R12, R10, PT ;  /* 0x0000000a0c00722a */ /* 0x000fe20003f6e000 */
[----:B------:R-:W-:-:S05]  /*1850*/  ISETP.GT.U32.AND.EX P0, PT, R2, RZ, PT, P0 ;  /* 0x000000ff0200720c */ /* 0x000fca0003f04100 */
[----:B------:R-:W-:Y:S02]  /*1860*/  @P1 FSEL R12, R10, R12, !P3 ;  /* 0x0000000c0a0c1208 */ /* 0x000fe40005800000 */
[----:B------:R-:W-:Y:S02]  /*1870*/  @P1 FSEL R13, R11, R13, !P3 ;  /* 0x0000000d0b0d1208 */ /* 0x000fe40005800000 */
[----:B------:R-:W-:Y:S01]  /*1880*/  ISETP.GT.U32.AND P1, PT, R0, 0xc0, PT ;  /* 0x000000c00000780c */ /* 0x000fe20003f24070 */
[----:B------:R-:W-:Y:S02]  /*1890*/  IMAD.MOV.U32 R10, RZ, RZ, R12 ;  /* 0x000000ffff0a7224 */ /* 0x000fe400078e000c */
[----:B------:R-:W-:Y:S01]  /*18a0*/  IMAD.MOV.U32 R11, RZ, RZ, R13 ;  /* 0x000000ffff0b7224 */ /* 0x000fe200078e000d */
[----:B------:R-:W-:-:S05]  /*18b0*/  ISETP.GT.U32.AND.EX P1, PT, R2, RZ, PT, P1 ;  /* 0x000000ff0200720c */ /* 0x000fca0003f24110 */
[----:B0-----:R-:W-:-:S06]  /*18c0*/  DSETP.GEU.AND P3, PT, R10, R4, PT ;  /* 0x000000040a00722a */ /* 0x001fcc0003f6e000 */
[----:B------:R-:W-:Y:S02]  /*18d0*/  @P0 FSEL R12, R4, R12, !P3 ;  /* 0x0000000c040c0208 */ /* 0x000fe40005800000 */
[----:B------:R-:W-:Y:S02]  /*18e0*/  @P0 FSEL R13, R5, R13, !P3 ;  /* 0x0000000d050d0208 */ /* 0x000fe40005800000 */
[----:B------:R-:W-:Y:S01]  /*18f0*/  ISETP.GT.U32.AND P0, PT, R0, 0xe0, PT ;  /* 0x000000e00000780c */ /* 0x000fe20003f04070 */
[----:B------:R-:W-:Y:S02]  /*1900*/  IMAD.MOV.U32 R4, RZ, RZ, R12 ;  /* 0x000000ffff047224 */ /* 0x000fe400078e000c */
[----:B------:R-:W-:Y:S01]  /*1910*/  IMAD.MOV.U32 R5, RZ, RZ, R13 ;  /* 0x000000ffff057224 */ /* 0x000fe200078e000d */
[----:B------:R-:W-:-:S05]  /*1920*/  ISETP.GT.U32.AND.EX P0, PT, R2, RZ, PT, P0 ;  /* 0x000000ff0200720c */ /* 0x000fca0003f04100 */
        /* <DEDUP_REMOVED lines=11> */
.L_x_116:
[----:B------:R-:W0:Y:S01]  /*19e0*/  S2R R3, SR_TID.X ;  /* 0x0000000000037919 */ /* 0x000e220000002100 */
[----:B------:R-:W1:Y:S01]  /*19f0*/  LDC.64 R22, c[0x0][0x380] ;  /* 0x0000e000ff167b82 */ /* 0x000e620000000a00 */
[----:B0-----:R-:W-:-:S04]  /*1a00*/  IMAD.SHL.U32 R5, R3, 0x4, RZ ;  /* 0x0000000403057824 */ /* 0x001fc800078e00ff */
[----:B-1----:R-:W-:-:S05]  /*1a10*/  IMAD.WIDE.U32 R22, R5, 0x8, R22 ;  /* 0x0000000805167825 */ /* 0x002fca00078e0016 */
[----:B------:R-:W2:Y:S04]  /*1a20*/  LDG.E.128.CONSTANT R12, desc[UR6][R22.64] ;  /* 0x00000006160c7981 */ /* 0x000ea8000c1e9d00 */
[----:B------:R-:W3:Y:S04]  /*1a30*/  LDG.E.128.CONSTANT R16, desc[UR6][R22.64+0x10] ;  /* 0x0000100616107981 */ /* 0x000ee8000c1e9d00 */
[----:B------:R-:W4:Y:S04]  /*1a40*/  LDG.E.128.CONSTANT R8, desc[UR6][R22.64+0x2000] ;  /* 0x0020000616087981 */ /* 0x000f28000c1e9d00 */
[----:B------:R-:W5:Y:S01]  /*1a50*/  LDG.E.128.CONSTANT R4, desc[UR6][R22.64+0x2010] ;  /* 0x0020100616047981 */ /* 0x000f62000c1e9d00 */
[----:B------:R-:W-:Y:S01]  /*1a60*/  IADD3 R24, P1, PT, R0, -0x800, RZ ;  /* 0xfffff80000187810 */ /* 0x000fe20007f3e0ff */
[----:B------:R-:W-:-:S02]  /*1a70*/  IMAD.MOV.U32 R29, RZ, RZ, 0x800 ;  /* 0x00000800ff1d7424 */ /* 0x000fc400078e00ff */
[----:B------:R-:W-:Y:S01]  /*1a80*/  IMAD.MOV.U32 R31, RZ, RZ, RZ ;  /* 0x000000ffff1f7224 */ /* 0x000fe200078e00ff */
[----:B------:R-:W-:Y:S01]  /*1a90*/  IADD3.X R25, PT, PT, R2, -0x1, RZ, P1, !PT ;  /* 0xffffffff02197810 */ /* 0x000fe20000ffe4ff */
        /* <DEDUP_REMOVED lines=18> */
[----:B------:R-:W-:-:S04]  /*1bc0*/  ISETP.GE.U32.AND P0, PT, R24, 0x800, PT ;  /* 0x000008001800780c */ /* 0x000fc80003f06070 */
[----:B------:R-:W-:Y:S01]  /*1bd0*/  ISETP.GE.U32.AND.EX P0, PT, R25, RZ, PT, P0 ;  /* 0x000000ff1900720c */ /* 0x000fe20003f06100 */
[----:B------:R-:W-:-:S06]  /*1be0*/  DSETP.GEU.AND P1, PT, R4, R6, PT ;  /* 0x000000060400722a */ /* 0x000fcc0003f2e000 */
[----:B------:R-:W-:Y:S02]  /*1bf0*/  FSEL R20, R6, R4, !P1 ;  /* 0x0000000406147208 */ /* 0x000fe40004800000 */
[----:B------:R-:W-:-:S04]  /*1c00*/  FSEL R21, R7, R5, !P1 ;  /* 0x0000000507157208 */ /* 0x000fc80004800000 */
[----:B------:R-:W-:Y:S05]  /*1c10*/  @!P0 BRA `(.L_x_131) ;  /* 0x0000000000b48947 */ /* 0x000fea0003800000 */
[----:B------:R-:W0:Y:S01]  /*1c20*/  LDC.64 R26, c[0x0][0x390] ;  /* 0x0000e400ff1a7b82 */ /* 0x000e220000000a00 */
[----:B------:R-:W-:Y:S02]  /*1c30*/  IMAD.MOV.U32 R29, RZ, RZ, 0x800 ;  /* 0x00000800ff1d7424 */ /* 0x000fe400078e00ff */
[----:B------:R-:W-:-:S07]  /*1c40*/  IMAD.MOV.U32 R31, RZ, RZ, RZ ;  /* 0x000000ffff1f7224 */ /* 0x000fce00078e00ff */
.L_x_133:
[----:B------:R-:W-:-:S04]  /*1c50*/  LEA R32, P0, R29, R22, 0x3 ;  /* 0x000000161d207211 */ /* 0x000fc800078018ff */
[----:B------:R-:W-:-:S05]  /*1c60*/  LEA.HI.X R33, R29, R23, R31, 0x3, P0 ;  /* 0x000000171d217211 */ /* 0x000fca00000f1c1f */
[----:B------:R-:W2:Y:S04]  /*1c70*/  LDG.E.128.CONSTANT R8, desc[UR6][R32.64] ;  /* 0x0000000620087981 */ /* 0x000ea8000c1e9d00 */
[----:B------:R-:W3:Y:S04]  /*1c80*/  LDG.E.128.CONSTANT R12, desc[UR6][R32.64+0x10] ;  /* 0x00001006200c7981 */ /* 0x000ee8000c1e9d00 */
[----:B------:R-:W4:Y:S04]  /*1c90*/  LDG.E.128.CONSTANT R16, desc[UR6][R32.64+0x2000] ;  /* 0x0020000620107981 */ /* 0x000f28000c1e9d00 */
[----:B------:R-:W5:Y:S01]  /*1ca0*/  LDG.E.128.CONSTANT R4, desc[UR6][R32.64+0x2010] ;  /* 0x0020100620047981 */ /* 0x000f62000c1e9d00 */
[----:B0-----:R-:W-:-:S02]  /*1cb0*/  IMAD.MOV.U32 R0, RZ, RZ, R26 ;  /* 0x000000ffff007224 */ /* 0x001fc400078e001a */
[----:B------:R-:W-:Y:S01]  /*1cc0*/  IMAD.MOV.U32 R2, RZ, RZ, R27 ;  /* 0x000000ffff027224 */ /* 0x000fe200078e001b */
[----:B--2---:R-:W-:-:S06]  /*1cd0*/  DSETP.GEU.AND P0, PT, R20, R8, PT ;  /* 0x000000081400722a */ /* 0x004fcc0003f0e000 */
[----:B------:R-:W-:Y:S02]  /*1ce0*/  FSEL R8, R8, R20, !P0 ;  /* 0x0000001408087208 */ /* 0x000fe40004000000 */
[----:B------:R-:W-:-:S06]  /*1cf0*/  FSEL R9, R9, R21, !P0 ;  /* 0x0000001509097208 */ /* 0x000fcc0004000000 */
[----:B------:R-:W-:-:S06]  /*1d00*/  DSETP.GEU.AND P0, PT, R8, R10, PT ;  /* 0x0000000a0800722a */ /* 0x000fcc0003f0e000 */
[----:B------:R-:W-:Y:S02]  /*1d10*/  FSEL R8, R10, R8, !P0 ;  /* 0x000000080a087208 */ /* 0x000fe40004000000 */
[----:B------:R-:W-:Y:S02]  /*1d20*/  FSEL R9, R11, R9, !P0 ;  /* 0x000000090b097208 */ /* 0x000fe40004000000 */
[----:B------:R-:W-:-:S04]  /*1d30*/  IADD3 R10, P1, PT, -R29, R0, RZ ;  /* 0x000000001d0a7210 */ /* 0x000fc80007f3e1ff */
        /* <DEDUP_REMOVED lines=14> */
[----:B------:R-:W-:Y:S01]  /*1e20*/  IMAD.X R8, R2, 0x1, ~R31, P1 ;  /* 0x0000000102087824 */ /* 0x000fe200008e0e1f */
[----:B------:R-:W-:Y:S02]  /*1e30*/  FSEL R5, R5, R9, !P0 ;  /* 0x0000000905057208 */ /* 0x000fe40004000000 */
[----:B------:R-:W-:-:S04]  /*1e40*/  ISETP.GE.U32.AND P0, PT, R10, 0x800, PT ;  /* 0x000008000a00780c */ /* 0x000fc80003f06070 */
[----:B------:R-:W-:Y:S01]  /*1e50*/  ISETP.GE.U32.AND.EX P0, PT, R8, RZ, PT, P0 ;  /* 0x000000ff0800720c */ /* 0x000fe20003f06100 */
[----:B------:R-:W-:-:S06]  /*1e60*/  DSETP.GEU.AND P1, PT, R4, R6, PT ;  /* 0x000000060400722a */ /* 0x000fcc0003f2e000 */
[----:B------:R-:W-:Y:S02]  /*1e70*/  FSEL R20, R6, R4, !P1 ;  /* 0x0000000406147208 */ /* 0x000fe40004800000 */
[----:B------:R-:W-:-:S04]  /*1e80*/  FSEL R21, R7, R5, !P1 ;  /* 0x0000000507157208 */ /* 0x000fc80004800000 */
[----:B------:R-:W-:Y:S05]  /*1e90*/  @!P0 BRA `(.L_x_132) ;  /* 0x0000000800e48947 */ /* 0x000fea0003800000 */
[----:B------:R-:W-:-:S05]  /*1ea0*/  IADD3 R29, P0, PT, R29, 0x800, RZ ;  /* 0x000008001d1d7810 */ /* 0x000fca0007f1e0ff */
[----:B------:R-:W-:Y:S01]  /*1eb0*/  IMAD.X R31, RZ, RZ, R31, P0 ;  /* 0x000000ffff1f7224 */ /* 0x000fe200000e061f */
[----:B------:R-:W-:-:S04]  /*1ec0*/  ISETP.GT.U32.AND P0, PT, R29, R24, PT ;  /* 0x000000181d00720c */ /* 0x000fc80003f04070 */
[----:B------:R-:W-:-:S13]  /*1ed0*/  ISETP.GT.U32.AND.EX P0, PT, R31, R25, PT, P0 ;  /* 0x000000191f00720c */ /* 0x000fda0003f04100 */
[----:B------:R-:W-:Y:S05]  /*1ee0*/  @!P0 BRA `(.L_x_133) ;  /* 0xfffffffc00588947 */ /* 0x000fea000383ffff */
.L_x_131:
[----:B------:R-:W-:-:S04]  /*1ef0*/  ISETP.GE.U32.AND P0, PT, R29, R0, PT ;  /* 0x000000001d00720c */ /* 0x000fc80003f06070 */
[----:B------:R-:W-:-:S13]  /*1f00*/  ISETP.GE.U32.AND.EX P0, PT, R31, R2, PT, P0 ;  /* 0x000000021f00720c */ /* 0x000fda0003f06100 */
        /* <DEDUP_REMOVED lines=13> */
[----:B------:R-:W0:Y:S01]  /*1fe0*/  LDCU.64 UR4, c[0x0][0x380] ;  /* 0x00007000ff0477ac */ /* 0x000e220008000a00 */
[----:B------:R-:W-:Y:S01]  /*1ff0*/  IADD3 R9, P1, PT, R3, R29, RZ ;  /* 0x0000001d03097210 */ /* 0x000fe20007f3e0ff */
[----:B------:R-:W-:Y:S01]  /*2000*/  IMAD.MOV.U32 R7, RZ, RZ, R3 ;  /* 0x000000ffff077224 */ /* 0x000fe200078e0003 */
[----:B------:R-:W-:-:S03]  /*2010*/  LEA.HI R0, R0, 0x1, RZ, 0x18 ;  /* 0x0000000100007811 */ /* 0x000fc600078fc0ff */
[----:B------:R-:W-:Y:S01]  /*2020*/  IMAD.X R4, RZ, RZ, R31, P1 ;  /* 0x000000ffff047224 */ /* 0x000fe200008e061f */
[----:B------:R-:W-:-:S05]  /*2030*/  LOP3.LUT R0, R0, 0x3, RZ, 0xc0, !PT ;  /* 0x0000000300007812 */ /* 0x000fca00078ec0ff */
[----:B------:R-:W-:Y:S01]  /*2040*/  IMAD.MOV R0, RZ, RZ, -R0 ;  /* 0x000000ffff007224 */ /* 0x000fe200078e0a00 */
[----:B0-----:R-:W-:-:S04]  /*2050*/  LEA R6, P2, R9, UR4, 0x3 ;  /* 0x0000000409067c11 */ /* 0x001fc8000f8418ff */
[----:B------:R-:W-:-:S09]  /*2060*/  LEA.HI.X R9, R9, UR5, R4, 0x3, P2 ;  /* 0x0000000509097c11 */ /* 0x000fd200090f1c04 */
.L_x_137:
        /* <DEDUP_REMOVED lines=8> */
[----:B--2---:R-:W-:-:S06]  /*20f0*/  DSETP.GEU.AND P1, PT, R20, R4, PT ;  /* 0x000000041400722a */ /* 0x004fcc0003f2e000 */
[----:B------:R-:W-:Y:S02]  /*2100*/  FSEL R20, R4, R20, !P1 ;  /* 0x0000001404147208 */ /* 0x000fe40004800000 */
[----:B------:R-:W-:-:S03]  /*2110*/  FSEL R21, R5, R21, !P1 ;  /* 0x0000001505157208 */ /* 0x000fc60004800000 */
[----:B------:R-:W-:Y:S05]  /*2120*/  @P2 BRA `(.L_x_137) ;  /* 0xfffffffc00d02947 */ /* 0x000fea000383ffff */
.L_x_136:
[----:B------:R-:W-:Y:S05]  /*2130*/  BSYNC.RECONVERGENT B2 ;  /* 0x0000000000027941 */ /* 0x000fea0003800200 */
.L_x_135:
[----:B------:R-:W-:Y:S05]  /*2140*/  @!P0 BRA `(.L_x_134) ;  /* 0x0000000800348947 */ /* 0x000fea0003800000 */
[----:B------:R-:W0:Y:S01]  /*2150*/  LDCU.64 UR4, c[0x0][0x380] ;  /* 0x00007000ff0477ac */ /* 0x000e220008000a00 */
[----:B------:R-:W-:Y:S01]  /*2160*/  IMAD.IADD R5, R2, 0x1, -R7 ;  /* 0x0000000102057824 */ /* 0x000fe200078e0a07 */
[----:B------:R-:W-:Y:S01]  /*2170*/  IADD3 R29, P0, PT, R7, R29, RZ ;  /* 0x0000001d071d7210 */ /* 0x000fe20007f1e0ff */
[----:B------:R-:W-:Y:S03]  /*2180*/  BSSY.RECONVERGENT B2, `(.L_x_138) ;  /* 0x000004e000027945 */ /* 0x000fe60003800200 */
[----:B------:R-:W-:Y:S01]  /*2190*/  ISETP.GT.AND P1, PT, R5, 0xc00, PT ;  /* 0x00000c000500780c */ /* 0x000fe20003f24270 */
[----:B------:R-:W-:Y:S01]  /*21a0*/  IMAD.X R0, RZ, RZ, R31, P0 ;  /* 0x000000ffff007224 */ /* 0x000fe200000e061f */
[----:B0-----:R-:W-:-:S04]  /*21b0*/  LEA R4, P0, R29, UR4, 0x3 ;  /* 0x000000041d047c11 */ /* 0x001fc8000f8018ff */
[----:B------:R-:W-:Y:S02]  /*21c0*/  LEA.HI.X R5, R29, UR5, R0, 0x3, P0 ;  /* 0x000000051d057c11 */ /* 0x000fe400080f1c00 */
[----:B------:R-:W-:-:S05]  /*21d0*/  PLOP3.LUT P0, PT, PT, PT, PT, 0x80, 0x8 ;  /* 0x000000000008781c */ /* 0x000fca0003f0f070 */
[----:B------:R-:W-:Y:S08]  /*21e0*/  @!P1 BRA `(.L_x_139) ;  /* 0x00000004001c9947 */ /* 0x000ff00003800000 */
[----:B------:R-:W-:Y:S01]  /*21f0*/  PLOP3.LUT P0, PT, PT, PT, PT, 0x8, 0x80 ;  /* 0x000000000080781c */ /* 0x000fe20003f0e170 */
[----:B------:R-:W-:-:S12]  /*2200*/  VIADD R0, R2, 0xfffff400 ;  /* 0xfffff40002007836 */ /* 0x000fd80000000000 */
.L_x_140:
        /* <DEDUP_REMOVED lines=15> */
[----:B------:R0:W5:Y:S01]  /*2300*/  LDG.E.64.CONSTANT R8, desc[UR6][R4.64+0x7800] ;  /* 0x0078000604087981 */ /* 0x000162000c1e9b00 */
        /* <DEDUP_REMOVED lines=53> */
.L_x_139:
[----:B------:R-:W-:Y:S05]  /*2660*/  BSYNC.RECONVERGENT B2 ;  /* 0x0000000000027941 */ /* 0x000fea0003800200 */
.L_x_138:
        /* <DEDUP_REMOVED lines=40> */
.L_x_142:
[----:B------:R-:W-:Y:S05]  /*28f0*/  BSYNC.RECONVERGENT B2 ;  /* 0x0000000000027941 */ /* 0x000fea0003800200 */
.L_x_141:
        /* <DEDUP_REMOVED lines=18> */
.L_x_134:
[----:B------:R-:W-:Y:S05]  /*2a20*/  BSYNC.RECONVERGENT B1 ;  /* 0x0000000000017941 */ /* 0x000fea0003800200 */
.L_x_132:
        /* <DEDUP_REMOVED lines=33> */
[----:B------:R-:W-:-:S03]  /*2c40*/  @!P1 FSEL R7, R5, R7, !P0 ;  /* 0x0000000705079208 */ /* 0x000fc60004000000 */
[----:B------:R-:W-:Y:S04]  /*2c50*/  SHFL.DOWN PT, R4, R6, 0x10, 0x1f ;  /* 0x0a001f0006047f89 */ /* 0x000fe800000e0000 */
[----:B------:R-:W0:Y:S02]  /*2c60*/  SHFL.DOWN PT, R5, R7, 0x10, 0x1f ;  /* 0x0a001f0007057f89 */ /* 0x000e2400000e0000 */
        /* <DEDUP_REMOVED lines=8> */
[----:B------:R-:W-:-:S03]  /*2cf0*/  FSEL R3, R7, R5, P0 ;  /* 0x0000000507037208 */ /* 0x000fc60000000000 */
[----:B0-----:R-:W-:Y:S02]  /*2d00*/  IMAD.MOV.U32 R4, RZ, RZ, R0 ;  /* 0x000000ffff047224 */ /* 0x001fe400078e0000 */
[----:B------:R-:W-:-:S04]  /*2d10*/  IMAD.MOV.U32 R5, RZ, RZ, R3 ;  /* 0x000000ffff057224 */ /* 0x000fc800078e0003 */
[----:B------:R-:W-:Y:S05]  /*2d20*/  @P2 BRA `(.L_x_130) ;  /* 0x0000003000282947 */ /* 0x000fea0003800000 */
        /* <DEDUP_REMOVED lines=29> */
.L_x_115:
        /* <DEDUP_REMOVED lines=13> */
.L_x_145:
[----:B------:R-:W-:Y:S05]  /*2fd0*/  BSYNC.RECONVERGENT B1 ;  /* 0x0000000000017941 */ /* 0x000fea0003800200 */
.L_x_144:
        /* <DEDUP_REMOVED lines=17> */
.L_x_150:
        /* <DEDUP_REMOVED lines=12> */
.L_x_149:
[----:B------:R-:W-:Y:S05]  /*31b0*/  BSYNC.RECONVERGENT B2 ;  /* 0x0000000000027941 */ /* 0x000fea0003800200 */
.L_x_148:
        /* <DEDUP_REMOVED lines=9> */
.L_x_153:
        /* <DEDUP_REMOVED lines=74> */
.L_x_152:
[----:B------:R-:W-:Y:S05]  /*36f0*/  BSYNC.RECONVERGENT B2 ;  /* 0x0000000000027941 */ /* 0x000fea0003800200 */
.L_x_151:
        /* <DEDUP_REMOVED lines=42> */
.L_x_155:
[----:B------:R-:W-:Y:S05]  /*39a0*/  BSYNC.RECONVERGENT B2 ;  /* 0x0000000000027941 */ /* 0x000fea0003800200 */
.L_x_154:
        /* <DEDUP_REMOVED lines=20> */
.L_x_147:
[----:B------:R-:W-:Y:S05]  /*3af0*/  BSYNC.RECONVERGENT B1 ;  /* 0x0000000000017941 */ /* 0x000fea0003800200 */
.L_x_146:
        /* <DEDUP_REMOVED lines=88> */
.L_x_156:
        /* <DEDUP_REMOVED lines=64> */
[----:B------:R-:W1:Y:S01]  /*4480*/  S2UR UR5, SR_CgaCtaId ;  /* 0x00000000000579c3 */ /* 0x000e620000008800 */
[----:B------:R-:W-:Y:S01]  /*4490*/  UMOV UR4, 0x400 ;  /* 0x0000040000047882 */ /* 0x000fe20000000000 */
[C---:B------:R-:W-:Y:S02]  /*44a0*/  ISETP.GT.U32.AND P0, PT, R0.reuse, 0x20, PT ;  /* 0x000000200000780c */ /* 0x040fe40003f04070 */
[----:B------:R-:W-:Y:S02]  /*44b0*/  ISETP.GT.U32.AND P1, PT, R0, 0x40, PT ;  /* 0x000000400000780c */ /* 0x000fe40003f24070 */
[C---:B------:R-:W-:Y:S02]  /*44c0*/  ISETP.GT.U32.AND.EX P0, PT, R2.reuse, RZ, PT, P0 ;  /* 0x000000ff0200720c */ /* 0x040fe40003f04100 */
[----:B------:R-:W-:Y:S01]  /*44d0*/  ISETP.GT.U32.AND.EX P1, PT, R2, RZ, PT, P1 ;  /* 0x000000ff0200720c */ /* 0x000fe20003f24110 */
[----:B-1----:R-:W-:-:S09]  /*44e0*/  ULEA UR4, UR5, UR4, 0x18 ;  /* 0x0000000405047291 */ /* 0x002fd2000f8ec0ff */
[----:B------:R-:W1:Y:S04]  /*44f0*/  LDS.128 R12, [UR4+0x10] ;  /* 0x00001004ff0c7984 */ /* 0x000e680008000c00 */
[----:B------:R-:W2:Y:S01]  /*4500*/  LDS.128 R8, [UR4+0x20] ;  /* 0x00002004ff087984 */ /* 0x000ea20008000c00 */
[----:B-1----:R-:W-:-:S06]  /*4510*/  DSETP.GEU.AND P3, PT, R4, R12, PT ;  /* 0x0000000c0400722a */ /* 0x002fcc0003f6e000 */
[-C--:B------:R-:W-:Y:S02]  /*4520*/  FSEL R3, R12, R4.reuse, !P3 ;  /* 0x000000040c037208 */ /* 0x080fe40005800000 */
[-C--:B------:R-:W-:Y:S02]  /*4530*/  FSEL R13, R13, R5.reuse, !P3 ;  /* 0x000000050d0d7208 */ /* 0x080fe40005800000 */
[----:B------:R-:W-:Y:S02]  /*4540*/  FSEL R12, R3, R4, P0 ;  /* 0x00000004030c7208 */ /* 0x000fe40000000000 */
[----:B------:R-:W-:Y:S02]  /*4550*/  FSEL R13, R13, R5, P0 ;  /* 0x000000050d0d7208 */ /* 0x000fe40000000000 */
[----:B0-----:R-:W0:Y:S01]  /*4560*/  LDS.128 R4, [UR4+0x30] ;  /* 0x00003004ff047984 */ /* 0x001e220008000c00 */
        /* <DEDUP_REMOVED lines=38> */
.L_x_143:
        /* <DEDUP_REMOVED lines=11> */
[----:B--2---:R-:W-:-:S06]  /*4880*/  DSETP.GEU.AND P0, PT, R20, R4, PT ;  /* 0x000000041400722a */ /* 0x004fcc0003f0e000 */
[----:B------:R-:W-:Y:S02]  /*4890*/  FSEL R4, R4, R20, !P0 ;  /* 0x0000001404047208 */ /* 0x000fe40004000000 */
[----:B------:R-:W-:-:S06]  /*48a0*/  FSEL R5, R5, R21, !P0 ;  /* 0x0000001505057208 */ /* 0x000fcc0004000000 */
[----:B---3--:R-:W-:-:S06]  /*48b0*/  DSETP.GEU.AND P0, PT, R4, R8, PT ;  /* 0x000000080400722a */ /* 0x008fcc0003f0e000 */
[----:B------:R-:W-:Y:S02]  /*48c0*/  FSEL R4, R8, R4, !P0 ;  /* 0x0000000408047208 */ /* 0x000fe40004000000 */
[----:B------:R-:W-:Y:S02]  /*48d0*/  FSEL R5, R9, R5, !P0 ;  /* 0x0000000509057208 */ /* 0x000fe40004000000 */
[----:B------:R-:W-:-:S04]  /*48e0*/  IADD3 R8, P1, PT, R0, -0x800, RZ ;  /* 0xfffff80000087810 */ /* 0x000fc80007f3e0ff */
[----:B----4-:R-:W-:Y:S01]  /*48f0*/  DSETP.GEU.AND P0, PT, R4, R10, PT ;  /* 0x0000000a0400722a */ /* 0x010fe20003f0e000 */
[----:B------:R-:W-:-:S05]  /*4900*/  IADD3.X R9, PT, PT, R2, -0x1, RZ, P1, !PT ;  /* 0xffffffff02097810 */ /* 0x000fca0000ffe4ff */
        /* <DEDUP_REMOVED lines=11> */
[----:B------:R-:W-:Y:S01]  /*49c0*/  IMAD.MOV.U32 R17, RZ, RZ, 0x800 ;  /* 0x00000800ff117424 */ /* 0x000fe200078e00ff */
[----:B------:R-:W-:-:S04]  /*49d0*/  ISETP.GE.U32.AND P0, PT, R8, 0x800, PT ;  /* 0x000008000800780c */ /* 0x000fc80003f06070 */
[----:B------:R-:W-:Y:S01]  /*49e0*/  ISETP.GE.U32.AND.EX P0, PT, R9, RZ, PT, P0 ;  /* 0x000000ff0900720c */ /* 0x000fe20003f06100 */
[----:B------:R-:W-:-:S06]  /*49f0*/  DSETP.GEU.AND P1, PT, R4, R18, PT ;  /* 0x000000120400722a */ /* 0x000fcc0003f2e000 */
[----:B------:R-:W-:Y:S01]  /*4a00*/  FSEL R5, R19, R5, !P1 ;  /* 0x0000000513057208 */ /* 0x000fe20004800000 */
[----:B------:R-:W-:Y:S01]  /*4a10*/  IMAD.MOV.U32 R19, RZ, RZ, RZ ;  /* 0x000000ffff137224 */ /* 0x000fe200078e00ff */
[----:B------:R-:W-:-:S04]  /*4a20*/  FSEL R4, R18, R4, !P1 ;  /* 0x0000000412047208 */ /* 0x000fc80004800000 */
[----:B------:R-:W-:Y:S05]  /*4a30*/  @!P0 BRA `(.L_x_157) ;  /* 0x0000000000c48947 */ /* 0x000fea0003800000 */
[----:B------:R-:W0:Y:S01]  /*4a40*/  LDC.64 R10, c[0x0][0x390] ;  /* 0x0000e400ff0a7b82 */ /* 0x000e220000000a00 */
[----:B------:R-:W-:Y:S02]  /*4a50*/  IMAD.MOV.U32 R17, RZ, RZ, 0x800 ;  /* 0x00000800ff117424 */ /* 0x000fe400078e00ff */
[----:B------:R-:W-:-:S07]  /*4a60*/  IMAD.MOV.U32 R19, RZ, RZ, RZ ;  /* 0x000000ffff137224 */ /* 0x000fce00078e00ff */
.L_x_159:
[----:B------:R-:W-:-:S04]  /*4a70*/  LEA R20, P0, R17, R6, 0x3 ;  /* 0x0000000611147211 */ /* 0x000fc800078018ff */
[----:B------:R-:W-:-:S05]  /*4a80*/  LEA.HI.X R21, R17, R7, R19, 0x3, P0 ;  /* 0x0000000711157211 */ /* 0x000fca00000f1c13 */
        /* <DEDUP_REMOVED lines=8> */
[----:B0-----:R-:W-:-:S02]  /*4b10*/  IMAD.MOV.U32 R0, RZ, RZ, R10 ;  /* 0x000000ffff007224 */ /* 0x001fc400078e000a */
[----:B------:R-:W-:Y:S01]  /*4b20*/  IMAD.MOV.U32 R2, RZ, RZ, R11 ;  /* 0x000000ffff027224 */ /* 0x000fe200078e000b */
        /* <DEDUP_REMOVED lines=20> */
[----:B------:R-:W-:Y:S02]  /*4c70*/  IADD3 R12, P1, PT, -R17, R0, RZ ;  /* 0x00000000110c7210 */ /* 0x000fe40007f3e1ff */
[----:B------:R-:W-:Y:S02]  /*4c80*/  FSEL R5, R13, R5, !P0 ;  /* 0x000000050d057208 */ /* 0x000fe40004000000 */
[----:B------:R-:W-:Y:S01]  /*4c90*/  ISETP.GE.U32.AND P0, PT, R12, 0x800, PT ;  /* 0x000008000c00780c */ /* 0x000fe20003f06070 */
[----:B------:R-:W-:-:S03]  /*4ca0*/  IMAD.X R12, R2, 0x1, ~R19, P1 ;  /* 0x00000001020c7824 */ /* 0x000fc600008e0e13 */
[----:B------:R-:W-:Y:S02]  /*4cb0*/  DSETP.GEU.AND P1, PT, R4, R14, PT ;  /* 0x0000000e0400722a */ /* 0x000fe40003f2e000 */
[----:B------:R-:W-:-:S04]  /*4cc0*/  ISETP.GE.U32.AND.EX P0, PT, R12, RZ, PT, P0 ;  /* 0x000000ff0c00720c */ /* 0x000fc80003f06100 */
[----:B------:R-:W-:Y:S02]  /*4cd0*/  FSEL R4, R14, R4, !P1 ;  /* 0x000000040e047208 */ /* 0x000fe40004800000 */
[----:B------:R-:W-:-:S07]  /*4ce0*/  FSEL R5, R15, R5, !P1 ;  /* 0x000000050f057208 */ /* 0x000fce0004800000 */
[----:B------:R-:W-:Y:S05]  /*4cf0*/  @!P0 BRA `(.L_x_158) ;  /* 0x0000000800e48947 */ /* 0x000fea0003800000 */
[----:B------:R-:W-:-:S05]  /*4d00*/  IADD3 R17, P0, PT, R17, 0x800, RZ ;  /* 0x0000080011117810 */ /* 0x000fca0007f1e0ff */
[----:B------:R-:W-:Y:S01]  /*4d10*/  IMAD.X R19, RZ, RZ, R19, P0 ;  /* 0x000000ffff137224 */ /* 0x000fe200000e0613 */
[----:B------:R-:W-:-:S04]  /*4d20*/  ISETP.GT.U32.AND P0, PT, R17, R8, PT ;  /* 0x000000081100720c */ /* 0x000fc80003f04070 */
[----:B------:R-:W-:-:S13]  /*4d30*/  ISETP.GT.U32.AND.EX P0, PT, R19, R9, PT, P0 ;  /* 0x000000091300720c */ /* 0x000fda0003f04100 */
[----:B------:R-:W-:Y:S05]  /*4d40*/  @!P0 BRA `(.L_x_159) ;  /* 0xfffffffc00488947 */ /* 0x000fea000383ffff */
.L_x_157:
        /* <DEDUP_REMOVED lines=24> */
.L_x_163:
        /* <DEDUP_REMOVED lines=12> */
.L_x_162:
[----:B------:R-:W-:Y:S05]  /*4f90*/  BSYNC.RECONVERGENT B2 ;  /* 0x0000000000027941 */ /* 0x000fea0003800200 */
.L_x_161:
        /* <DEDUP_REMOVED lines=13> */
.L_x_166:
        /* <DEDUP_REMOVED lines=69> */
.L_x_165:
[----:B------:R-:W-:Y:S05]  /*54c0*/  BSYNC.RECONVERGENT B2 ;  /* 0x0000000000027941 */ /* 0x000fea0003800200 */
.L_x_164:
        /* <DEDUP_REMOVED lines=40> */
.L_x_168:
[----:B------:R-:W-:Y:S05]  /*5750*/  BSYNC.RECONVERGENT B2 ;  /* 0x0000000000027941 */ /* 0x000fea0003800200 */
.L_x_167:
        /* <DEDUP_REMOVED lines=18> */
.L_x_160:
[----:B------:R-:W-:Y:S05]  /*5880*/  BSYNC.RECONVERGENT B1 ;  /* 0x0000000000017941 */ /* 0x000fea0003800200 */
.L_x_158:
        /* <DEDUP_REMOVED lines=84> */
.L_x_130:
[----:B------:R-:W-:Y:S05]  /*5dd0*/  BSYNC.RECONVERGENT B0 ;  /* 0x0000000000007941 */ /* 0x000fea0003800200 */
.L_x_114:
[----:B------:R-:W-:Y:S05]  /*5de0*/  @P2 EXIT ;  /* 0x000000000000294d */ /* 0x000fea0003800000 */
[----:B------:R-:W2:Y:S01]  /*5df0*/  LDCU.64 UR8, c[0x0][0x3a0] ;  /* 0x00007400ff0877ac */ /* 0x000ea20008000a00 */
[----:B01----:R-:W0:Y:S01]  /*5e00*/  LDC.64 R6, c[0x0][0x388] ;  /* 0x0000e200ff067b82 */ /* 0x003e220000000a00 */
[----:B------:R-:W1:Y:S01]  /*5e10*/  LDCU.64 UR4, c[0x0][0x3a0] ;  /* 0x00007400ff0477ac */ /* 0x000e620008000a00 */
[----:B--2---:R-:W-:-:S06]  /*5e20*/  DSETP.GT.AND P0, PT, R4, UR8, PT ;  /* 0x0000000804007e2a */ /* 0x004fcc000bf04000 */
[----:B-1----:R-:W-:Y:S02]  /*5e30*/  FSEL R2, R4, UR4, P0 ;  /* 0x0000000404027c08 */ /* 0x002fe40008000000 */
[----:B------:R-:W-:-:S05]  /*5e40*/  FSEL R3, R5, UR5, P0 ;  /* 0x0000000505037c08 */ /* 0x000fca0008000000 */
[----:B0-----:R-:W-:Y:S01]  /*5e50*/  STG.E.64 desc[UR6][R6.64], R2 ;  /* 0x0000000206007986 */ /* 0x001fe2000c101b06 */
[----:B------:R-:W-:Y:S05]  /*5e60*/  EXIT ;  /* 0x000000000000794d */ /* 0x000fea0003800000 */
.L_x_169:
        /* <DEDUP_REMOVED lines=9> */
.L_x_181:


//--------------------- .text._ZN3cub18CUB_300001_SM_10006detail11EmptyKernelIvEEvv --------------------------
	.section	.text._ZN3cub18CUB_300001_SM_10006detail11EmptyKernelIvEEvv,"ax",@progbits
	.align	128
        .global         _ZN3cub18CUB_300001_SM_10006detail11EmptyKernelIvEEvv
        .type           _ZN3cub18CUB_300001_SM_10006detail11EmptyKernelIvEEvv,@function
        .size           _ZN3cub18CUB_300001_SM_10006detail11EmptyKernelIvEEvv,(.L_x_182 - _ZN3cub18CUB_300001_SM_10006detail11EmptyKernelIvEEvv)
        .other          _ZN3cub18CUB_300001_SM_10006detail11EmptyKernelIvEEvv,@"STO_CUDA_ENTRY STV_DEFAULT"
_ZN3cub18CUB_300001_SM_10006detail11EmptyKernelIvEEvv:
.text._ZN3cub18CUB_300001_SM_10006detail11EmptyKernelIvEEvv:
[----:B------:R-:W-:Y:S01]  /*0000*/  LDC R1, c[0x0][0x37c] ;  /* 0x0000df00ff017b82 */ /* 0x000fe20000000800 */
[----:B------:R-:W-:Y:S05]  /*0010*/  EXIT ;  /* 0x000000000000794d */ /* 0x000fea0003800000 */
.L_x_170:
        /* <DEDUP_REMOVED lines=14> */
.L_x_182:


//--------------------- .text._Z4fillPdS_i        --------------------------
	.section	.text._Z4fillPdS_i,"ax",@progbits
	.align	128
        .global         _Z4fillPdS_i
        .type           _Z4fillPdS_i,@function
        .size           _Z4fillPdS_i,(.L_x_178 - _Z4fillPdS_i)
        .other          _Z4fillPdS_i,@"STO_CUDA_ENTRY STV_DEFAULT"
_Z4fillPdS_i:
.text._Z4fillPdS_i:
[----:B------:R-:W-:Y:S01]  /*0000*/  LDC R1, c[0x0][0x37c] ;  /* 0x0000df00ff017b82 */ /* 0x000fe20000000800 */
[----:B------:R-:W0:Y:S07]  /*0010*/  S2R R5, SR_TID.X ;  /* 0x0000000000057919 */ /* 0x000e2e0000002100 */
[----:B------:R-:W1:Y:S01]  /*0020*/  LDC R4, c[0x0][0x390] ;  /* 0x0000e400ff047b82 */ /* 0x000e620000000800 */
[----:B------:R-:W2:Y:S01]  /*0030*/  LDCU.64 UR4, c[0x0][0x358] ;  /* 0x00006b00ff0477ac */ /* 0x000ea20008000a00 */
[----:B------:R-:W-:-:S02]  /*0040*/  IMAD.MOV.U32 R26, RZ, RZ, 0x0 ;  /* 0x00000000ff1a7424 */ /* 0x000fc400078e00ff */
[----:B------:R-:W-:Y:S02]  /*0050*/  HFMA2 R2, -RZ, RZ, 0, 0 ;  /* 0x00000000ff027431 */ /* 0x000fe400000001ff */
[----:B------:R-:W-:Y:S02]  /*0060*/  IMAD.MOV.U32 R27, RZ, RZ, 0x40240000 ;  /* 0x40240000ff1b7424 */ /* 0x000fe400078e00ff */
[----:B------:R-:W-:Y:S01]  /*0070*/  IMAD.MOV.U32 R3, RZ, RZ, 0x40340000 ;  /* 0x40340000ff037424 */ /* 0x000fe200078e00ff */
[----:B------:R-:W0:Y:S01]  /*0080*/  S2UR UR6, SR_CTAID.X ;  /* 0x00000000000679c3 */ /* 0x000e220000002500 */
[----:B------:R-:W-:Y:S02]  /*0090*/  IMAD.MOV.U32 R16, RZ, RZ, 0x0 ;  /* 0x00000000ff107424 */ /* 0x000fe400078e00ff */
[----:B------:R-:W-:-:S05]  /*00a0*/  IMAD.MOV.U32 R17, RZ, RZ, 0x403e0000 ;  /* 0x403e0000ff117424 */ /* 0x000fca00078e00ff */
[----:B------:R-:W0:Y:S08]  /*00b0*/  LDC R0, c[0x0][0x360] ;  /* 0x0000d800ff007b82 */ /* 0x000e300000000800 */
[----:B------:R-:W3:Y:S01]  /*00c0*/  LDC.64 R14, c[0x0][0x388] ;  /* 0x0000e200ff0e7b82 */ /* 0x000ee20000000a00 */
[C---:B-1----:R-:W-:Y:S02]  /*00d0*/  VIADD R7, R4.reuse, 0xffffffff ;  /* 0xffffffff04077836 */ /* 0x042fe40000000000 */
[----:B------:R-:W-:-:S05]  /*00e0*/  IMAD R25, R4, R4, RZ ;  /* 0x0000000404197224 */ /* 0x000fca00078e02ff */
[----:B------:R-:W1:Y:S01]  /*00f0*/  LDC.64 R12, c[0x0][0x380] ;  /* 0x0000e000ff0c7b82 */ /* 0x000e620000000a00 */
[----:B------:R-:W-:-:S07]  /*0100*/  IADD3 R9, PT, PT, R25, -R4, RZ ;  /* 0x8000000419097210 */ /* 0x000fce0007ffe0ff */
[----:B------:R-:W2:Y:S01]  /*0110*/  LDC.64 R18, c[0x0][0x388] ;  /* 0x0000e200ff127b82 */ /* 0x000ea20000000a00 */
[----:B0-----:R-:W-:-:S05]  /*0120*/  IMAD R0, R0, UR6, R5 ;  /* 0x0000000600007c24 */ /* 0x001fca000f8e0205 */
[C---:B------:R-:W-:Y:S02]  /*0130*/  ISETP.GE.U32.AND P0, PT, R0.reuse, R7, PT ;  /* 0x000000070000720c */ /* 0x040fe40003f06070 */
[----:B------:R-:W0:Y:S01]  /*0140*/  LDC.64 R10, c[0x0][0x380] ;  /* 0x0000e000ff0a7b82 */ /* 0x000e220000000a00 */
[----:B---3--:R-:W-:Y:S01]  /*0150*/  IMAD.WIDE R20, R7, 0x8, R14 ;  /* 0x0000000807147825 */ /* 0x008fe200078e020e */
[----:B------:R-:W-:-:S03]  /*0160*/  ISETP.EQ.OR P0, PT, R0, RZ, P0 ;  /* 0x000000ff0000720c */ /* 0x000fc60000702670 */
[----:B------:R-:W-:-:S04]  /*0170*/  IMAD.WIDE.U32 R22, R25, 0x8, R14 ;  /* 0x0000000819167825 */ /* 0x000fc800078e000e */
[----:B-1----:R-:W-:-:S04]  /*0180*/  IMAD.WIDE R4, R7, 0x8, R12 ;  /* 0x0000000807047825 */ /* 0x002fc800078e020c */
[----:B------:R-:W-:Y:S01]  /*0190*/  IMAD.WIDE.U32 R24, R25, 0x8, R12 ;  /* 0x0000000819187825 */ /* 0x000fe200078e000c */
[----:B--2---:R1:W-:Y:S03]  /*01a0*/  STG.E.64 desc[UR4][R18.64], R26 ;  /* 0x0000001a12007986 */ /* 0x0043e6000c101b04 */
[----:B------:R-:W-:-:S04]  /*01b0*/  IMAD.WIDE R14, R9, 0x8, R14 ;  /* 0x00000008090e7825 */ /* 0x000fc800078e020e */
[----:B------:R-:W-:Y:S01]  /*01c0*/  IMAD.WIDE R12, R9, 0x8, R12 ;  /* 0x00000008090c7825 */ /* 0x000fe200078e020c */
[----:B0-----:R1:W-:Y:S04]  /*01d0*/  STG.E.64 desc[UR4][R10.64], R26 ;  /* 0x0000001a0a007986 */ /* 0x0013e8000c101b04 */
[----:B------:R1:W-:Y:S04]  /*01e0*/  STG.E.64 desc[UR4][R20.64], R2 ;  /* 0x0000000214007986 */ /* 0x0003e8000c101b04 */
[----:B------:R1:W-:Y:S04]  /*01f0*/  STG.E.64 desc[UR4][R4.64], R2 ;  /* 0x0000000204007986 */ /* 0x0003e8000c101b04 */
[----:B------:R1:W-:Y:S04]  /*0200*/  STG.E.64 desc[UR4][R22.64+-0x8], R16 ;  /* 0xfffff81016007986 */ /* 0x0003e8000c101b04 */
[----:B------:R1:W-:Y:S04]  /*0210*/  STG.E.64 desc[UR4][R24.64+-0x8], R16 ;  /* 0xfffff81018007986 */ /* 0x0003e8000c101b04 */
[----:B------:R1:W-:Y:S04]  /*0220*/  STG.E.64 desc[UR4][R14.64], R2 ;  /* 0x000000020e007986 */ /* 0x0003e8000c101b04 */
[----:B------:R1:W-:Y:S01]  /*0230*/  STG.E.64 desc[UR4][R12.64], R2 ;  /* 0x000000020c007986 */ /* 0x0003e2000c101b04 */
[----:B------:R-:W-:Y:S05]  /*0240*/  @P0 EXIT ;  /* 0x000000000000094d */ /* 0x000fea0003800000 */
[----:B-1----:R-:W5:Y:S01]  /*0250*/  LDG.E.64 R10, desc[UR4][R10.64] ;  /* 0x000000040a0a7981 */ /* 0x002f62000c1e1b00 */
[----:B------:R-:W0:Y:S01]  /*0260*/  I2F.F64 R12, R7 ;  /* 0x00000007000c7312 */ /* 0x000e220000201c00 */
[----:B------:R-:W-:-:S07]  /*0270*/  IMAD.MOV.U32 R2, RZ, RZ, 0x1 ;  /* 0x00000001ff027424 */ /* 0x000fce00078e00ff */
[----:B0-----:R-:W0:Y:S02]  /*0280*/  MUFU.RCP64H R3, R13 ;  /* 0x0000000d00037308 */ /* 0x001e240000001800 */
[----:B0-----:R-:W-:-:S08]  /*0290*/  DFMA R14, -R12, R2, 1 ;  /* 0x3ff000000c0e742b */ /* 0x001fd00000000102 */
[----:B------:R-:W-:-:S08]  /*02a0*/  DFMA R14, R14, R14, R14 ;  /* 0x0000000e0e0e722b */ /* 0x000fd0000000000e */
[----:B------:R-:W-:-:S08]  /*02b0*/  DFMA R14, R2, R14, R2 ;  /* 0x0000000e020e722b */ /* 0x000fd00000000002 */
[----:B------:R-:W-:-:S08]  /*02c0*/  DFMA R2, -R12, R14, 1 ;  /* 0x3ff000000c02742b */ /* 0x000fd0000000010e */
[----:B------:R-:W-:-:S08]  /*02d0*/  DFMA R2, R14, R2, R14 ;  /* 0x000000020e02722b */ /* 0x000fd0000000000e */
[----:B------:R-:W-:-:S08]  /*02e0*/  DMUL R14, R2, 10 ;  /* 0x40240000020e7828 */ /* 0x000fd00000000000 */
[----:B------:R-:W-:-:S08]  /*02f0*/  DFMA R16, -R12, R14, 10 ;  /* 0x402400000c10742b */ /* 0x000fd0000000010e */
[----:B------:R-:W-:-:S10]  /*0300*/  DFMA R2, R2, R16, R14 ;  /* 0x000000100202722b */ /* 0x000fd4000000000e */
[----:B------:R-:W-:-:S05]  /*0310*/  FFMA R6, RZ, R13, R3 ;  /* 0x0000000dff067223 */ /* 0x000fca0000000003 */
[----:B------:R-:W-:-:S13]  /*0320*/  FSETP.GT.AND P0, PT, |R6|, 1.469367938527859385e-39, PT ;  /* 0x001000000600780b */ /* 0x000fda0003f04200 */
[----:B------:R-:W-:Y:S05]  /*0330*/  @P0 BRA `(.L_x_171) ;  /* 0x0000000000100947 */ /* 0x000fea0003800000 */
[----:B------:R-:W-:-:S07]  /*0340*/  MOV R6, 0x360 ;  /* 0x0000036000067802 */ /* 0x000fce0000000f00 */
[----:B-----5:R-:W-:Y:S05]  /*0350*/  CALL.REL.NOINC `($__internal_0_$__cuda_sm20_div_rn_f64_full) ;  /* 0x0000000000887944 */ /* 0x020fea0003c00000 */
[----:B------:R-:W-:Y:S02]  /*0360*/  IMAD.MOV.U32 R2, RZ, RZ, R18 ;  /* 0x000000ffff027224 */ /* 0x000fe400078e0012 */
[----:B------:R-:W-:-:S07]  /*0370*/  IMAD.MOV.U32 R3, RZ, RZ, R19 ;  /* 0x000000ffff037224 */ /* 0x000fce00078e0013 */
.L_x_171:
[----:B------:R-:W0:Y:S01]  /*0380*/  LDC.64 R12, c[0x0][0x388] ;  /* 0x0000e200ff0c7b82 */ /* 0x000e220000000a00 */
[----:B------:R-:W1:Y:S07]  /*0390*/  I2F.F64.U32 R16, R0 ;  /* 0x0000000000107312 */ /* 0x000e6e0000201800 */
[----:B------:R-:W2:Y:S08]  /*03a0*/  LDC.64 R14, c[0x0][0x380] ;  /* 0x0000e000ff0e7b82 */ /* 0x000eb00000000a00 */
[----:B------:R-:W3:Y:S01]  /*03b0*/  LDC.64 R28, c[0x0][0x380] ;  /* 0x0000e000ff1c7b82 */ /* 0x000ee20000000a00 */
[----:B-1---5:R-:W-:Y:S01]  /*03c0*/  DFMA R10, R16, R2, R10 ;  /* 0x00000002100a722b */ /* 0x022fe2000000000a */
[C---:B------:R-:W-:Y:S01]  /*03d0*/  IADD3 R25, PT, PT, R0.reuse, R9, RZ ;  /* 0x0000000900197210 */ /* 0x040fe20007ffe0ff */
[----:B------:R-:W1:Y:S01]  /*03e0*/  LDCU UR6, c[0x0][0x390] ;  /* 0x00007200ff0677ac */ /* 0x000e620008000800 */
[----:B0-----:R-:W-:-:S05]  /*03f0*/  IMAD.WIDE.U32 R18, R0, 0x8, R12 ;  /* 0x0000000800127825 */ /* 0x001fca00078e000c */
[----:B------:R-:W-:Y:S01]  /*0400*/  STG.E.64 desc[UR4][R18.64], R10 ;  /* 0x0000000a12007986 */ /* 0x000fe2000c101b04 */
[----:B--2---:R-:W-:-:S05]  /*0410*/  IMAD.WIDE.U32 R20, R0, 0x8, R14 ;  /* 0x0000000800147825 */ /* 0x004fca00078e000e */
[----:B------:R1:W-:Y:S04]  /*0420*/  STG.E.64 desc[UR4][R20.64], R10 ;  /* 0x0000000a14007986 */ /* 0x0003e8000c101b04 */
[----:B------:R-:W2:Y:S01]  /*0430*/  LDG.E.64 R22, desc[UR4][R4.64] ;  /* 0x0000000404167981 */ /* 0x000ea2000c1e1b00 */
[----:B------:R-:W-:-:S04]  /*0440*/  IMAD.WIDE.U32 R8, R25, 0x8, R12 ;  /* 0x0000000819087825 */ /* 0x000fc800078e000c */
[----:B------:R-:W-:Y:S01]  /*0450*/  IMAD.WIDE.U32 R24, R25, 0x8, R14 ;  /* 0x0000000819187825 */ /* 0x000fe200078e000e */
[----:B--2---:R-:W-:-:S07]  /*0460*/  DFMA R22, R16, R2, R22 ;  /* 0x000000021016722b */ /* 0x004fce0000000016 */
[----:B------:R-:W-:Y:S04]  /*0470*/  STG.E.64 desc[UR4][R8.64], R22 ;  /* 0x0000001608007986 */ /* 0x000fe8000c101b04 */
[----:B------:R-:W-:Y:S04]  /*0480*/  STG.E.64 desc[UR4][R24.64], R22 ;  /* 0x0000001618007986 */ /* 0x000fe8000c101b04 */
[----:B---3--:R-:W2:Y:S01]  /*0490*/  LDG.E.64 R26, desc[UR4][R28.64] ;  /* 0x000000041c1a7981 */ /* 0x008ea2000c1e1b00 */
[----:B-1----:R-:W-:-:S04]  /*04a0*/  IMAD R21, R0, UR6, RZ ;  /* 0x0000000600157c24 */ /* 0x002fc8000f8e02ff */
[----:B------:R-:W-:-:S04]  /*04b0*/  IMAD.WIDE.U32 R10, R21, 0x8, R12 ;  /* 0x00000008150a7825 */ /* 0x000fc800078e000c */
[----:B------:R-:W-:Y:S01]  /*04c0*/  IMAD.WIDE.U32 R18, R21, 0x8, R14 ;  /* 0x0000000815127825 */ /* 0x000fe200078e000e */
[----:B--2---:R-:W-:-:S07]  /*04d0*/  DFMA R26, R16, R2, R26 ;  /* 0x00000002101a722b */ /* 0x004fce000000001a */
[----:B------:R-:W-:Y:S04]  /*04e0*/  STG.E.64 desc[UR4][R10.64], R26 ;  /* 0x0000001a0a007986 */ /* 0x000fe8000c101b04 */
[----:B------:R-:W-:Y:S04]  /*04f0*/  STG.E.64 desc[UR4][R18.64], R26 ;  /* 0x0000001a12007986 */ /* 0x000fe8000c101b04 */
[----:B------:R-:W2:Y:S01]  /*0500*/  LDG.E.64 R4, desc[UR4][R4.64] ;  /* 0x0000000404047981 */ /* 0x000ea2000c1e1b00 */
[----:B------:R-:W-:-:S04]  /*0510*/  IMAD.IADD R7, R7, 0x1, R21 ;  /* 0x0000000107077824 */ /* 0x000fc800078e0215 */
[----:B------:R-:W-:-:S04]  /*0520*/  IMAD.WIDE.U32 R12, R7, 0x8, R12 ;  /* 0x00000008070c7825 */ /* 0x000fc800078e000c */
[----:B------:R-:W-:Y:S01]  /*0530*/  IMAD.WIDE.U32 R14, R7, 0x8, R14 ;  /* 0x00000008070e7825 */ /* 0x000fe200078e000e */
[----:B--2---:R-:W-:-:S07]  /*0540*/  DFMA R2, R16, R2, R4 ;  /* 0x000000021002722b */ /* 0x004fce0000000004 */
[----:B------:R-:W-:Y:S04]  /*0550*/  STG.E.64 desc[UR4][R12.64], R2 ;  /* 0x000000020c007986 */ /* 0x000fe8000c101b04 */
[----:B------:R-:W-:Y:S01]  /*0560*/  STG.E.64 desc[UR4][R14.64], R2 ;  /* 0x000000020e007986 */ /* 0x000fe2000c101b04 */
[----:B------:R-:W-:Y:S05]  /*0570*/  EXIT ;  /* 0x000000000000794d */ /* 0x000fea0003800000 */
        .weak           $__internal_0_$__cuda_sm20_div_rn_f64_full
        .type           $__internal_0_$__cuda_sm20_div_rn_f64_full,@function
        .size           $__internal_0_$__cuda_sm20_div_rn_f64_full,(.L_x_178 - $__internal_0_$__cuda_sm20_div_rn_f64_full)
$__internal_0_$__cuda_sm20_div_rn_f64_full:
[C---:B------:R-:W-:Y:S01]  /*0580*/  FSETP.GEU.AND P0, PT, |R13|.reuse, 1.469367938527859385e-39, PT ;  /* 0x001000000d00780b */ /* 0x040fe20003f0e200 */
[----:B------:R-:W-:Y:S01]  /*0590*/  IMAD.MOV.U32 R8, RZ, RZ, 0x1ca00000 ;  /* 0x1ca00000ff087424 */ /* 0x000fe200078e00ff */
[C---:B------:R-:W-:Y:S02]  /*05a0*/  LOP3.LUT R2, R13.reuse, 0x800fffff, RZ, 0xc0, !PT ;  /* 0x800fffff0d027812 */ /* 0x040fe400078ec0ff */
[----:B------:R-:W-:Y:S02]  /*05b0*/  MOV R14, 0x1 ;  /* 0x00000001000e7802 */ /* 0x000fe40000000f00 */
[----:B------:R-:W-:Y:S01]  /*05c0*/  LOP3.LUT R3, R2, 0x3ff00000, RZ, 0xfc, !PT ;  /* 0x3ff0000002037812 */ /* 0x000fe200078efcff */
[----:B------:R-:W-:Y:S01]  /*05d0*/  IMAD.MOV.U32 R2, RZ, RZ, R12 ;  /* 0x000000ffff027224 */ /* 0x000fe200078e000c */
[----:B------:R-:W-:Y:S02]  /*05e0*/  LOP3.LUT R20, R13, 0x7ff00000, RZ, 0xc0, !PT ;  /* 0x7ff000000d147812 */ /* 0x000fe400078ec0ff */
[----:B------:R-:W-:-:S02]  /*05f0*/  MOV R22, 0x40200000 ;  /* 0x4020000000167802 */ /* 0x000fc40000000f00 */
[----:B------:R-:W-:Y:S01]  /*0600*/  ISETP.LE.U32.AND P1, PT, R20, 0x40200000, PT ;  /* 0x402000001400780c */ /* 0x000fe20003f23070 */
[----:B------:R-:W-:Y:S01]  /*0610*/  @!P0 DMUL R2, R12, 8.98846567431157953865e+307 ;  /* 0x7fe000000c028828 */ /* 0x000fe20000000000 */
[----:B------:R-:W-:Y:S02]  /*0620*/  IMAD.MOV.U32 R23, RZ, RZ, R20 ;  /* 0x000000ffff177224 */ /* 0x000fe400078e0014 */
[----:B------:R-:W-:Y:S01]  /*0630*/  SEL R18, R8, 0x63400000, !P1 ;  /* 0x6340000008127807 */ /* 0x000fe20004800000 */
[----:B------:R-:W-:Y:S02]  /*0640*/  VIADD R24, R22, 0xffffffff ;  /* 0xffffffff16187836 */ /* 0x000fe40000000000 */
[----:B------:R-:W0:Y:S04]  /*0650*/  MUFU.RCP64H R15, R3 ;  /* 0x00000003000f7308 */ /* 0x000e280000001800 */
[----:B------:R-:W-:-:S02]  /*0660*/  @!P0 LOP3.LUT R23, R3, 0x7ff00000, RZ, 0xc0, !PT ;  /* 0x7ff0000003178812 */ /* 0x000fc400078ec0ff */
[----:B------:R-:W-:Y:S02]  /*0670*/  ISETP.GT.U32.AND P0, PT, R24, 0x7feffffe, PT ;  /* 0x7feffffe1800780c */ /* 0x000fe40003f04070 */
[----:B------:R-:W-:-:S04]  /*0680*/  IADD3 R24, PT, PT, R23, -0x1, RZ ;  /* 0xffffffff17187810 */ /* 0x000fc80007ffe0ff */
[----:B------:R-:W-:Y:S01]  /*0690*/  ISETP.GT.U32.OR P0, PT, R24, 0x7feffffe, P0 ;  /* 0x7feffffe1800780c */ /* 0x000fe20000704470 */
[----:B0-----:R-:W-:-:S08]  /*06a0*/  DFMA R16, R14, -R2, 1 ;  /* 0x3ff000000e10742b */ /* 0x001fd00000000802 */
[----:B------:R-:W-:-:S08]  /*06b0*/  DFMA R16, R16, R16, R16 ;  /* 0x000000101010722b */ /* 0x000fd00000000010 */
[----:B------:R-:W-:-:S08]  /*06c0*/  DFMA R16, R14, R16, R14 ;  /* 0x000000100e10722b */ /* 0x000fd0000000000e */
[----:B------:R-:W-:-:S08]  /*06d0*/  DFMA R14, R16, -R2, 1 ;  /* 0x3ff00000100e742b */ /* 0x000fd00000000802 */
[----:B------:R-:W-:Y:S01]  /*06e0*/  DFMA R16, R16, R14, R16 ;  /* 0x0000000e1010722b */ /* 0x000fe20000000010 */
[----:B------:R-:W-:Y:S01]  /*06f0*/  LOP3.LUT R15, R18, 0x40000, RZ, 0xfc, !PT ;  /* 0x00040000120f7812 */ /* 0x000fe200078efcff */
[----:B------:R-:W-:-:S06]  /*0700*/  IMAD.MOV.U32 R14, RZ, RZ, RZ ;  /* 0x000000ffff0e7224 */ /* 0x000fcc00078e00ff */
[----:B------:R-:W-:-:S08]  /*0710*/  DMUL R18, R16, R14 ;  /* 0x0000000e10127228 */ /* 0x000fd00000000000 */
[----:B------:R-:W-:-:S08]  /*0720*/  DFMA R20, R18, -R2, R14 ;  /* 0x800000021214722b */ /* 0x000fd0000000000e */
[----:B------:R-:W-:Y:S01]  /*0730*/  DFMA R16, R16, R20, R18 ;  /* 0x000000141010722b */ /* 0x000fe20000000012 */
[----:B------:R-:W-:Y:S10]  /*0740*/  @P0 BRA `(.L_x_172) ;  /* 0x0000000000740947 */ /* 0x000ff40003800000 */
[----:B------:R-:W-:Y:S01]  /*0750*/  LOP3.LUT R20, R13, 0x7ff00000, RZ, 0xc0, !PT ;  /* 0x7ff000000d147812 */ /* 0x000fe200078ec0ff */
[----:B------:R-:W-:-:S03]  /*0760*/  IMAD.MOV.U32 R18, RZ, RZ, 0x40200000 ;  /* 0x40200000ff127424 */ /* 0x000fc600078e00ff */
[----:B------:R-:W-:Y:S01]  /*0770*/  ISETP.LE.U32.AND P0, PT, R20, 0x40200000, PT ;  /* 0x402000001400780c */ /* 0x000fe20003f03070 */
[----:B------:R-:W-:Y:S02]  /*0780*/  IMAD.MOV R19, RZ, RZ, -R20 ;  /* 0x000000ffff137224 */ /* 0x000fe400078e0a14 */
[----:B------:R-:W-:-:S03]  /*0790*/  IMAD.MOV.U32 R20, RZ, RZ, RZ ;  /* 0x000000ffff147224 */ /* 0x000fc600078e00ff */
[----:B------:R-:W-:Y:S02]  /*07a0*/  VIADDMNMX R18, R19, R18, 0xb9600000, !PT ;  /* 0xb960000013127446 */ /* 0x000fe40007800112 */
[----:B------:R-:W-:Y:S02]  /*07b0*/  SEL R19, R8, 0x63400000, !P0 ;  /* 0x6340000008137807 */ /* 0x000fe40004000000 */
[----:B------:R-:W-:-:S04]  /*07c0*/  VIMNMX R8, PT, PT, R18, 0x46a00000, PT ;  /* 0x46a0000012087848 */ /* 0x000fc80003fe0100 */
[----:B------:R-:W-:-:S05]  /*07d0*/  IADD3 R8, PT, PT, R8, -R19, RZ ;  /* 0x8000001308087210 */ /* 0x000fca0007ffe0ff */
[----:B------:R-:W-:-:S06]  /*07e0*/  VIADD R21, R8, 0x7fe00000 ;  /* 0x7fe0000008157836 */ /* 0x000fcc0000000000 */
[----:B------:R-:W-:-:S10]  /*07f0*/  DMUL R18, R16, R20 ;  /* 0x0000001410127228 */ /* 0x000fd40000000000 */
[----:B------:R-:W-:-:S13]  /*0800*/  FSETP.GTU.AND P0, PT, |R19|, 1.469367938527859385e-39, PT ;  /* 0x001000001300780b */ /* 0x000fda0003f0c200 */
[----:B------:R-:W-:Y:S05]  /*0810*/  @P0 BRA `(.L_x_173) ;  /* 0x0000000000840947 */ /* 0x000fea0003800000 */
[----:B------:R-:W-:Y:S01]  /*0820*/  DFMA R2, R16, -R2, R14 ;  /* 0x800000021002722b */ /* 0x000fe2000000000e */
[----:B------:R-:W-:-:S09]  /*0830*/  MOV R20, RZ ;  /* 0x000000ff00147202 */ /* 0x000fd20000000f00 */
[C---:B------:R-:W-:Y:S02]  /*0840*/  FSETP.NEU.AND P0, PT, R3.reuse, RZ, PT ;  /* 0x000000ff0300720b */ /* 0x040fe40003f0d000 */
[----:B------:R-:W-:-:S04]  /*0850*/  LOP3.LUT R13, R3, 0x80000000, R13, 0x48, !PT ;  /* 0x80000000030d7812 */ /* 0x000fc800078e480d */
[----:B------:R-:W-:-:S07]  /*0860*/  LOP3.LUT R21, R13, R21, RZ, 0xfc, !PT ;  /* 0x000000150d157212 */ /* 0x000fce00078efcff */
[----:B------:R-:W-:Y:S05]  /*0870*/  @!P0 BRA `(.L_x_173) ;  /* 0x00000000006c8947 */ /* 0x000fea0003800000 */
[----:B------:R-:W-:Y:S02]  /*0880*/  IMAD.MOV R3, RZ, RZ, -R8 ;  /* 0x000000ffff037224 */ /* 0x000fe400078e0a08 */
[----:B------:R-:W-:-:S06]  /*0890*/  IMAD.MOV.U32 R2, RZ, RZ, RZ ;  /* 0x000000ffff027224 */ /* 0x000fcc00078e00ff */
[----:B------:R-:W-:Y:S02]  /*08a0*/  DFMA R2, R18, -R2, R16 ;  /* 0x800000021202722b */ /* 0x000fe40000000010 */
[----:B------:R-:W-:-:S04]  /*08b0*/  DMUL.RP R16, R16, R20 ;  /* 0x0000001410107228 */ /* 0x000fc80000008000 */
[----:B------:R-:W-:-:S04]  /*08c0*/  IADD3 R2, PT, PT, -R8, -0x43300000, RZ ;  /* 0xbcd0000008027810 */ /* 0x000fc80007ffe1ff */
[----:B------:R-:W-:Y:S02]  /*08d0*/  FSETP.NEU.AND P0, PT, |R3|, R2, PT ;  /* 0x000000020300720b */ /* 0x000fe40003f0d200 */
[----:B------:R-:W-:Y:S02]  /*08e0*/  LOP3.LUT R13, R17, R13, RZ, 0x3c, !PT ;  /* 0x0000000d110d7212 */ /* 0x000fe400078e3cff */
[----:B------:R-:W-:Y:S02]  /*08f0*/  FSEL R18, R16, R18, !P0 ;  /* 0x0000001210127208 */ /* 0x000fe40004000000 */
[----:B------:R-:W-:Y:S01]  /*0900*/  FSEL R19, R13, R19, !P0 ;  /* 0x000000130d137208 */ /* 0x000fe20004000000 */
[----:B------:R-:W-:Y:S06]  /*0910*/  BRA `(.L_x_173) ;  /* 0x0000000000447947 */ /* 0x000fec0003800000 */
.L_x_172:
[----:B------:R-:W-:-:S14]  /*0920*/  DSETP.NAN.AND P0, PT, R12, R12, PT ;  /* 0x0000000c0c00722a */ /* 0x000fdc0003f08000 */
[----:B------:R-:W-:Y:S05]  /*0930*/  @P0 BRA `(.L_x_174) ;  /* 0x0000000000340947 */ /* 0x000fea0003800000 */
[----:B------:R-:W-:Y:S01]  /*0940*/  ISETP.NE.AND P0, PT, R22, R23, PT ;  /* 0x000000171600720c */ /* 0x000fe20003f05270 */
[----:B------:R-:W-:Y:S01]  /*0950*/  IMAD.MOV.U32 R19, RZ, RZ, -0x80000 ;  /* 0xfff80000ff137424 */ /* 0x000fe200078e00ff */
[----:B------:R-:W-:-:S11]  /*0960*/  MOV R18, 0x0 ;  /* 0x0000000000127802 */ /* 0x000fd60000000f00 */
[----:B------:R-:W-:Y:S05]  /*0970*/  @!P0 BRA `(.L_x_173) ;  /* 0x00000000002c8947 */ /* 0x000fea0003800000 */
[----:B------:R-:W-:Y:S02]  /*0980*/  ISETP.NE.AND P0, PT, R22, 0x7ff00000, PT ;  /* 0x7ff000001600780c */ /* 0x000fe40003f05270 */
[----:B------:R-:W-:Y:S02]  /*0990*/  LOP3.LUT R12, R13, 0x40240000, RZ, 0x3c, !PT ;  /* 0x402400000d0c7812 */ /* 0x000fe400078e3cff */
[----:B------:R-:W-:Y:S02]  /*09a0*/  ISETP.EQ.OR P0, PT, R23, RZ, !P0 ;  /* 0x000000ff1700720c */ /* 0x000fe40004702670 */
[----:B------:R-:W-:-:S11]  /*09b0*/  LOP3.LUT R19, R12, 0x80000000, RZ, 0xc0, !PT ;  /* 0x800000000c137812 */ /* 0x000fd600078ec0ff */
[----:B------:R-:W-:Y:S01]  /*09c0*/  @P0 LOP3.LUT R2, R19, 0x7ff00000, RZ, 0xfc, !PT ;  /* 0x7ff0000013020812 */ /* 0x000fe200078efcff */
[----:B------:R-:W-:Y:S01]  /*09d0*/  @!P0 IMAD.MOV.U32 R18, RZ, RZ, RZ ;  /* 0x000000ffff128224 */ /* 0x000fe200078e00ff */
[----:B------:R-:W-:-:S03]  /*09e0*/  @P0 MOV R18, RZ ;  /* 0x000000ff00120202 */ /* 0x000fc60000000f00 */
[----:B------:R-:W-:Y:S01]  /*09f0*/  @P0 IMAD.MOV.U32 R19, RZ, RZ, R2 ;  /* 0x000000ffff130224 */ /* 0x000fe200078e0002 */
[----:B------:R-:W-:Y:S06]  /*0a00*/  BRA `(.L_x_173) ;  /* 0x0000000000087947 */ /* 0x000fec0003800000 */
.L_x_174:
[----:B------:R-:W-:Y:S01]  /*0a10*/  LOP3.LUT R19, R13, 0x80000, RZ, 0xfc, !PT ;  /* 0x000800000d137812 */ /* 0x000fe200078efcff */
[----:B------:R-:W-:-:S07]  /*0a20*/  IMAD.MOV.U32 R18, RZ, RZ, R12 ;  /* 0x000000ffff127224 */ /* 0x000fce00078e000c */
.L_x_173:
[----:B------:R-:W-:Y:S01]  /*0a30*/  MOV R2, R6 ;  /* 0x0000000600027202 */ /* 0x000fe20000000f00 */
[----:B------:R-:W-:-:S04]  /*0a40*/  IMAD.MOV.U32 R3, RZ, RZ, 0x0 ;  /* 0x00000000ff037424 */ /* 0x000fc800078e00ff */
[----:B------:R-:W-:Y:S05]  /*0a50*/  RET.REL.NODEC R2 `(_Z4fillPdS_i) ;  /* 0xfffffff402687950 */ /* 0x000fea0003c3ffff */
.L_x_175:
        /* <DEDUP_REMOVED lines=10> */
.L_x_178:


//--------------------- .text._Z6updatePdS_i      --------------------------
	.section	.text._Z6updatePdS_i,"ax",@progbits
	.align	128
        .global         _Z6updatePdS_i
        .type           _Z6updatePdS_i,@function
        .size           _Z6updatePdS_i,(.L_x_184 - _Z6updatePdS_i)
        .other          _Z6updatePdS_i,@"STO_CUDA_ENTRY STV_DEFAULT"
_Z6updatePdS_i:
.text._Z6updatePdS_i:
[----:B------:R-:W-:Y:S01]  /*0000*/  LDC R1, c[0x0][0x37c] ;  /* 0x0000df00ff017b82 */ /* 0x000fe20000000800 */
[----:B------:R-:W0:Y:S07]  /*0010*/  S2R R3, SR_TID.X ;  /* 0x0000000000037919 */ /* 0x000e2e0000002100 */
[----:B------:R-:W0:Y:S01]  /*0020*/  S2UR UR4, SR_CTAID.X ;  /* 0x00000000000479c3 */ /* 0x000e220000002500 */
[----:B------:R-:W1:Y:S07]  /*0030*/  S2R R2, SR_TID.Y ;  /* 0x0000000000027919 */ /* 0x000e6e0000002200 */
[----:B------:R-:W0:Y:S08]  /*0040*/  LDC R4, c[0x0][0x360] ;  /* 0x0000d800ff047b82 */ /* 0x000e300000000800 */
[----:B------:R-:W2:Y:S08]  /*0050*/  LDC R11, c[0x0][0x390] ;  /* 0x0000e400ff0b7b82 */ /* 0x000eb00000000800 */
[----:B------:R-:W1:Y:S08]  /*0060*/  S2UR UR5, SR_CTAID.Y ;  /* 0x00000000000579c3 */ /* 0x000e700000002600 */
[----:B------:R-:W1:Y:S01]  /*0070*/  LDC R9, c[0x0][0x364] ;  /* 0x0000d900ff097b82 */ /* 0x000e620000000800 */
[----:B0-----:R-:W-:Y:S01]  /*0080*/  IMAD R4, R4, UR4, R3 ;  /* 0x0000000404047c24 */ /* 0x001fe2000f8e0203 */
[----:B--2---:R-:W-:-:S04]  /*0090*/  IADD3 R0, PT, PT, R11, -0x1, RZ ;  /* 0xffffffff0b007810 */ /* 0x004fc80007ffe0ff */
[----:B------:R-:W-:-:S04]  /*00a0*/  ISETP.GE.U32.AND P0, PT, R4, R0, PT ;  /* 0x000000000400720c */ /* 0x000fc80003f06070 */
[----:B------:R-:W-:Y:S01]  /*00b0*/  ISETP.EQ.OR P0, PT, R4, RZ, P0 ;  /* 0x000000ff0400720c */ /* 0x000fe20000702670 */
[----:B-1----:R-:W-:-:S12]  /*00c0*/  IMAD R9, R9, UR5, R2 ;  /* 0x0000000509097c24 */ /* 0x002fd8000f8e0202 */
[----:B------:R-:W-:Y:S05]  /*00d0*/  @P0 EXIT ;  /* 0x000000000000094d */ /* 0x000fea0003800000 */
[----:B------:R-:W-:-:S04]  /*00e0*/  ISETP.GE.U32.AND P0, PT, R9, R0, PT ;  /* 0x000000000900720c */ /* 0x000fc80003f06070 */
[----:B------:R-:W-:-:S13]  /*00f0*/  ISETP.EQ.OR P0, PT, R9, RZ, P0 ;  /* 0x000000ff0900720c */ /* 0x000fda0000702670 */
[----:B------:R-:W-:Y:S05]  /*0100*/  @P0 EXIT ;  /* 0x000000000000094d */ /* 0x000fea0003800000 */
[----:B------:R-:W0:Y:S01]  /*0110*/  LDC.64 R2, c[0x0][0x380] ;  /* 0x0000e000ff027b82 */ /* 0x000e220000000a00 */
[----:B------:R-:W1:Y:S01]  /*0120*/  LDCU.64 UR4, c[0x0][0x358] ;  /* 0x00006b00ff0477ac */ /* 0x000e620008000a00 */
[CC--:B------:R-:W-:Y:S02]  /*0130*/  IMAD R0, R4.reuse, R11.reuse, R9 ;  /* 0x0000000b04007224 */ /* 0x0c0fe400078e0209 */
[----:B------:R-:W-:-:S03]  /*0140*/  IMAD R8, R4, R11, -R11 ;  /* 0x0000000b04087224 */ /* 0x000fc600078e0a0b */
[C---:B------:R-:W-:Y:S01]  /*0150*/  IADD3 R5, PT, PT, R0.reuse, -0x1, RZ ;  /* 0xffffffff00057810 */ /* 0x040fe20007ffe0ff */
[----:B------:R-:W2:Y:S01]  /*0160*/  LDC.64 R12, c[0x0][0x388] ;  /* 0x0000e200ff0c7b82 */ /* 0x000ea20000000a00 */
[C---:B------:R-:W-:Y:S02]  /*0170*/  IADD3 R7, PT, PT, R0.reuse, 0x1, RZ ;  /* 0x0000000100077810 */ /* 0x040fe40007ffe0ff */
[----:B------:R-:W-:Y:S02]  /*0180*/  IADD3 R9, PT, PT, R9, R8, RZ ;  /* 0x0000000809097210 */ /* 0x000fe40007ffe0ff */
[----:B------:R-:W-:Y:S01]  /*0190*/  IADD3 R11, PT, PT, R0, R11, RZ ;  /* 0x0000000b000b7210 */ /* 0x000fe20007ffe0ff */
[----:B0-----:R-:W-:-:S04]  /*01a0*/  IMAD.WIDE.U32 R4, R5, 0x8, R2 ;  /* 0x0000000805047825 */ /* 0x001fc800078e0002 */
[--C-:B------:R-:W-:Y:S02]  /*01b0*/  IMAD.WIDE.U32 R6, R7, 0x8, R2.reuse ;  /* 0x0000000807067825 */ /* 0x100fe400078e0002 */
[----:B-1----:R-:W3:Y:S02]  /*01c0*/  LDG.E.64 R4, desc[UR4][R4.64] ;  /* 0x0000000404047981 */ /* 0x002ee4000c1e1b00 */
[--C-:B------:R-:W-:Y:S02]  /*01d0*/  IMAD.WIDE.U32 R8, R9, 0x8, R2.reuse ;  /* 0x0000000809087825 */ /* 0x100fe400078e0002 */
[----:B------:R-:W3:Y:S02]  /*01e0*/  LDG.E.64 R6, desc[UR4][R6.64] ;  /* 0x0000000406067981 */ /* 0x000ee4000c1e1b00 */
[----:B------:R-:W-:Y:S02]  /*01f0*/  IMAD.WIDE.U32 R10, R11, 0x8, R2 ;  /* 0x000000080b0a7825 */ /* 0x000fe400078e0002 */
[----:B------:R-:W4:Y:S04]  /*0200*/  LDG.E.64 R8, desc[UR4][R8.64] ;  /* 0x0000000408087981 */ /* 0x000f28000c1e1b00 */
[----:B------:R-:W5:Y:S01]  /*0210*/  LDG.E.64 R10, desc[UR4][R10.64] ;  /* 0x000000040a0a7981 */ /* 0x000f62000c1e1b00 */
[----:B---3--:R-:W-:Y:S01]  /*0220*/  DADD R2, R4, R6 ;  /* 0x0000000004027229 */ /* 0x008fe20000000006 */
[----:B--2---:R-:W-:-:S07]  /*0230*/  IMAD.WIDE.U32 R4, R0, 0x8, R12 ;  /* 0x0000000800047825 */ /* 0x004fce00078e000c */
[----:B----4-:R-:W-:-:S08]  /*0240*/  DADD R2, R2, R8 ;  /* 0x0000000002027229 */ /* 0x010fd00000000008 */
[----:B-----5:R-:W-:-:S08]  /*0250*/  DADD R2, R2, R10 ;  /* 0x0000000002027229 */ /* 0x020fd0000000000a */
[----:B------:R-:W-:-:S07]  /*0260*/  DMUL R2, R2, 0.25 ;  /* 0x3fd0000002027828 */ /* 0x000fce0000000000 */
[----:B------:R-:W-:Y:S01]  /*0270*/  STG.E.64 desc[UR4][R4.64], R2 ;  /* 0x0000000204007986 */ /* 0x000fe2000c101b04 */
[----:B------:R-:W-:Y:S05]  /*0280*/  EXIT ;  /* 0x000000000000794d */ /* 0x000fea0003800000 */
.L_x_176:
        /* <DEDUP_REMOVED lines=15> */
.L_x_184:


//--------------------- .text._Z6my_subPdS_S_i    --------------------------
	.section	.text._Z6my_subPdS_S_i,"ax",@progbits
	.align	128
        .global         _Z6my_subPdS_S_i
        .type           _Z6my_subPdS_S_i,@function
        .size           _Z6my_subPdS_S_i,(.L_x_185 - _Z6my_subPdS_S_i)
        .other          _Z6my_subPdS_S_i,@"STO_CUDA_ENTRY STV_DEFAULT"
_Z6my_subPdS_S_i:
.text._Z6my_subPdS_S_i:
[----:B------:R-:W-:Y:S01]  /*0000*/  LDC R1, c[0x0][0x37c] ;  /* 0x0000df00ff017b82 */ /* 0x000fe20000000800 */
[----:B------:R-:W0:Y:S07]  /*0010*/  S2R R3, SR_TID.X ;  /* 0x0000000000037919 */ /* 0x000e2e0000002100 */
[----:B------:R-:W0:Y:S01]  /*0020*/  S2UR UR5, SR_CTAID.X ;  /* 0x00000000000579c3 */ /* 0x000e220000002500 */
[----:B------:R-:W1:Y:S01]  /*0030*/  LDCU UR7, c[0x0][0x398] ;  /* 0x00007300ff0777ac */ /* 0x000e620008000800 */
[----:B------:R-:W2:Y:S06]  /*0040*/  S2R R2, SR_TID.Y ;  /* 0x0000000000027919 */ /* 0x000eac0000002200 */
[----:B------:R-:W0:Y:S08]  /*0050*/  LDC R0, c[0x0][0x360] ;  /* 0x0000d800ff007b82 */ /* 0x000e300000000800 */
[----:B------:R-:W2:Y:S01]  /*0060*/  S2UR UR6, SR_CTAID.Y ;  /* 0x00000000000679c3 */ /* 0x000ea20000002600 */
[----:B-1----:R-:W-:-:S07]  /*0070*/  UIADD3 UR4, UPT, UPT, UR7, -0x1, URZ ;  /* 0xffffffff07047890 */ /* 0x002fce000fffe0ff */
[----:B------:R-:W2:Y:S01]  /*0080*/  LDC R7, c[0x0][0x364] ;  /* 0x0000d900ff077b82 */ /* 0x000ea20000000800 */
[----:B0-----:R-:W-:-:S05]  /*0090*/  IMAD R0, R0, UR5, R3 ;  /* 0x0000000500007c24 */ /* 0x001fca000f8e0203 */
[----:B------:R-:W-:-:S04]  /*00a0*/  ISETP.GE.U32.AND P0, PT, R0, UR4, PT ;  /* 0x0000000400007c0c */ /* 0x000fc8000bf06070 */
[----:B------:R-:W-:Y:S01]  /*00b0*/  ISETP.EQ.OR P0, PT, R0, RZ, P0 ;  /* 0x000000ff0000720c */ /* 0x000fe20000702670 */
[----:B--2---:R-:W-:-:S12]  /*00c0*/  IMAD R7, R7, UR6, R2 ;  /* 0x0000000607077c24 */ /* 0x004fd8000f8e0202 */
[----:B------:R-:W-:Y:S05]  /*00d0*/  @P0 EXIT ;  /* 0x000000000000094d */ /* 0x000fea0003800000 */
[----:B------:R-:W-:-:S04]  /*00e0*/  ISETP.GE.U32.AND P0, PT, R7, UR4, PT ;  /* 0x0000000407007c0c */ /* 0x000fc8000bf06070 */
[----:B------:R-:W-:-:S13]  /*00f0*/  ISETP.EQ.OR P0, PT, R7, RZ, P0 ;  /* 0x000000ff0700720c */ /* 0x000fda0000702670 */
[----:B------:R-:W-:Y:S05]  /*0100*/  @P0 EXIT ;  /* 0x000000000000094d */ /* 0x000fea0003800000 */
[----:B------:R-:W0:Y:S01]  /*0110*/  LDC.64 R2, c[0x0][0x388] ;  /* 0x0000e200ff027b82 */ /* 0x000e220000000a00 */
[----:B------:R-:W1:Y:S01]  /*0120*/  LDCU.64 UR4, c[0x0][0x358] ;  /* 0x00006b00ff0477ac */ /* 0x000e620008000a00 */
[----:B------:R-:W-:-:S06]  /*0130*/  IMAD R13, R0, UR7, R7 ;  /* 0x00000007000d7c24 */ /* 0x000fcc000f8e0207 */
[----:B------:R-:W2:Y:S08]  /*0140*/  LDC.64 R4, c[0x0][0x380] ;  /* 0x0000e000ff047b82 */ /* 0x000eb00000000a00 */
[----:B------:R-:W3:Y:S01]  /*0150*/  LDC.64 R8, c[0x0][0x390] ;  /* 0x0000e400ff087b82 */ /* 0x000ee20000000a00 */
[----:B0-----:R-:W-:-:S06]  /*0160*/  IMAD.WIDE.U32 R2, R13, 0x8, R2 ;  /* 0x000000080d027825 */ /* 0x001fcc00078e0002 */
[----:B-1----:R-:W4:Y:S01]  /*0170*/  LDG.E.64 R2, desc[UR4][R2.64] ;  /* 0x0000000402027981 */ /* 0x002f22000c1e1b00 */
[----:B--2---:R-:W-:-:S06]  /*0180*/  IMAD.WIDE.U32 R4, R13, 0x8, R4 ;  /* 0x000000080d047825 */ /* 0x004fcc00078e0004 */
[----:B------:R-:W4:Y:S02]  /*0190*/  LDG.E.64 R4, desc[UR4][R4.64] ;  /* 0x0000000404047981 */ /* 0x000f24000c1e1b00 */
[----:B----4-:R-:W-:-:S08]  /*01a0*/  DADD R6, R2, -R4 ;  /* 0x0000000002067229 */ /* 0x010fd00000000804 */
[----:B------:R-:W-:Y:S01]  /*01b0*/  DADD R10, -RZ, |R6| ;  /* 0x00000000ff0a7229 */ /* 0x000fe20000000506 */
[----:B---3--:R-:W-:-:S06]  /*01c0*/  IMAD.WIDE.U32 R6, R13, 0x8, R8 ;  /* 0x000000080d067825 */ /* 0x008fcc00078e0008 */
[----:B------:R-:W-:Y:S01]  /*01d0*/  STG.E.64 desc[UR4][R6.64], R10 ;  /* 0x0000000a06007986 */ /* 0x000fe2000c101b04 */
[----:B------:R-:W-:Y:S05]  /*01e0*/  EXIT ;  /* 0x000000000000794d */ /* 0x000fea0003800000 */
.L_x_177:
        /* <DEDUP_REMOVED lines=9> */
.L_x_185:


//--------------------- .nv.shared._ZN3cub18CUB_300001_SM_10006detail6reduce28DeviceReduceSingleTileKernelINS2_10policy_hubIdyN4cuda3__47maximumIvEEE10Policy1000EPdSB_iS8_ddNS5_3std3__410__identityEEEvT0_T1_T2_T3_T4_T6_ --------------------------
	.section	.nv.shared._ZN3cub18CUB_300001_SM_10006detail6reduce28DeviceReduceSingleTileKernelINS2_10policy_hubIdyN4cuda3__47maximumIvEEE10Policy1000EPdSB_iS8_ddNS5_3std3__410__identityEEEvT0_T1_T2_T3_T4_T6_,"aw",@nobits
	.sectionflags	@""
	.align	8
.nv.shared._ZN3cub18CUB_300001_SM_10006detail6reduce28DeviceReduceSingleTileKernelINS2_10policy_hubIdyN4cuda3__47maximumIvEEE10Policy1000EPdSB_iS8_ddNS5_3std3__410__identityEEEvT0_T1_T2_T3_T4_T6_:
	.zero		1104


//--------------------- .nv.shared.reserved.0     --------------------------
	.section	.nv.shared.reserved.0,"aw",@nobits
	.weak		__nv_reservedSMEM_offset_0_alias
	.size		__nv_reservedSMEM_offset_0_alias, 0, 64
	.other		__nv_reservedSMEM_offset_0_alias,@"STO_CUDA_RESERVED_SHARED STV_DEFAULT"
__nv_reservedSMEM_offset_0_alias:
	.zero		0
	.zero		64


//--------------------- .nv.global                --------------------------
	.section	.nv.global,"aw",@nobits
.nv.global:
	.type		_ZN34_INTERNAL_5ac6204c_4_k_cu_05ae43d76thrust24THRUST_300001_SM_1000_NS12placeholders2_5E,@object
	.size		_ZN34_INTERNAL_5ac6204c_4_k_cu_05ae43d76thrust24THRUST_300001_SM_1000_NS12placeholders2_5E,(_ZN34_INTERNAL_5ac6204c_4_k_cu_05ae43d74cuda3std3__45__cpo6cbeginE - _ZN34_INTERNAL_5ac6204c_4_k_cu_05ae43d76thrust24THRUST_300001_SM_1000_NS12placeholders2_5E)
_ZN34_INTERNAL_5ac6204c_4_k_cu_05ae43d76thrust24THRUST_300001_SM_1000_NS12placeholders2_5E:
	.zero		1
	.type		_ZN34_INTERNAL_5ac6204c_4_k_cu_05ae43d74cuda3std3__45__cpo6cbeginE,@object
	.size		_ZN34_INTERNAL_5ac6204c_4_k_cu_05ae43d74cuda3std3__45__cpo6cbeginE,(_ZN34_INTERNAL_5ac6204c_4_k_cu_05ae43d74cuda3std6ranges3__45__cpo6cbeginE - _ZN34_INTERNAL_5ac6204c_4_k_cu_05ae43d74cuda3std3__45__cpo6cbeginE)
_ZN34_INTERNAL_5ac6204c_4_k_cu_05ae43d74cuda3std3__45__cpo6cbeginE:
	.zero		1
	.type		_ZN34_INTERNAL_5ac6204c_4_k_cu_05ae43d74cuda3std6ranges3__45__cpo6cbeginE,@object
	.size		_ZN34_INTERNAL_5ac6204c_4_k_cu_05ae43d74cuda3std6ranges3__45__cpo6cbeginE,(_ZN34_INTERNAL_5ac6204c_4_k_cu_05ae43d74cuda3std3__48in_placeE - _ZN34_INTERNAL_5ac6204c_4_k_cu_05ae43d74cuda3std6ranges3__45__cpo6cbeginE)
_ZN34_INTERNAL_5ac6204c_4_k_cu_05ae43d74cuda3std6ranges3__45__cpo6cbeginE:
	.zero		1
	.type		_ZN34_INTERNAL_5ac6204c_4_k_cu_05ae43d74cuda3std3__48in_placeE,@object
	.size		_ZN34_INTERNAL_5ac6204c_4_k_cu_05ae43d74cuda3std3__48in_placeE,(_ZN34_INTERNAL_5ac6204c_4_k_cu_05ae43d74cuda3std6ranges3__45__cpo4sizeE - _ZN34_INTERNAL_5ac6204c_4_k_cu_05ae43d74cuda3std3__48in_placeE)
_ZN34_INTERNAL_5ac6204c_4_k_cu_05ae43d74cuda3std3__48in_placeE:
	.zero		1
	.type		_ZN34_INTERNAL_5ac6204c_4_k_cu_05ae43d74cuda3std6ranges3__45__cpo4sizeE,@object
	.size		_ZN34_INTERNAL_5ac6204c_4_k_cu_05ae43d74cuda3std6ranges3__45__cpo4sizeE,(_ZN34_INTERNAL_5ac6204c_4_k_cu_05ae43d76thrust24THRUST_300001_SM_1000_NS12placeholders2_9E - _ZN34_INTERNAL_5ac6204c_4_k_cu_05ae43d74cuda3std6ranges3__45__cpo4sizeE)
_ZN34_INTERNAL_5ac6204c_4_k_cu_05ae43d74cuda3std6ranges3__45__cpo4sizeE:
	.zero		1
	.type		_ZN34_INTERNAL_5ac6204c_4_k_cu_05ae43d76thrust24THRUST_300001_SM_1000_NS12placeholders2_9E,@object
	.size		_ZN34_INTERNAL_5ac6204c_4_k_cu_05ae43d76thrust24THRUST_300001_SM_1000_NS12placeholders2_9E,(_ZN34_INTERNAL_5ac6204c_4_k_cu_05ae43d74cuda3std3__45__cpo7crbeginE - _ZN34_INTERNAL_5ac6204c_4_k_cu_05ae43d76thrust24THRUST_300001_SM_1000_NS12placeholders2_9E)
_ZN34_INTERNAL_5ac6204c_4_k_cu_05ae43d76thrust24THRUST_300001_SM_1000_NS12placeholders2_9E:
	.zero		1
	.type		_ZN34_INTERNAL_5ac6204c_4_k_cu_05ae43d74cuda3std3__45__cpo7crbeginE,@object
	.size		_ZN34_INTERNAL_5ac6204c_4_k_cu_05ae43d74cuda3std3__45__cpo7crbeginE,(_ZN34_INTERNAL_5ac6204c_4_k_cu_05ae43d74cuda3std6ranges3__45__cpo4nextE - _ZN34_INTERNAL_5ac6204c_4_k_cu_05ae43d74cuda3std3__45__cpo7crbeginE)
_ZN34_INTERNAL_5ac6204c_4_k_cu_05ae43d74cuda3std3__45__cpo7crbeginE:
	.zero		1
	.type		_ZN34_INTERNAL_5ac6204c_4_k_cu_05ae43d74cuda3std6ranges3__45__cpo4nextE,@object
	.size		_ZN34_INTERNAL_5ac6204c_4_k_cu_05ae43d74cuda3std6ranges3__45__cpo4nextE,(_ZN34_INTERNAL_5ac6204c_4_k_cu_05ae43d74cuda3std6ranges3__45__cpo4swapE - _ZN34_INTERNAL_5ac6204c_4_k_cu_05ae43d74cuda3std6ranges3__45__cpo4nextE)
_ZN34_INTERNAL_5ac6204c_4_k_cu_05ae43d74cuda3std6ranges3__45__cpo4nextE:
	.zero		1
	.type		_ZN34_INTERNAL_5ac6204c_4_k_cu_05ae43d74cuda3std6ranges3__45__cpo4swapE,@object
	.size		_ZN34_INTERNAL_5ac6204c_4_k_cu_05ae43d74cuda3std6ranges3__45__cpo4swapE,(_ZN34_INTERNAL_5ac6204c_4_k_cu_05ae43d76thrust24THRUST_300001_SM_1000_NS12placeholders2_1E - _ZN34_INTERNAL_5ac6204c_4_k_cu_05ae43d74cuda3std6ranges3__45__cpo4swapE)
_ZN34_INTERNAL_5ac6204c_4_k_cu_05ae43d74cuda3std6ranges3__45__cpo4swapE:
	.zero		1
	.type		_ZN34_INTERNAL_5ac6204c_4_k_cu_05ae43d76thrust24THRUST_300001_SM_1000_NS12placeholders2_1E,@object
	.size		_ZN34_INTERNAL_5ac6204c_4_k_cu_05ae43d76thrust24THRUST_300001_SM_1000_NS12placeholders2_1E,(_ZN34_INTERNAL_5ac6204c_4_k_cu_05ae43d76thrust24THRUST_300001_SM_1000_NS12placeholders2_3E - _ZN34_INTERNAL_5ac6204c_4_k_cu_05ae43d76thrust24THRUST_300001_SM_1000_NS12placeholders2_1E)
_ZN34_INTERNAL_5ac6204c_4_k_cu_05ae43d76thrust24THRUST_300001_SM_1000_NS12placeholders2_1E:
	.zero		1
	.type		_ZN34_INTERNAL_5ac6204c_4_k_cu_05ae43d76thrust24THRUST_300001_SM_1000_NS12placeholders2_3E,@object
	.size		_ZN34_INTERNAL_5ac6204c_4_k_cu_05ae43d76thrust24THRUST_300001_SM_1000_NS12placeholders2_3E,(_ZN34_INTERNAL_5ac6204c_4_k_cu_05ae43d74cuda3std3__45__cpo5beginE - _ZN34_INTERNAL_5ac6204c_4_k_cu_05ae43d76thrust24THRUST_300001_SM_1000_NS12placeholders2_3E)
_ZN34_INTERNAL_5ac6204c_4_k_cu_05ae43d76thrust24THRUST_300001_SM_1000_NS12placeholders2_3E:
	.zero		1
	.type		_ZN34_INTERNAL_5ac6204c_4_k_cu_05ae43d74cuda3std3__45__cpo5beginE,@object
	.size		_ZN34_INTERNAL_5ac6204c_4_k_cu_05ae43d74cuda3std3__45__cpo5beginE,(_ZN34_INTERNAL_5ac6204c_4_k_cu_05ae43d74cuda3std6ranges3__45__cpo5beginE - _ZN34_INTERNAL_5ac6204c_4_k_cu_05ae43d74cuda3std3__45__cpo5beginE)
_ZN34_INTERNAL_5ac6204c_4_k_cu_05ae43d74cuda3std3__45__cpo5beginE:
	.zero		1
	.type		_ZN34_INTERNAL_5ac6204c_4_k_cu_05ae43d74cuda3std6ranges3__45__cpo5beginE,@object
	.size		_ZN34_INTERNAL_5ac6204c_4_k_cu_05ae43d74cuda3std6ranges3__45__cpo5beginE,(_ZN34_INTERNAL_5ac6204c_4_k_cu_05ae43d74cuda3std3__436_GLOBAL__N__5ac6204c_4_k_cu_05ae43d76ignoreE - _ZN34_INTERNAL_5ac6204c_4_k_cu_05ae43d74cuda3std6ranges3__45__cpo5beginE)
_ZN34_INTERNAL_5ac6204c_4_k_cu_05ae43d74cuda3std6ranges3__45__cpo5beginE:
	.zero		1
	.type		_ZN34_INTERNAL_5ac6204c_4_k_cu_05ae43d74cuda3std3__436_GLOBAL__N__5ac6204c_4_k_cu_05ae43d76ignoreE,@object
	.size		_ZN34_INTERNAL_5ac6204c_4_k_cu_05ae43d74cuda3std3__436_GLOBAL__N__5ac6204c_4_k_cu_05ae43d76ignoreE,(_ZN34_INTERNAL_5ac6204c_4_k_cu_05ae43d74cuda3std6ranges3__45__cpo4dataE - _ZN34_INTERNAL_5ac6204c_4_k_cu_05ae43d74cuda3std3__436_GLOBAL__N__5ac6204c_4_k_cu_05ae43d76ignoreE)
_ZN34_INTERNAL_5ac6204c_4_k_cu_05ae43d74cuda3std3__436_GLOBAL__N__5ac6204c_4_k_cu_05ae43d76ignoreE:
	.zero		1
	.type		_ZN34_INTERNAL_5ac6204c_4_k_cu_05ae43d74cuda3std6ranges3__45__cpo4dataE,@object
	.size		_ZN34_INTERNAL_5ac6204c_4_k_cu_05ae43d74cuda3std6ranges3__45__cpo4dataE,(_ZN34_INTERNAL_5ac6204c_4_k_cu_05ae43d76thrust24THRUST_300001_SM_1000_NS12placeholders2_7E - _ZN34_INTERNAL_5ac6204c_4_k_cu_05ae43d74cuda3std6ranges3__45__cpo4dataE)
_ZN34_INTERNAL_5ac6204c_4_k_cu_05ae43d74cuda3std6ranges3__45__cpo4dataE:
	.zero		1
	.type		_ZN34_INTERNAL_5ac6204c_4_k_cu_05ae43d76thrust24THRUST_300001_SM_1000_NS12placeholders2_7E,@object
	.size		_ZN34_INTERNAL_5ac6204c_4_k_cu_05ae43d76thrust24THRUST_300001_SM_1000_NS12placeholders2_7E,(_ZN34_INTERNAL_5ac6204c_4_k_cu_05ae43d74cuda3std3__45__cpo6rbeginE - _ZN34_INTERNAL_5ac6204c_4_k_cu_05ae43d76thrust24THRUST_300001_SM_1000_NS12placeholders2_7E)
_ZN34_INTERNAL_5ac6204c_4_k_cu_05ae43d76thrust24THRUST_300001_SM_1000_NS12placeholders2_7E:
	.zero		1
	.type		_ZN34_INTERNAL_5ac6204c_4_k_cu_05ae43d74cuda3std3__45__cpo6rbeginE,@object
	.size		_ZN34_INTERNAL_5ac6204c_4_k_cu_05ae43d74cuda3std3__45__cpo6rbeginE,(_ZN34_INTERNAL_5ac6204c_4_k_cu_05ae43d74cuda3std6ranges3__45__cpo7advanceE - _ZN34_INTERNAL_5ac6204c_4_k_cu_05ae43d74cuda3std3__45__cpo6rbeginE)
_ZN34_INTERNAL_5ac6204c_4_k_cu_05ae43d74cuda3std3__45__cpo6rbeginE:
	.zero		1
	.type		_ZN34_INTERNAL_5ac6204c_4_k_cu_05ae43d74cuda3std6ranges3__45__cpo7advanceE,@object
	.size		_ZN34_INTERNAL_5ac6204c_4_k_cu_05ae43d74cuda3std6ranges3__45__cpo7advanceE,(_ZN34_INTERNAL_5ac6204c_4_k_cu_05ae43d74cuda3std3__47nulloptE - _ZN34_INTERNAL_5ac6204c_4_k_cu_05ae43d74cuda3std6ranges3__45__cpo7advanceE)
_ZN34_INTERNAL_5ac6204c_4_k_cu_05ae43d74cuda3std6ranges3__45__cpo7advanceE:
	.zero		1
	.type		_ZN34_INTERNAL_5ac6204c_4_k_cu_05ae43d74cuda3std3__47nulloptE,@object
	.size		_ZN34_INTERNAL_5ac6204c_4_k_cu_05ae43d74cuda3std3__47nulloptE,(_ZN34_INTERNAL_5ac6204c_4_k_cu_05ae43d74cuda3std6ranges3__45__cpo8distanceE - _ZN34_INTERNAL_5ac6204c_4_k_cu_05ae43d74cuda3std3__47nulloptE)
_ZN34_INTERNAL_5ac6204c_4_k_cu_05ae43d74cuda3std3__47nulloptE:
	.zero		1
	.type		_ZN34_INTERNAL_5ac6204c_4_k_cu_05ae43d74cuda3std6ranges3__45__cpo8distanceE,@object
	.size		_ZN34_INTERNAL_5ac6204c_4_k_cu_05ae43d74cuda3std6ranges3__45__cpo8distanceE,(_ZN34_INTERNAL_5ac6204c_4_k_cu_05ae43d76thrust24THRUST_300001_SM_1000_NS12placeholders2_6E - _ZN34_INTERNAL_5ac6204c_4_k_cu_05ae43d74cuda3std6ranges3__45__cpo8distanceE)
_ZN34_INTERNAL_5ac6204c_4_k_cu_05ae43d74cuda3std6ranges3__45__cpo8distanceE:
	.zero		1
	.type		_ZN34_INTERNAL_5ac6204c_4_k_cu_05ae43d76thrust24THRUST_300001_SM_1000_NS12placeholders2_6E,@object
	.size		_ZN34_INTERNAL_5ac6204c_4_k_cu_05ae43d76thrust24THRUST_300001_SM_1000_NS12placeholders2_6E,(_ZN34_INTERNAL_5ac6204c_4_k_cu_05ae43d74cuda3std3__45__cpo4cendE - _ZN34_INTERNAL_5ac6204c_4_k_cu_05ae43d76thrust24THRUST_300001_SM_1000_NS12placeholders2_6E)
_ZN34_INTERNAL_5ac6204c_4_k_cu_05ae43d76thrust24THRUST_300001_SM_1000_NS12placeholders2_6E:
	.zero		1
	.type		_ZN34_INTERNAL_5ac6204c_4_k_cu_05ae43d74cuda3std3__45__cpo4cendE,@object
	.size		_ZN34_INTERNAL_5ac6204c_4_k_cu_05ae43d74cuda3std3__45__cpo4cendE,(_ZN34_INTERNAL_5ac6204c_4_k_cu_05ae43d74cuda3std6ranges3__45__cpo4cendE - _ZN34_INTERNAL_5ac6204c_4_k_cu_05ae43d74cuda3std3__45__cpo4cendE)
_ZN34_INTERNAL_5ac6204c_4_k_cu_05ae43d74cuda3std3__45__cpo4cendE:
	.zero		1
	.type		_ZN34_INTERNAL_5ac6204c_4_k_cu_05ae43d74cuda3std6ranges3__45__cpo4cendE,@object
	.size		_ZN34_INTERNAL_5ac6204c_4_k_cu_05ae43d74cuda3std6ranges3__45__cpo4cendE,(_ZN34_INTERNAL_5ac6204c_4_k_cu_05ae43d74cuda3std3__420unreachable_sentinelE - _ZN34_INTERNAL_5ac6204c_4_k_cu_05ae43d74cuda3std6ranges3__45__cpo4cendE)
_ZN34_INTERNAL_5ac6204c_4_k_cu_05ae43d74cuda3std6ranges3__45__cpo4cendE:
	.zero		1
	.type		_ZN34_INTERNAL_5ac6204c_4_k_cu_05ae43d74cuda3std3__420unreachable_sentinelE,@object
	.size		_ZN34_INTERNAL_5ac6204c_4_k_cu_05ae43d74cuda3std3__420unreachable_sentinelE,(_ZN34_INTERNAL_5ac6204c_4_k_cu_05ae43d74cuda3std6ranges3__45__cpo5ssizeE - _ZN34_INTERNAL_5ac6204c_4_k_cu_05ae43d74cuda3std3__420unreachable_sentinelE)
_ZN34_INTERNAL_5ac6204c_4_k_cu_05ae43d74cuda3std3__420unreachable_sentinelE:
	.zero		1
	.type		_ZN34_INTERNAL_5ac6204c_4_k_cu_05ae43d74cuda3std6ranges3__45__cpo5ssizeE,@object
	.size		_ZN34_INTERNAL_5ac6204c_4_k_cu_05ae43d74cuda3std6ranges3__45__cpo5ssizeE,(_ZN34_INTERNAL_5ac6204c_4_k_cu_05ae43d76thrust24THRUST_300001_SM_1000_NS12placeholders3_10E - _ZN34_INTERNAL_5ac6204c_4_k_cu_05ae43d74cuda3std6ranges3__45__cpo5ssizeE)
_ZN34_INTERNAL_5ac6204c_4_k_cu_05ae43d74cuda3std6ranges3__45__cpo5ssizeE:
	.zero		1
	.type		_ZN34_INTERNAL_5ac6204c_4_k_cu_05ae43d76thrust24THRUST_300001_SM_1000_NS12placeholders3_10E,@object
	.size		_ZN34_INTERNAL_5ac6204c_4_k_cu_05ae43d76thrust24THRUST_300001_SM_1000_NS12placeholders3_10E,(_ZN34_INTERNAL_5ac6204c_4_k_cu_05ae43d74cuda3std3__45__cpo5crendE - _ZN34_INTERNAL_5ac6204c_4_k_cu_05ae43d76thrust24THRUST_300001_SM_1000_NS12placeholders3_10E)
_ZN34_INTERNAL_5ac6204c_4_k_cu_05ae43d76thrust24THRUST_300001_SM_1000_NS12placeholders3_10E:
	.zero		1
	.type		_ZN34_INTERNAL_5ac6204c_4_k_cu_05ae43d74cuda3std3__45__cpo5crendE,@object
	.size		_ZN34_INTERNAL_5ac6204c_4_k_cu_05ae43d74cuda3std3__45__cpo5crendE,(_ZN34_INTERNAL_5ac6204c_4_k_cu_05ae43d74cuda3std6ranges3__45__cpo4prevE - _ZN34_INTERNAL_5ac6204c_4_k_cu_05ae43d74cuda3std3__45__cpo5crendE)
_ZN34_INTERNAL_5ac6204c_4_k_cu_05ae43d74cuda3std3__45__cpo5crendE:
	.zero		1
	.type		_ZN34_INTERNAL_5ac6204c_4_k_cu_05ae43d74cuda3std6ranges3__45__cpo4prevE,@object
	.size		_ZN34_INTERNAL_5ac6204c_4_k_cu_05ae43d74cuda3std6ranges3__45__cpo4prevE,(_ZN34_INTERNAL_5ac6204c_4_k_cu_05ae43d74cuda3std6ranges3__45__cpo9iter_moveE - _ZN34_INTERNAL_5ac6204c_4_k_cu_05ae43d74cuda3std6ranges3__45__cpo4prevE)
_ZN34_INTERNAL_5ac6204c_4_k_cu_05ae43d74cuda3std6ranges3__45__cpo4prevE:
	.zero		1
	.type		_ZN34_INTERNAL_5ac6204c_4_k_cu_05ae43d74cuda3std6ranges3__45__cpo9iter_moveE,@object
	.size		_ZN34_INTERNAL_5ac6204c_4_k_cu_05ae43d74cuda3std6ranges3__45__cpo9iter_moveE,(_ZN34_INTERNAL_5ac6204c_4_k_cu_05ae43d76thrust24THRUST_300001_SM_1000_NS12placeholders2_2E - _ZN34_INTERNAL_5ac6204c_4_k_cu_05ae43d74cuda3std6ranges3__45__cpo9iter_moveE)
_ZN34_INTERNAL_5ac6204c_4_k_cu_05ae43d74cuda3std6ranges3__45__cpo9iter_moveE:
	.zero		1
	.type		_ZN34_INTERNAL_5ac6204c_4_k_cu_05ae43d76thrust24THRUST_300001_SM_1000_NS12placeholders2_2E,@object
	.size		_ZN34_INTERNAL_5ac6204c_4_k_cu_05ae43d76thrust24THRUST_300001_SM_1000_NS12placeholders2_2E,(_ZN34_INTERNAL_5ac6204c_4_k_cu_05ae43d76thrust24THRUST_300001_SM_1000_NS12placeholders2_4E - _ZN34_INTERNAL_5ac6204c_4_k_cu_05ae43d76thrust24THRUST_300001_SM_1000_NS12placeholders2_2E)
_ZN34_INTERNAL_5ac6204c_4_k_cu_05ae43d76thrust24THRUST_300001_SM_1000_NS12placeholders2_2E:
	.zero		1
	.type		_ZN34_INTERNAL_5ac6204c_4_k_cu_05ae43d76thrust24THRUST_300001_SM_1000_NS12placeholders2_4E,@object
	.size		_ZN34_INTERNAL_5ac6204c_4_k_cu_05ae43d76thrust24THRUST_300001_SM_1000_NS12placeholders2_4E,(_ZN34_INTERNAL_5ac6204c_4_k_cu_05ae43d74cuda3std3__45__cpo3endE - _ZN34_INTERNAL_5ac6204c_4_k_cu_05ae43d76thrust24THRUST_300001_SM_1000_NS12placeholders2_4E)
_ZN34_INTERNAL_5ac6204c_4_k_cu_05ae43d76thrust24THRUST_300001_SM_1000_NS12placeholders2_4E:
	.zero		1
	.type		_ZN34_INTERNAL_5ac6204c_4_k_cu_05ae43d74cuda3std3__45__cpo3endE,@object
	.size		_ZN34_INTERNAL_5ac6204c_4_k_cu_05ae43d74cuda3std3__45__cpo3endE,(_ZN34_INTERNAL_5ac6204c_4_k_cu_05ae43d74cuda3std6ranges3__45__cpo3endE - _ZN34_INTERNAL_5ac6204c_4_k_cu_05ae43d74cuda3std3__45__cpo3endE)
_ZN34_INTERNAL_5ac6204c_4_k_cu_05ae43d74cuda3std3__45__cpo3endE:
	.zero		1
	.type		_ZN34_INTERNAL_5ac6204c_4_k_cu_05ae43d74cuda3std6ranges3__45__cpo3endE,@object
	.size		_ZN34_INTERNAL_5ac6204c_4_k_cu_05ae43d74cuda3std6ranges3__45__cpo3endE,(_ZN34_INTERNAL_5ac6204c_4_k_cu_05ae43d74cuda3std3__419piecewise_constructE - _ZN34_INTERNAL_5ac6204c_4_k_cu_05ae43d74cuda3std6ranges3__45__cpo3endE)
_ZN34_INTERNAL_5ac6204c_4_k_cu_05ae43d74cuda3std6ranges3__45__cpo3endE:
	.zero		1
	.type		_ZN34_INTERNAL_5ac6204c_4_k_cu_05ae43d74cuda3std3__419piecewise_constructE,@object
	.size		_ZN34_INTERNAL_5ac6204c_4_k_cu_05ae43d74cuda3std3__419piecewise_constructE,(_ZN34_INTERNAL_5ac6204c_4_k_cu_05ae43d74cuda3std6ranges3__45__cpo5cdataE - _ZN34_INTERNAL_5ac6204c_4_k_cu_05ae43d74cuda3std3__419piecewise_constructE)
_ZN34_INTERNAL_5ac6204c_4_k_cu_05ae43d74cuda3std3__419piecewise_constructE:
	.zero		1
	.type		_ZN34_INTERNAL_5ac6204c_4_k_cu_05ae43d74cuda3std6ranges3__45__cpo5cdataE,@object
	.size		_ZN34_INTERNAL_5ac6204c_4_k_cu_05ae43d74cuda3std6ranges3__45__cpo5cdataE,(_ZN34_INTERNAL_5ac6204c_4_k_cu_05ae43d76thrust24THRUST_300001_SM_1000_NS12placeholders2_8E - _ZN34_INTERNAL_5ac6204c_4_k_cu_05ae43d74cuda3std6ranges3__45__cpo5cdataE)
_ZN34_INTERNAL_5ac6204c_4_k_cu_05ae43d74cuda3std6ranges3__45__cpo5cdataE:
	.zero		1
	.type		_ZN34_INTERNAL_5ac6204c_4_k_cu_05ae43d76thrust24THRUST_300001_SM_1000_NS12placeholders2_8E,@object
	.size		_ZN34_INTERNAL_5ac6204c_4_k_cu_05ae43d76thrust24THRUST_300001_SM_1000_NS12placeholders2_8E,(_ZN34_INTERNAL_5ac6204c_4_k_cu_05ae43d74cuda3std3__45__cpo4rendE - _ZN34_INTERNAL_5ac6204c_4_k_cu_05ae43d76thrust24THRUST_300001_SM_1000_NS12placeholders2_8E)
_ZN34_INTERNAL_5ac6204c_4_k_cu_05ae43d76thrust24THRUST_300001_SM_1000_NS12placeholders2_8E:
	.zero		1
	.type		_ZN34_INTERNAL_5ac6204c_4_k_cu_05ae43d74cuda3std3__45__cpo4rendE,@object
	.size		_ZN34_INTERNAL_5ac6204c_4_k_cu_05ae43d74cuda3std3__45__cpo4rendE,(_ZN34_INTERNAL_5ac6204c_4_k_cu_05ae43d74cuda3std6ranges3__45__cpo9iter_swapE - _ZN34_INTERNAL_5ac6204c_4_k_cu_05ae43d74cuda3std3__45__cpo4rendE)
_ZN34_INTERNAL_5ac6204c_4_k_cu_05ae43d74cuda3std3__45__cpo4rendE:
	.zero		1
	.type		_ZN34_INTERNAL_5ac6204c_4_k_cu_05ae43d74cuda3std6ranges3__45__cpo9iter_swapE,@object
	.size		_ZN34_INTERNAL_5ac6204c_4_k_cu_05ae43d74cuda3std6ranges3__45__cpo9iter_swapE,(_ZN34_INTERNAL_5ac6204c_4_k_cu_05ae43d74cuda3std3__48unexpectE - _ZN34_INTERNAL_5ac6204c_4_k_cu_05ae43d74cuda3std6ranges3__45__cpo9iter_swapE)
_ZN34_INTERNAL_5ac6204c_4_k_cu_05ae43d74cuda3std6ranges3__45__cpo9iter_swapE:
	.zero		1
	.type		_ZN34_INTERNAL_5ac6204c_4_k_cu_05ae43d74cuda3std3__48unexpectE,@object
	.size		_ZN34_INTERNAL_5ac6204c_4_k_cu_05ae43d74cuda3std3__48unexpectE,(_ZN34_INTERNAL_5ac6204c_4_k_cu_05ae43d76thrust24THRUST_300001_SM_1000_NS6system6detail10sequential3seqE - _ZN34_INTERNAL_5ac6204c_4_k_cu_05ae43d74cuda3std3__48unexpectE)
_ZN34_INTERNAL_5ac6204c_4_k_cu_05ae43d74cuda3std3__48unexpectE:
	.zero		1
	.type		_ZN34_INTERNAL_5ac6204c_4_k_cu_05ae43d76thrust24THRUST_300001_SM_1000_NS6system6detail10sequential3seqE,@object
	.size		_ZN34_INTERNAL_5ac6204c_4_k_cu_05ae43d76thrust24THRUST_300001_SM_1000_NS6system6detail10sequential3seqE,(.L_29 - _ZN34_INTERNAL_5ac6204c_4_k_cu_05ae43d76thrust24THRUST_300001_SM_1000_NS6system6detail10sequential3seqE)
_ZN34_INTERNAL_5ac6204c_4_k_cu_05ae43d76thrust24THRUST_300001_SM_1000_NS6system6detail10sequential3seqE:
	.zero		1
.L_29:


//--------------------- .nv.shared._ZN3cub18CUB_300001_SM_10006detail6reduce18DeviceReduceKernelINS2_10policy_hubIdyN4cuda3__47maximumIvEEE10Policy1000EPdyS8_dNS5_3std3__410__identityEEEvT0_PT3_T1_NS0_13GridEvenShareISI_EET2_T4_ --------------------------
	.section	.nv.shared._ZN3cub18CUB_300001_SM_10006detail6reduce18DeviceReduceKernelINS2_10policy_hubIdyN4cuda3__47maximumIvEEE10Policy1000EPdyS8_dNS5_3std3__410__identityEEEvT0_PT3_T1_NS0_13GridEvenShareISI_EET2_T4_,"aw",@nobits
	.sectionflags	@""
	.align	8
.nv.shared._ZN3cub18CUB_300001_SM_10006detail6reduce18DeviceReduceKernelINS2_10policy_hubIdyN4cuda3__47maximumIvEEE10Policy1000EPdyS8_dNS5_3std3__410__identityEEEvT0_PT3_T1_NS0_13GridEvenShareISI_EET2_T4_:
	.zero		1104


//--------------------- .nv.shared._ZN3cub18CUB_300001_SM_10006detail6reduce28DeviceReduceSingleTileKernelINS2_10policy_hubIdyN4cuda3__47maximumIvEEE10Policy1000EPdSB_yS8_ddNS5_3std3__410__identityEEEvT0_T1_T2_T3_T4_T6_ --------------------------
	.section	.nv.shared._ZN3cub18CUB_300001_SM_10006detail6reduce28DeviceReduceSingleTileKernelINS2_10policy_hubIdyN4cuda3__47maximumIvEEE10Policy1000EPdSB_yS8_ddNS5_3std3__410__identityEEEvT0_T1_T2_T3_T4_T6_,"aw",@nobits
	.sectionflags	@""
	.align	8
.nv.shared._ZN3cub18CUB_300001_SM_10006detail6reduce28DeviceReduceSingleTileKernelINS2_10policy_hubIdyN4cuda3__47maximumIvEEE10Policy1000EPdSB_yS8_ddNS5_3std3__410__identityEEEvT0_T1_T2_T3_T4_T6_:
	.zero		1104


//--------------------- .nv.constant0._ZN3cub18CUB_300001_SM_10006detail6reduce28DeviceReduceSingleTileKernelINS2_10policy_hubIdyN4cuda3__47maximumIvEEE10Policy1000EPdSB_iS8_ddNS5_3std3__410__identityEEEvT0_T1_T2_T3_T4_T6_ --------------------------
	.section	.nv.constant0._ZN3cub18CUB_300001_SM_10006detail6reduce28DeviceReduceSingleTileKernelINS2_10policy_hubIdyN4cuda3__47maximumIvEEE10Policy1000EPdSB_iS8_ddNS5_3std3__410__identityEEEvT0_T1_T2_T3_T4_T6_,"a",@progbits
	.sectionflags	@""
	.align	4
.nv.constant0._ZN3cub18CUB_300001_SM_10006detail6reduce28DeviceReduceSingleTileKernelINS2_10policy_hubIdyN4cuda3__47maximumIvEEE10Policy1000EPdSB_iS8_ddNS5_3std3__410__identityEEEvT0_T1_T2_T3_T4_T6_:
	.zero		929


//--------------------- .nv.constant0._ZN3cub18CUB_300001_SM_10006detail6reduce18DeviceReduceKernelINS2_10policy_hubIdyN4cuda3__47maximumIvEEE10Policy1000EPdyS8_dNS5_3std3__410__identityEEEvT0_PT3_T1_NS0_13GridEvenShareISI_EET2_T4_ --------------------------
	.section	.nv.constant0._ZN3cub18CUB_300001_SM_10006detail6reduce18DeviceReduceKernelINS2_10policy_hubIdyN4cuda3__47maximumIvEEE10Policy1000EPdyS8_dNS5_3std3__410__identityEEEvT0_PT3_T1_NS0_13GridEvenShareISI_EET2_T4_,"a",@progbits
	.sectionflags	@""
	.align	4
.nv.constant0._ZN3cub18CUB_300001_SM_10006detail6reduce18DeviceReduceKernelINS2_10policy_hubIdyN4cuda3__47maximumIvEEE10Policy1000EPdyS8_dNS5_3std3__410__identityEEEvT0_PT3_T1_NS0_13GridEvenShareISI_EET2_T4_:
	.zero		994


//--------------------- .nv.constant0._ZN3cub18CUB_300001_SM_10006detail6reduce28DeviceReduceSingleTileKernelINS2_10policy_hubIdyN4cuda3__47maximumIvEEE10Policy1000EPdSB_yS8_ddNS5_3std3__410__identityEEEvT0_T1_T2_T3_T4_T6_ --------------------------
	.section	.nv.constant0._ZN3cub18CUB_300001_SM_10006detail6reduce28DeviceReduceSingleTileKernelINS2_10policy_hubIdyN4cuda3__47maximumIvEEE10Policy1000EPdSB_yS8_ddNS5_3std3__410__identityEEEvT0_T1_T2_T3_T4_T6_,"a",@progbits
	.sectionflags	@""
	.align	4
.nv.constant0._ZN3cub18CUB_300001_SM_10006detail6reduce28DeviceReduceSingleTileKernelINS2_10policy_hubIdyN4cuda3__47maximumIvEEE10Policy1000EPdSB_yS8_ddNS5_3std3__410__identityEEEvT0_T1_T2_T3_T4_T6_:
	.zero		937


//--------------------- .nv.constant0._ZN3cub18CUB_300001_SM_10006detail11EmptyKernelIvEEvv --------------------------
	.section	.nv.constant0._ZN3cub18CUB_300001_SM_10006detail11EmptyKernelIvEEvv,"a",@progbits
	.sectionflags	@""
	.align	4
.nv.constant0._ZN3cub18CUB_300001_SM_10006detail11EmptyKernelIvEEvv:
	.zero		896


//--------------------- .nv.constant0._Z4fillPdS_i --------------------------
	.section	.nv.constant0._Z4fillPdS_i,"a",@progbits
	.sectionflags	@""
	.align	4
.nv.constant0._Z4fillPdS_i:
	.zero		916


//--------------------- .nv.constant0._Z6updatePdS_i --------------------------
	.section	.nv.constant0._Z6updatePdS_i,"a",@progbits
	.sectionflags	@""
	.align	4
.nv.constant0._Z6updatePdS_i:
	.zero		916


//--------------------- .nv.constant0._Z6my_subPdS_S_i --------------------------
	.section	.nv.constant0._Z6my_subPdS_S_i,"a",@progbits
	.sectionflags	@""
	.align	4
.nv.constant0._Z6my_subPdS_S_i:
	.zero		924


//--------------------- SYMBOLS --------------------------

	.type		.nv.reservedSmem.offset0,@object
	.size		.nv.reservedSmem.offset0,0x4
	.type		.nv.reservedSmem.cap,@object
	.size		.nv.reservedSmem.cap,0x4
